//
// Generated by NVIDIA NVVM Compiler
//
// Compiler Build ID: CL-36424714
// Cuda compilation tools, release 13.0, V13.0.88
// Based on NVVM 20.0.0
//

.version 9.0
.target sm_100
.address_size 64

	// .globl	_Z13Ac2dvx_kernelPdS_S_S_S_S_S_iid

.visible .entry _Z13Ac2dvx_kernelPdS_S_S_S_S_S_iid(
	.param .u64 .ptr .align 1 _Z13Ac2dvx_kernelPdS_S_S_S_S_S_iid_param_0,
	.param .u64 .ptr .align 1 _Z13Ac2dvx_kernelPdS_S_S_S_S_S_iid_param_1,
	.param .u64 .ptr .align 1 _Z13Ac2dvx_kernelPdS_S_S_S_S_S_iid_param_2,
	.param .u64 .ptr .align 1 _Z13Ac2dvx_kernelPdS_S_S_S_S_S_iid_param_3,
	.param .u64 .ptr .align 1 _Z13Ac2dvx_kernelPdS_S_S_S_S_S_iid_param_4,
	.param .u64 .ptr .align 1 _Z13Ac2dvx_kernelPdS_S_S_S_S_S_iid_param_5,
	.param .u64 .ptr .align 1 _Z13Ac2dvx_kernelPdS_S_S_S_S_S_iid_param_6,
	.param .u32 _Z13Ac2dvx_kernelPdS_S_S_S_S_S_iid_param_7,
	.param .u32 _Z13Ac2dvx_kernelPdS_S_S_S_S_S_iid_param_8,
	.param .f64 _Z13Ac2dvx_kernelPdS_S_S_S_S_S_iid_param_9
)
{
	.reg .pred 	%p<4>;
	.reg .b32 	%r<14>;
	.reg .b64 	%rd<26>;
	.reg .b64 	%fd<18>;

	ld.param.u64 	%rd2, [_Z13Ac2dvx_kernelPdS_S_S_S_S_S_iid_param_1];
	ld.param.u64 	%rd4, [_Z13Ac2dvx_kernelPdS_S_S_S_S_S_iid_param_3];
	ld.param.u64 	%rd5, [_Z13Ac2dvx_kernelPdS_S_S_S_S_S_iid_param_4];
	ld.param.u64 	%rd6, [_Z13Ac2dvx_kernelPdS_S_S_S_S_S_iid_param_5];
	ld.param.u32 	%r4, [_Z13Ac2dvx_kernelPdS_S_S_S_S_S_iid_param_7];
	ld.param.u32 	%r5, [_Z13Ac2dvx_kernelPdS_S_S_S_S_S_iid_param_8];
	ld.param.f64 	%fd1, [_Z13Ac2dvx_kernelPdS_S_S_S_S_S_iid_param_9];
	mov.u32 	%r6, %ctaid.x;
	mov.u32 	%r7, %ntid.x;
	mov.u32 	%r8, %tid.x;
	mad.lo.s32 	%r1, %r6, %r7, %r8;
	mov.u32 	%r9, %ctaid.y;
	mov.u32 	%r10, %ntid.y;
	mov.u32 	%r11, %tid.y;
	mad.lo.s32 	%r12, %r9, %r10, %r11;
	setp.ge.s32 	%p1, %r1, %r4;
	setp.ge.s32 	%p2, %r12, %r5;
	or.pred  	%p3, %p1, %p2;
	@%p3 bra 	$L__BB0_2;
	ld.param.u64 	%rd25, [_Z13Ac2dvx_kernelPdS_S_S_S_S_S_iid_param_6];
	ld.param.u64 	%rd24, [_Z13Ac2dvx_kernelPdS_S_S_S_S_S_iid_param_2];
	ld.param.u64 	%rd23, [_Z13Ac2dvx_kernelPdS_S_S_S_S_S_iid_param_0];
	cvta.to.global.u64 	%rd8, %rd2;
	cvta.to.global.u64 	%rd9, %rd24;
	cvta.to.global.u64 	%rd10, %rd23;
	cvta.to.global.u64 	%rd11, %rd4;
	cvta.to.global.u64 	%rd12, %rd5;
	cvta.to.global.u64 	%rd13, %rd6;
	cvta.to.global.u64 	%rd14, %rd25;
	mad.lo.s32 	%r13, %r5, %r1, %r12;
	mul.wide.s32 	%rd15, %r13, 8;
	add.s64 	%rd16, %rd8, %rd15;
	ld.global.f64 	%fd2, [%rd16];
	rcp.rn.f64 	%fd3, %fd2;
	mul.f64 	%fd4, %fd1, %fd3;
	add.s64 	%rd17, %rd9, %rd15;
	ld.global.f64 	%fd5, [%rd17];
	add.s64 	%rd18, %rd10, %rd15;
	ld.global.f64 	%fd6, [%rd18];
	fma.rn.f64 	%fd7, %fd5, %fd4, %fd6;
	add.s64 	%rd19, %rd11, %rd15;
	ld.global.f64 	%fd8, [%rd19];
	mul.f64 	%fd9, %fd1, %fd8;
	add.s64 	%rd20, %rd12, %rd15;
	ld.global.f64 	%fd10, [%rd20];
	fma.rn.f64 	%fd11, %fd9, %fd10, %fd7;
	st.global.f64 	[%rd18], %fd11;
	add.s64 	%rd21, %rd13, %rd15;
	ld.global.f64 	%fd12, [%rd21];
	ld.global.f64 	%fd13, [%rd19];
	add.s64 	%rd22, %rd14, %rd15;
	ld.global.f64 	%fd14, [%rd22];
	ld.global.f64 	%fd15, [%rd17];
	mul.f64 	%fd16, %fd14, %fd15;
	fma.rn.f64 	%fd17, %fd12, %fd13, %fd16;
	st.global.f64 	[%rd19], %fd17;
$L__BB0_2:
	ret;

}
	// .globl	_Z13Ac2dvy_kernelPdS_S_S_S_S_S_iid
.visible .entry _Z13Ac2dvy_kernelPdS_S_S_S_S_S_iid(
	.param .u64 .ptr .align 1 _Z13Ac2dvy_kernelPdS_S_S_S_S_S_iid_param_0,
	.param .u64 .ptr .align 1 _Z13Ac2dvy_kernelPdS_S_S_S_S_S_iid_param_1,
	.param .u64 .ptr .align 1 _Z13Ac2dvy_kernelPdS_S_S_S_S_S_iid_param_2,
	.param .u64 .ptr .align 1 _Z13Ac2dvy_kernelPdS_S_S_S_S_S_iid_param_3,
	.param .u64 .ptr .align 1 _Z13Ac2dvy_kernelPdS_S_S_S_S_S_iid_param_4,
	.param .u64 .ptr .align 1 _Z13Ac2dvy_kernelPdS_S_S_S_S_S_iid_param_5,
	.param .u64 .ptr .align 1 _Z13Ac2dvy_kernelPdS_S_S_S_S_S_iid_param_6,
	.param .u32 _Z13Ac2dvy_kernelPdS_S_S_S_S_S_iid_param_7,
	.param .u32 _Z13Ac2dvy_kernelPdS_S_S_S_S_S_iid_param_8,
	.param .f64 _Z13Ac2dvy_kernelPdS_S_S_S_S_S_iid_param_9
)
{
	.reg .pred 	%p<4>;
	.reg .b32 	%r<14>;
	.reg .b64 	%rd<26>;
	.reg .b64 	%fd<18>;

	ld.param.u64 	%rd2, [_Z13Ac2dvy_kernelPdS_S_S_S_S_S_iid_param_1];
	ld.param.u64 	%rd4, [_Z13Ac2dvy_kernelPdS_S_S_S_S_S_iid_param_3];
	ld.param.u64 	%rd5, [_Z13Ac2dvy_kernelPdS_S_S_S_S_S_iid_param_4];
	ld.param.u64 	%rd6, [_Z13Ac2dvy_kernelPdS_S_S_S_S_S_iid_param_5];
	ld.param.u32 	%r4, [_Z13Ac2dvy_kernelPdS_S_S_S_S_S_iid_param_7];
	ld.param.u32 	%r5, [_Z13Ac2dvy_kernelPdS_S_S_S_S_S_iid_param_8];
	ld.param.f64 	%fd1, [_Z13Ac2dvy_kernelPdS_S_S_S_S_S_iid_param_9];
	mov.u32 	%r6, %ctaid.x;
	mov.u32 	%r7, %ntid.x;
	mov.u32 	%r8, %tid.x;
	mad.lo.s32 	%r1, %r6, %r7, %r8;
	mov.u32 	%r9, %ctaid.y;
	mov.u32 	%r10, %ntid.y;
	mov.u32 	%r11, %tid.y;
	mad.lo.s32 	%r12, %r9, %r10, %r11;
	setp.ge.s32 	%p1, %r1, %r4;
	setp.ge.s32 	%p2, %r12, %r5;
	or.pred  	%p3, %p1, %p2;
	@%p3 bra 	$L__BB1_2;
	ld.param.u64 	%rd25, [_Z13Ac2dvy_kernelPdS_S_S_S_S_S_iid_param_6];
	ld.param.u64 	%rd24, [_Z13Ac2dvy_kernelPdS_S_S_S_S_S_iid_param_2];
	ld.param.u64 	%rd23, [_Z13Ac2dvy_kernelPdS_S_S_S_S_S_iid_param_0];
	cvta.to.global.u64 	%rd8, %rd2;
	cvta.to.global.u64 	%rd9, %rd24;
	cvta.to.global.u64 	%rd10, %rd23;
	cvta.to.global.u64 	%rd11, %rd4;
	cvta.to.global.u64 	%rd12, %rd5;
	cvta.to.global.u64 	%rd13, %rd6;
	cvta.to.global.u64 	%rd14, %rd25;
	mad.lo.s32 	%r13, %r5, %r1, %r12;
	mul.wide.s32 	%rd15, %r13, 8;
	add.s64 	%rd16, %rd8, %rd15;
	ld.global.f64 	%fd2, [%rd16];
	rcp.rn.f64 	%fd3, %fd2;
	mul.f64 	%fd4, %fd1, %fd3;
	add.s64 	%rd17, %rd9, %rd15;
	ld.global.f64 	%fd5, [%rd17];
	add.s64 	%rd18, %rd10, %rd15;
	ld.global.f64 	%fd6, [%rd18];
	fma.rn.f64 	%fd7, %fd5, %fd4, %fd6;
	add.s64 	%rd19, %rd11, %rd15;
	ld.global.f64 	%fd8, [%rd19];
	mul.f64 	%fd9, %fd1, %fd8;
	add.s64 	%rd20, %rd12, %rd15;
	ld.global.f64 	%fd10, [%rd20];
	fma.rn.f64 	%fd11, %fd9, %fd10, %fd7;
	st.global.f64 	[%rd18], %fd11;
	add.s64 	%rd21, %rd13, %rd15;
	ld.global.f64 	%fd12, [%rd21];
	ld.global.f64 	%fd13, [%rd19];
	add.s64 	%rd22, %rd14, %rd15;
	ld.global.f64 	%fd14, [%rd22];
	ld.global.f64 	%fd15, [%rd17];
	mul.f64 	%fd16, %fd14, %fd15;
	fma.rn.f64 	%fd17, %fd12, %fd13, %fd16;
	st.global.f64 	[%rd19], %fd17;
$L__BB1_2:
	ret;

}
	// .globl	_Z17Ac2dstress_kernelPdS_S_S_S_S_S_S_S_S_S_S_iid
.visible .entry _Z17Ac2dstress_kernelPdS_S_S_S_S_S_S_S_S_S_S_iid(
	.param .u64 .ptr .align 1 _Z17Ac2dstress_kernelPdS_S_S_S_S_S_S_S_S_S_S_iid_param_0,
	.param .u64 .ptr .align 1 _Z17Ac2dstress_kernelPdS_S_S_S_S_S_S_S_S_S_S_iid_param_1,
	.param .u64 .ptr .align 1 _Z17Ac2dstress_kernelPdS_S_S_S_S_S_S_S_S_S_S_iid_param_2,
	.param .u64 .ptr .align 1 _Z17Ac2dstress_kernelPdS_S_S_S_S_S_S_S_S_S_S_iid_param_3,
	.param .u64 .ptr .align 1 _Z17Ac2dstress_kernelPdS_S_S_S_S_S_S_S_S_S_S_iid_param_4,
	.param .u64 .ptr .align 1 _Z17Ac2dstress_kernelPdS_S_S_S_S_S_S_S_S_S_S_iid_param_5,
	.param .u64 .ptr .align 1 _Z17Ac2dstress_kernelPdS_S_S_S_S_S_S_S_S_S_S_iid_param_6,
	.param .u64 .ptr .align 1 _Z17Ac2dstress_kernelPdS_S_S_S_S_S_S_S_S_S_S_iid_param_7,
	.param .u64 .ptr .align 1 _Z17Ac2dstress_kernelPdS_S_S_S_S_S_S_S_S_S_S_iid_param_8,
	.param .u64 .ptr .align 1 _Z17Ac2dstress_kernelPdS_S_S_S_S_S_S_S_S_S_S_iid_param_9,
	.param .u64 .ptr .align 1 _Z17Ac2dstress_kernelPdS_S_S_S_S_S_S_S_S_S_S_iid_param_10,
	.param .u64 .ptr .align 1 _Z17Ac2dstress_kernelPdS_S_S_S_S_S_S_S_S_S_S_iid_param_11,
	.param .u32 _Z17Ac2dstress_kernelPdS_S_S_S_S_S_S_S_S_S_S_iid_param_12,
	.param .u32 _Z17Ac2dstress_kernelPdS_S_S_S_S_S_S_S_S_S_S_iid_param_13,
	.param .f64 _Z17Ac2dstress_kernelPdS_S_S_S_S_S_S_S_S_S_S_iid_param_14
)
{
	.reg .pred 	%p<4>;
	.reg .b32 	%r<14>;
	.reg .b64 	%rd<43>;
	.reg .b64 	%fd<29>;

	ld.param.u64 	%rd2, [_Z17Ac2dstress_kernelPdS_S_S_S_S_S_S_S_S_S_S_iid_param_1];
	ld.param.u64 	%rd4, [_Z17Ac2dstress_kernelPdS_S_S_S_S_S_S_S_S_S_S_iid_param_3];
	ld.param.u64 	%rd5, [_Z17Ac2dstress_kernelPdS_S_S_S_S_S_S_S_S_S_S_iid_param_4];
	ld.param.u64 	%rd8, [_Z17Ac2dstress_kernelPdS_S_S_S_S_S_S_S_S_S_S_iid_param_7];
	ld.param.u64 	%rd9, [_Z17Ac2dstress_kernelPdS_S_S_S_S_S_S_S_S_S_S_iid_param_8];
	ld.param.u64 	%rd10, [_Z17Ac2dstress_kernelPdS_S_S_S_S_S_S_S_S_S_S_iid_param_9];
	ld.param.u64 	%rd11, [_Z17Ac2dstress_kernelPdS_S_S_S_S_S_S_S_S_S_S_iid_param_10];
	ld.param.u32 	%r4, [_Z17Ac2dstress_kernelPdS_S_S_S_S_S_S_S_S_S_S_iid_param_12];
	ld.param.u32 	%r5, [_Z17Ac2dstress_kernelPdS_S_S_S_S_S_S_S_S_S_S_iid_param_13];
	mov.u32 	%r6, %ctaid.x;
	mov.u32 	%r7, %ntid.x;
	mov.u32 	%r8, %tid.x;
	mad.lo.s32 	%r1, %r6, %r7, %r8;
	mov.u32 	%r9, %ctaid.y;
	mov.u32 	%r10, %ntid.y;
	mov.u32 	%r11, %tid.y;
	mad.lo.s32 	%r12, %r9, %r10, %r11;
	setp.ge.s32 	%p1, %r1, %r4;
	setp.ge.s32 	%p2, %r12, %r5;
	or.pred  	%p3, %p1, %p2;
	@%p3 bra 	$L__BB2_2;
	ld.param.f64 	%fd28, [_Z17Ac2dstress_kernelPdS_S_S_S_S_S_S_S_S_S_S_iid_param_14];
	ld.param.u64 	%rd42, [_Z17Ac2dstress_kernelPdS_S_S_S_S_S_S_S_S_S_S_iid_param_11];
	ld.param.u64 	%rd41, [_Z17Ac2dstress_kernelPdS_S_S_S_S_S_S_S_S_S_S_iid_param_6];
	ld.param.u64 	%rd40, [_Z17Ac2dstress_kernelPdS_S_S_S_S_S_S_S_S_S_S_iid_param_5];
	ld.param.u64 	%rd39, [_Z17Ac2dstress_kernelPdS_S_S_S_S_S_S_S_S_S_S_iid_param_2];
	ld.param.u64 	%rd38, [_Z17Ac2dstress_kernelPdS_S_S_S_S_S_S_S_S_S_S_iid_param_0];
	cvta.to.global.u64 	%rd13, %rd2;
	cvta.to.global.u64 	%rd14, %rd39;
	cvta.to.global.u64 	%rd15, %rd4;
	cvta.to.global.u64 	%rd16, %rd38;
	cvta.to.global.u64 	%rd17, %rd5;
	cvta.to.global.u64 	%rd18, %rd41;
	cvta.to.global.u64 	%rd19, %rd40;
	cvta.to.global.u64 	%rd20, %rd8;
	cvta.to.global.u64 	%rd21, %rd9;
	cvta.to.global.u64 	%rd22, %rd10;
	cvta.to.global.u64 	%rd23, %rd11;
	cvta.to.global.u64 	%rd24, %rd42;
	mad.lo.s32 	%r13, %r5, %r1, %r12;
	mul.wide.s32 	%rd25, %r13, 8;
	add.s64 	%rd26, %rd13, %rd25;
	ld.global.f64 	%fd2, [%rd26];
	mul.f64 	%fd3, %fd28, %fd2;
	add.s64 	%rd27, %rd14, %rd25;
	ld.global.f64 	%fd4, [%rd27];
	add.s64 	%rd28, %rd15, %rd25;
	ld.global.f64 	%fd5, [%rd28];
	add.f64 	%fd6, %fd4, %fd5;
	add.s64 	%rd29, %rd16, %rd25;
	ld.global.f64 	%fd7, [%rd29];
	fma.rn.f64 	%fd8, %fd3, %fd6, %fd7;
	add.s64 	%rd30, %rd17, %rd25;
	ld.global.f64 	%fd9, [%rd30];
	add.s64 	%rd31, %rd18, %rd25;
	ld.global.f64 	%fd10, [%rd31];
	add.s64 	%rd32, %rd19, %rd25;
	ld.global.f64 	%fd11, [%rd32];
	add.s64 	%rd33, %rd20, %rd25;
	ld.global.f64 	%fd12, [%rd33];
	mul.f64 	%fd13, %fd11, %fd12;
	fma.rn.f64 	%fd14, %fd9, %fd10, %fd13;
	fma.rn.f64 	%fd15, %fd28, %fd14, %fd8;
	st.global.f64 	[%rd29], %fd15;
	add.s64 	%rd34, %rd21, %rd25;
	ld.global.f64 	%fd16, [%rd34];
	ld.global.f64 	%fd17, [%rd30];
	add.s64 	%rd35, %rd22, %rd25;
	ld.global.f64 	%fd18, [%rd35];
	ld.global.f64 	%fd19, [%rd27];
	mul.f64 	%fd20, %fd18, %fd19;
	fma.rn.f64 	%fd21, %fd16, %fd17, %fd20;
	st.global.f64 	[%rd30], %fd21;
	add.s64 	%rd36, %rd23, %rd25;
	ld.global.f64 	%fd22, [%rd36];
	ld.global.f64 	%fd23, [%rd32];
	add.s64 	%rd37, %rd24, %rd25;
	ld.global.f64 	%fd24, [%rd37];
	ld.global.f64 	%fd25, [%rd28];
	mul.f64 	%fd26, %fd24, %fd25;
	fma.rn.f64 	%fd27, %fd22, %fd23, %fd26;
	st.global.f64 	[%rd32], %fd27;
$L__BB2_2:
	ret;

}
	// .globl	_Z17DiffDxplus_kernelPdS_S_diii
.visible .entry _Z17DiffDxplus_kernelPdS_S_diii(
	.param .u64 .ptr .align 1 _Z17DiffDxplus_kernelPdS_S_diii_param_0,
	.param .u64 .ptr .align 1 _Z17DiffDxplus_kernelPdS_S_diii_param_1,
	.param .u64 .ptr .align 1 _Z17DiffDxplus_kernelPdS_S_diii_param_2,
	.param .f64 _Z17DiffDxplus_kernelPdS_S_diii_param_3,
	.param .u32 _Z17DiffDxplus_kernelPdS_S_diii_param_4,
	.param .u32 _Z17DiffDxplus_kernelPdS_S_diii_param_5,
	.param .u32 _Z17DiffDxplus_kernelPdS_S_diii_param_6
)
{
	.reg .pred 	%p<50>;
	.reg .b32 	%r<354>;
	.reg .b64 	%rd<226>;
	.reg .b64 	%fd<397>;

	ld.param.u64 	%rd17, [_Z17DiffDxplus_kernelPdS_S_diii_param_0];
	ld.param.u64 	%rd16, [_Z17DiffDxplus_kernelPdS_S_diii_param_2];
	ld.param.u32 	%r153, [_Z17DiffDxplus_kernelPdS_S_diii_param_4];
	ld.param.u32 	%r156, [_Z17DiffDxplus_kernelPdS_S_diii_param_5];
	cvta.to.global.u64 	%rd1, %rd17;
	cvta.to.global.u64 	%rd2, %rd16;
	mov.u32 	%r157, %ctaid.x;
	mov.u32 	%r158, %ntid.x;
	mov.u32 	%r159, %tid.x;
	mad.lo.s32 	%r1, %r157, %r158, %r159;
	mov.u32 	%r160, %ctaid.y;
	mov.u32 	%r161, %ntid.y;
	mov.u32 	%r162, %tid.y;
	mad.lo.s32 	%r163, %r160, %r161, %r162;
	setp.le.s32 	%p1, %r153, %r1;
	setp.ge.s32 	%p2, %r163, %r156;
	or.pred  	%p3, %p1, %p2;
	@%p3 bra 	$L__BB3_71;
	ld.param.u32 	%r283, [_Z17DiffDxplus_kernelPdS_S_diii_param_6];
	setp.ge.s32 	%p4, %r1, %r283;
	@%p4 bra 	$L__BB3_29;
	setp.lt.s32 	%p33, %r1, 0;
	mov.f64 	%fd372, 0d0000000000000000;
	@%p33 bra 	$L__BB3_15;
	add.s32 	%r3, %r1, 1;
	setp.lt.u32 	%p34, %r1, 7;
	mov.f64 	%fd372, 0d0000000000000000;
	mov.b32 	%r303, 1;
	@%p34 bra 	$L__BB3_7;
	and.b32  	%r245, %r3, 2147483640;
	neg.s32 	%r314, %r245;
	add.s32 	%r246, %r1, -7;
	mad.lo.s32 	%r312, %r156, %r246, %r163;
	add.s32 	%r247, %r1, -6;
	mad.lo.s32 	%r311, %r156, %r247, %r163;
	add.s32 	%r248, %r1, -5;
	mad.lo.s32 	%r310, %r156, %r248, %r163;
	add.s32 	%r249, %r1, -4;
	mad.lo.s32 	%r309, %r156, %r249, %r163;
	add.s32 	%r250, %r1, -3;
	mad.lo.s32 	%r308, %r156, %r250, %r163;
	add.s32 	%r251, %r1, -2;
	mad.lo.s32 	%r307, %r156, %r251, %r163;
	add.s32 	%r252, %r1, -1;
	mad.lo.s32 	%r306, %r156, %r252, %r163;
	mad.lo.s32 	%r305, %r156, %r1, %r163;
	mov.f64 	%fd372, 0d0000000000000000;
	mov.b32 	%r313, 0;
$L__BB3_5:
	.pragma "nounroll";
	add.s32 	%r253, %r313, 1;
	mul.wide.s32 	%rd148, %r253, 8;
	add.s64 	%rd149, %rd2, %rd148;
	ld.global.f64 	%fd251, [%rd149+-8];
	mul.wide.s32 	%rd150, %r305, 8;
	add.s64 	%rd151, %rd1, %rd150;
	ld.global.f64 	%fd252, [%rd151];
	mul.f64 	%fd253, %fd251, %fd252;
	sub.f64 	%fd254, %fd372, %fd253;
	ld.global.f64 	%fd255, [%rd149];
	mul.wide.s32 	%rd152, %r306, 8;
	add.s64 	%rd153, %rd1, %rd152;
	ld.global.f64 	%fd256, [%rd153];
	mul.f64 	%fd257, %fd255, %fd256;
	sub.f64 	%fd258, %fd254, %fd257;
	ld.global.f64 	%fd259, [%rd149+8];
	mul.wide.s32 	%rd154, %r307, 8;
	add.s64 	%rd155, %rd1, %rd154;
	ld.global.f64 	%fd260, [%rd155];
	mul.f64 	%fd261, %fd259, %fd260;
	sub.f64 	%fd262, %fd258, %fd261;
	ld.global.f64 	%fd263, [%rd149+16];
	mul.wide.s32 	%rd156, %r308, 8;
	add.s64 	%rd157, %rd1, %rd156;
	ld.global.f64 	%fd264, [%rd157];
	mul.f64 	%fd265, %fd263, %fd264;
	sub.f64 	%fd266, %fd262, %fd265;
	ld.global.f64 	%fd267, [%rd149+24];
	mul.wide.s32 	%rd158, %r309, 8;
	add.s64 	%rd159, %rd1, %rd158;
	ld.global.f64 	%fd268, [%rd159];
	mul.f64 	%fd269, %fd267, %fd268;
	sub.f64 	%fd270, %fd266, %fd269;
	ld.global.f64 	%fd271, [%rd149+32];
	mul.wide.s32 	%rd160, %r310, 8;
	add.s64 	%rd161, %rd1, %rd160;
	ld.global.f64 	%fd272, [%rd161];
	mul.f64 	%fd273, %fd271, %fd272;
	sub.f64 	%fd274, %fd270, %fd273;
	ld.global.f64 	%fd275, [%rd149+40];
	mul.wide.s32 	%rd162, %r311, 8;
	add.s64 	%rd163, %rd1, %rd162;
	ld.global.f64 	%fd276, [%rd163];
	mul.f64 	%fd277, %fd275, %fd276;
	sub.f64 	%fd278, %fd274, %fd277;
	ld.global.f64 	%fd279, [%rd149+48];
	mul.wide.s32 	%rd164, %r312, 8;
	add.s64 	%rd165, %rd1, %rd164;
	ld.global.f64 	%fd280, [%rd165];
	mul.f64 	%fd281, %fd279, %fd280;
	sub.f64 	%fd372, %fd278, %fd281;
	add.s32 	%r314, %r314, 8;
	add.s32 	%r313, %r313, 8;
	shl.b32 	%r254, %r156, 3;
	sub.s32 	%r312, %r312, %r254;
	sub.s32 	%r311, %r311, %r254;
	sub.s32 	%r310, %r310, %r254;
	sub.s32 	%r309, %r309, %r254;
	sub.s32 	%r308, %r308, %r254;
	sub.s32 	%r307, %r307, %r254;
	sub.s32 	%r306, %r306, %r254;
	sub.s32 	%r305, %r305, %r254;
	setp.eq.s32 	%p35, %r314, 0;
	@%p35 bra 	$L__BB3_6;
	bra.uni 	$L__BB3_5;
$L__BB3_6:
	add.s32 	%r303, %r313, 1;
$L__BB3_7:
	and.b32  	%r16, %r3, 7;
	setp.eq.s32 	%p36, %r16, 0;
	@%p36 bra 	$L__BB3_15;
	setp.lt.u32 	%p37, %r16, 4;
	@%p37 bra 	$L__BB3_10;
	mul.wide.s32 	%rd166, %r303, 8;
	add.s64 	%rd167, %rd2, %rd166;
	ld.global.f64 	%fd283, [%rd167+-8];
	sub.s32 	%r255, %r1, %r303;
	mad.lo.s32 	%r256, %r255, %r156, %r163;
	add.s32 	%r257, %r256, %r156;
	mul.wide.s32 	%rd168, %r257, 8;
	add.s64 	%rd169, %rd1, %rd168;
	ld.global.f64 	%fd284, [%rd169];
	mul.f64 	%fd285, %fd283, %fd284;
	sub.f64 	%fd286, %fd372, %fd285;
	ld.global.f64 	%fd287, [%rd167];
	mul.wide.s32 	%rd170, %r256, 8;
	add.s64 	%rd171, %rd1, %rd170;
	ld.global.f64 	%fd288, [%rd171];
	mul.f64 	%fd289, %fd287, %fd288;
	sub.f64 	%fd290, %fd286, %fd289;
	not.b32 	%r258, %r303;
	ld.global.f64 	%fd291, [%rd167+8];
	add.s32 	%r259, %r1, %r258;
	mad.lo.s32 	%r260, %r259, %r156, %r163;
	mul.wide.s32 	%rd172, %r260, 8;
	add.s64 	%rd173, %rd1, %rd172;
	ld.global.f64 	%fd292, [%rd173];
	mul.f64 	%fd293, %fd291, %fd292;
	sub.f64 	%fd294, %fd290, %fd293;
	ld.global.f64 	%fd295, [%rd167+16];
	add.s32 	%r261, %r255, -2;
	mad.lo.s32 	%r262, %r261, %r156, %r163;
	mul.wide.s32 	%rd174, %r262, 8;
	add.s64 	%rd175, %rd1, %rd174;
	ld.global.f64 	%fd296, [%rd175];
	mul.f64 	%fd297, %fd295, %fd296;
	sub.f64 	%fd372, %fd294, %fd297;
	add.s32 	%r303, %r303, 4;
$L__BB3_10:
	and.b32  	%r263, %r3, 3;
	setp.eq.s32 	%p38, %r263, 0;
	@%p38 bra 	$L__BB3_15;
	setp.eq.s32 	%p39, %r263, 1;
	@%p39 bra 	$L__BB3_13;
	mul.wide.s32 	%rd176, %r303, 8;
	add.s64 	%rd177, %rd2, %rd176;
	ld.global.f64 	%fd299, [%rd177+-8];
	sub.s32 	%r264, %r1, %r303;
	mad.lo.s32 	%r265, %r264, %r156, %r163;
	add.s32 	%r266, %r265, %r156;
	mul.wide.s32 	%rd178, %r266, 8;
	add.s64 	%rd179, %rd1, %rd178;
	ld.global.f64 	%fd300, [%rd179];
	mul.f64 	%fd301, %fd299, %fd300;
	sub.f64 	%fd302, %fd372, %fd301;
	ld.global.f64 	%fd303, [%rd177];
	mul.wide.s32 	%rd180, %r265, 8;
	add.s64 	%rd181, %rd1, %rd180;
	ld.global.f64 	%fd304, [%rd181];
	mul.f64 	%fd305, %fd303, %fd304;
	sub.f64 	%fd372, %fd302, %fd305;
	add.s32 	%r303, %r303, 2;
$L__BB3_13:
	and.b32  	%r267, %r1, 1;
	setp.eq.b32 	%p40, %r267, 1;
	@%p40 bra 	$L__BB3_15;
	mul.wide.s32 	%rd182, %r303, 8;
	add.s64 	%rd183, %rd2, %rd182;
	ld.global.f64 	%fd306, [%rd183+-8];
	sub.s32 	%r268, %r1, %r303;
	mad.lo.s32 	%r269, %r156, %r268, %r156;
	add.s32 	%r270, %r269, %r163;
	mul.wide.s32 	%rd184, %r270, 8;
	add.s64 	%rd185, %rd1, %rd184;
	ld.global.f64 	%fd307, [%rd185];
	mul.f64 	%fd308, %fd306, %fd307;
	sub.f64 	%fd372, %fd372, %fd308;
$L__BB3_15:
	ld.param.u32 	%r297, [_Z17DiffDxplus_kernelPdS_S_diii_param_6];
	setp.lt.s32 	%p41, %r297, 1;
	@%p41 bra 	$L__BB3_28;
	ld.param.u32 	%r298, [_Z17DiffDxplus_kernelPdS_S_diii_param_6];
	and.b32  	%r21, %r298, 7;
	setp.lt.u32 	%p42, %r298, 8;
	mov.b32 	%r319, 1;
	@%p42 bra 	$L__BB3_20;
	ld.param.u32 	%r299, [_Z17DiffDxplus_kernelPdS_S_diii_param_6];
	and.b32  	%r273, %r299, 2147483640;
	neg.s32 	%r317, %r273;
	mad.lo.s32 	%r274, %r156, %r1, %r156;
	add.s32 	%r315, %r163, %r274;
	shl.b32 	%r24, %r156, 3;
	add.s64 	%rd223, %rd2, 32;
	mov.b32 	%r316, 0;
	mul.wide.s32 	%rd188, %r156, 8;
$L__BB3_18:
	.pragma "nounroll";
	ld.global.f64 	%fd310, [%rd223+-32];
	mul.wide.s32 	%rd186, %r315, 8;
	add.s64 	%rd187, %rd1, %rd186;
	ld.global.f64 	%fd311, [%rd187];
	fma.rn.f64 	%fd312, %fd310, %fd311, %fd372;
	ld.global.f64 	%fd313, [%rd223+-24];
	add.s64 	%rd189, %rd187, %rd188;
	ld.global.f64 	%fd314, [%rd189];
	fma.rn.f64 	%fd315, %fd313, %fd314, %fd312;
	ld.global.f64 	%fd316, [%rd223+-16];
	add.s64 	%rd190, %rd189, %rd188;
	ld.global.f64 	%fd317, [%rd190];
	fma.rn.f64 	%fd318, %fd316, %fd317, %fd315;
	ld.global.f64 	%fd319, [%rd223+-8];
	add.s64 	%rd191, %rd190, %rd188;
	ld.global.f64 	%fd320, [%rd191];
	fma.rn.f64 	%fd321, %fd319, %fd320, %fd318;
	ld.global.f64 	%fd322, [%rd223];
	add.s64 	%rd192, %rd191, %rd188;
	ld.global.f64 	%fd323, [%rd192];
	fma.rn.f64 	%fd324, %fd322, %fd323, %fd321;
	ld.global.f64 	%fd325, [%rd223+8];
	add.s64 	%rd193, %rd192, %rd188;
	ld.global.f64 	%fd326, [%rd193];
	fma.rn.f64 	%fd327, %fd325, %fd326, %fd324;
	ld.global.f64 	%fd328, [%rd223+16];
	add.s64 	%rd194, %rd193, %rd188;
	ld.global.f64 	%fd329, [%rd194];
	fma.rn.f64 	%fd330, %fd328, %fd329, %fd327;
	ld.global.f64 	%fd331, [%rd223+24];
	add.s64 	%rd195, %rd194, %rd188;
	ld.global.f64 	%fd332, [%rd195];
	fma.rn.f64 	%fd372, %fd331, %fd332, %fd330;
	add.s32 	%r317, %r317, 8;
	add.s32 	%r316, %r316, 8;
	add.s32 	%r315, %r315, %r24;
	add.s64 	%rd223, %rd223, 64;
	setp.ne.s32 	%p43, %r317, 0;
	@%p43 bra 	$L__BB3_18;
	add.s32 	%r319, %r316, 1;
$L__BB3_20:
	setp.eq.s32 	%p44, %r21, 0;
	@%p44 bra 	$L__BB3_28;
	ld.param.u32 	%r300, [_Z17DiffDxplus_kernelPdS_S_diii_param_6];
	and.b32  	%r53, %r300, 3;
	setp.lt.u32 	%p45, %r21, 4;
	@%p45 bra 	$L__BB3_23;
	mul.wide.s32 	%rd196, %r319, 8;
	add.s64 	%rd197, %rd2, %rd196;
	ld.global.f64 	%fd334, [%rd197+-8];
	add.s32 	%r275, %r319, %r1;
	mad.lo.s32 	%r276, %r275, %r156, %r163;
	mul.wide.s32 	%rd198, %r276, 8;
	add.s64 	%rd199, %rd1, %rd198;
	ld.global.f64 	%fd335, [%rd199];
	fma.rn.f64 	%fd336, %fd334, %fd335, %fd372;
	ld.global.f64 	%fd337, [%rd197];
	mul.wide.s32 	%rd200, %r156, 8;
	add.s64 	%rd201, %rd199, %rd200;
	ld.global.f64 	%fd338, [%rd201];
	fma.rn.f64 	%fd339, %fd337, %fd338, %fd336;
	ld.global.f64 	%fd340, [%rd197+8];
	add.s64 	%rd202, %rd201, %rd200;
	ld.global.f64 	%fd341, [%rd202];
	fma.rn.f64 	%fd342, %fd340, %fd341, %fd339;
	ld.global.f64 	%fd343, [%rd197+16];
	add.s64 	%rd203, %rd202, %rd200;
	ld.global.f64 	%fd344, [%rd203];
	fma.rn.f64 	%fd372, %fd343, %fd344, %fd342;
	add.s32 	%r319, %r319, 4;
$L__BB3_23:
	setp.eq.s32 	%p46, %r53, 0;
	@%p46 bra 	$L__BB3_28;
	setp.eq.s32 	%p47, %r53, 1;
	@%p47 bra 	$L__BB3_26;
	mul.wide.s32 	%rd204, %r319, 8;
	add.s64 	%rd205, %rd2, %rd204;
	ld.global.f64 	%fd346, [%rd205+-8];
	add.s32 	%r277, %r319, %r1;
	mad.lo.s32 	%r278, %r277, %r156, %r163;
	mul.wide.s32 	%rd206, %r278, 8;
	add.s64 	%rd207, %rd1, %rd206;
	ld.global.f64 	%fd347, [%rd207];
	fma.rn.f64 	%fd348, %fd346, %fd347, %fd372;
	ld.global.f64 	%fd349, [%rd205];
	mul.wide.s32 	%rd208, %r156, 8;
	add.s64 	%rd209, %rd207, %rd208;
	ld.global.f64 	%fd350, [%rd209];
	fma.rn.f64 	%fd372, %fd349, %fd350, %fd348;
	add.s32 	%r319, %r319, 2;
$L__BB3_26:
	ld.param.u32 	%r301, [_Z17DiffDxplus_kernelPdS_S_diii_param_6];
	and.b32  	%r279, %r301, 1;
	setp.eq.b32 	%p48, %r279, 1;
	not.pred 	%p49, %p48;
	@%p49 bra 	$L__BB3_28;
	mul.wide.s32 	%rd210, %r319, 8;
	add.s64 	%rd211, %rd2, %rd210;
	ld.global.f64 	%fd351, [%rd211+-8];
	add.s32 	%r280, %r319, %r1;
	mad.lo.s32 	%r281, %r280, %r156, %r163;
	mul.wide.s32 	%rd212, %r281, 8;
	add.s64 	%rd213, %rd1, %rd212;
	ld.global.f64 	%fd352, [%rd213];
	fma.rn.f64 	%fd372, %fd351, %fd352, %fd372;
$L__BB3_28:
	ld.param.f64 	%fd356, [_Z17DiffDxplus_kernelPdS_S_diii_param_3];
	ld.param.u64 	%rd219, [_Z17DiffDxplus_kernelPdS_S_diii_param_1];
	div.rn.f64 	%fd353, %fd372, %fd356;
	mad.lo.s32 	%r282, %r156, %r1, %r163;
	cvta.to.global.u64 	%rd214, %rd219;
	mul.wide.s32 	%rd215, %r282, 8;
	add.s64 	%rd216, %rd214, %rd215;
	st.global.f64 	[%rd216], %fd353;
	bra.uni 	$L__BB3_71;
$L__BB3_29:
	ld.param.u32 	%r284, [_Z17DiffDxplus_kernelPdS_S_diii_param_6];
	sub.s32 	%r164, %r153, %r284;
	setp.lt.s32 	%p5, %r1, %r164;
	@%p5 bra 	$L__BB3_57;
	ld.param.u32 	%r285, [_Z17DiffDxplus_kernelPdS_S_diii_param_6];
	setp.lt.s32 	%p6, %r285, 1;
	mov.f64 	%fd396, 0d0000000000000000;
	@%p6 bra 	$L__BB3_43;
	ld.param.u32 	%r286, [_Z17DiffDxplus_kernelPdS_S_diii_param_6];
	setp.lt.u32 	%p7, %r286, 8;
	mov.f64 	%fd396, 0d0000000000000000;
	mov.b32 	%r336, 1;
	@%p7 bra 	$L__BB3_35;
	ld.param.u32 	%r287, [_Z17DiffDxplus_kernelPdS_S_diii_param_6];
	and.b32  	%r167, %r287, 2147483640;
	neg.s32 	%r347, %r167;
	add.s32 	%r168, %r1, -7;
	mad.lo.s32 	%r345, %r156, %r168, %r163;
	add.s32 	%r169, %r1, -6;
	mad.lo.s32 	%r344, %r156, %r169, %r163;
	add.s32 	%r170, %r1, -5;
	mad.lo.s32 	%r343, %r156, %r170, %r163;
	add.s32 	%r171, %r1, -4;
	mad.lo.s32 	%r342, %r156, %r171, %r163;
	add.s32 	%r172, %r1, -3;
	mad.lo.s32 	%r341, %r156, %r172, %r163;
	add.s32 	%r173, %r1, -2;
	mad.lo.s32 	%r340, %r156, %r173, %r163;
	mad.lo.s32 	%r339, %r156, %r1, %r163;
	add.s32 	%r174, %r1, -1;
	mad.lo.s32 	%r338, %r156, %r174, %r163;
	add.s64 	%rd225, %rd2, 32;
	mov.f64 	%fd396, 0d0000000000000000;
	mov.b32 	%r346, 0;
$L__BB3_33:
	.pragma "nounroll";
	ld.global.f64 	%fd66, [%rd225+-32];
	mul.wide.s32 	%rd18, %r339, 8;
	add.s64 	%rd19, %rd1, %rd18;
	ld.global.f64 	%fd67, [%rd19];
	mul.f64 	%fd68, %fd66, %fd67;
	sub.f64 	%fd69, %fd396, %fd68;
	ld.global.f64 	%fd70, [%rd225+-24];
	mul.wide.s32 	%rd20, %r338, 8;
	add.s64 	%rd21, %rd1, %rd20;
	ld.global.f64 	%fd71, [%rd21];
	mul.f64 	%fd72, %fd70, %fd71;
	sub.f64 	%fd73, %fd69, %fd72;
	ld.global.f64 	%fd74, [%rd225+-16];
	mul.wide.s32 	%rd22, %r340, 8;
	add.s64 	%rd23, %rd1, %rd22;
	ld.global.f64 	%fd75, [%rd23];
	mul.f64 	%fd76, %fd74, %fd75;
	sub.f64 	%fd77, %fd73, %fd76;
	ld.global.f64 	%fd78, [%rd225+-8];
	mul.wide.s32 	%rd24, %r341, 8;
	add.s64 	%rd25, %rd1, %rd24;
	ld.global.f64 	%fd79, [%rd25];
	mul.f64 	%fd80, %fd78, %fd79;
	sub.f64 	%fd81, %fd77, %fd80;
	ld.global.f64 	%fd82, [%rd225];
	mul.wide.s32 	%rd26, %r342, 8;
	add.s64 	%rd27, %rd1, %rd26;
	ld.global.f64 	%fd83, [%rd27];
	mul.f64 	%fd84, %fd82, %fd83;
	sub.f64 	%fd85, %fd81, %fd84;
	ld.global.f64 	%fd86, [%rd225+8];
	mul.wide.s32 	%rd28, %r343, 8;
	add.s64 	%rd29, %rd1, %rd28;
	ld.global.f64 	%fd87, [%rd29];
	mul.f64 	%fd88, %fd86, %fd87;
	sub.f64 	%fd89, %fd85, %fd88;
	ld.global.f64 	%fd90, [%rd225+16];
	mul.wide.s32 	%rd30, %r344, 8;
	add.s64 	%rd31, %rd1, %rd30;
	ld.global.f64 	%fd91, [%rd31];
	mul.f64 	%fd92, %fd90, %fd91;
	sub.f64 	%fd93, %fd89, %fd92;
	ld.global.f64 	%fd94, [%rd225+24];
	mul.wide.s32 	%rd32, %r345, 8;
	add.s64 	%rd33, %rd1, %rd32;
	ld.global.f64 	%fd95, [%rd33];
	mul.f64 	%fd96, %fd94, %fd95;
	sub.f64 	%fd396, %fd93, %fd96;
	add.s32 	%r347, %r347, 8;
	add.s32 	%r346, %r346, 8;
	shl.b32 	%r175, %r156, 3;
	sub.s32 	%r345, %r345, %r175;
	sub.s32 	%r344, %r344, %r175;
	sub.s32 	%r343, %r343, %r175;
	sub.s32 	%r342, %r342, %r175;
	sub.s32 	%r341, %r341, %r175;
	sub.s32 	%r340, %r340, %r175;
	sub.s32 	%r339, %r339, %r175;
	sub.s32 	%r338, %r338, %r175;
	add.s64 	%rd225, %rd225, 64;
	setp.eq.s32 	%p8, %r347, 0;
	@%p8 bra 	$L__BB3_34;
	bra.uni 	$L__BB3_33;
$L__BB3_34:
	add.s32 	%r336, %r346, 1;
$L__BB3_35:
	ld.param.u32 	%r288, [_Z17DiffDxplus_kernelPdS_S_diii_param_6];
	and.b32  	%r109, %r288, 7;
	setp.eq.s32 	%p9, %r109, 0;
	@%p9 bra 	$L__BB3_43;
	ld.param.u32 	%r289, [_Z17DiffDxplus_kernelPdS_S_diii_param_6];
	ld.param.u64 	%rd220, [_Z17DiffDxplus_kernelPdS_S_diii_param_2];
	cvta.to.global.u64 	%rd11, %rd220;
	and.b32  	%r110, %r289, 3;
	setp.lt.u32 	%p10, %r109, 4;
	@%p10 bra 	$L__BB3_38;
	mul.wide.s32 	%rd34, %r336, 8;
	add.s64 	%rd35, %rd11, %rd34;
	ld.global.f64 	%fd98, [%rd35+-8];
	sub.s32 	%r176, %r1, %r336;
	mad.lo.s32 	%r177, %r176, %r156, %r163;
	add.s32 	%r178, %r177, %r156;
	mul.wide.s32 	%rd36, %r178, 8;
	add.s64 	%rd37, %rd1, %rd36;
	ld.global.f64 	%fd99, [%rd37];
	mul.f64 	%fd100, %fd98, %fd99;
	sub.f64 	%fd101, %fd396, %fd100;
	ld.global.f64 	%fd102, [%rd35];
	mul.wide.s32 	%rd38, %r177, 8;
	add.s64 	%rd39, %rd1, %rd38;
	ld.global.f64 	%fd103, [%rd39];
	mul.f64 	%fd104, %fd102, %fd103;
	sub.f64 	%fd105, %fd101, %fd104;
	not.b32 	%r179, %r336;
	ld.global.f64 	%fd106, [%rd35+8];
	add.s32 	%r180, %r1, %r179;
	mad.lo.s32 	%r181, %r180, %r156, %r163;
	mul.wide.s32 	%rd40, %r181, 8;
	add.s64 	%rd41, %rd1, %rd40;
	ld.global.f64 	%fd107, [%rd41];
	mul.f64 	%fd108, %fd106, %fd107;
	sub.f64 	%fd109, %fd105, %fd108;
	ld.global.f64 	%fd110, [%rd35+16];
	add.s32 	%r182, %r176, -2;
	mad.lo.s32 	%r183, %r182, %r156, %r163;
	mul.wide.s32 	%rd42, %r183, 8;
	add.s64 	%rd43, %rd1, %rd42;
	ld.global.f64 	%fd111, [%rd43];
	mul.f64 	%fd112, %fd110, %fd111;
	sub.f64 	%fd396, %fd109, %fd112;
	add.s32 	%r336, %r336, 4;
$L__BB3_38:
	setp.eq.s32 	%p11, %r110, 0;
	@%p11 bra 	$L__BB3_43;
	setp.eq.s32 	%p12, %r110, 1;
	@%p12 bra 	$L__BB3_41;
	mul.wide.s32 	%rd44, %r336, 8;
	add.s64 	%rd45, %rd11, %rd44;
	ld.global.f64 	%fd114, [%rd45+-8];
	sub.s32 	%r184, %r1, %r336;
	mad.lo.s32 	%r185, %r184, %r156, %r163;
	add.s32 	%r186, %r185, %r156;
	mul.wide.s32 	%rd46, %r186, 8;
	add.s64 	%rd47, %rd1, %rd46;
	ld.global.f64 	%fd115, [%rd47];
	mul.f64 	%fd116, %fd114, %fd115;
	sub.f64 	%fd117, %fd396, %fd116;
	ld.global.f64 	%fd118, [%rd45];
	mul.wide.s32 	%rd48, %r185, 8;
	add.s64 	%rd49, %rd1, %rd48;
	ld.global.f64 	%fd119, [%rd49];
	mul.f64 	%fd120, %fd118, %fd119;
	sub.f64 	%fd396, %fd117, %fd120;
	add.s32 	%r336, %r336, 2;
$L__BB3_41:
	ld.param.u32 	%r290, [_Z17DiffDxplus_kernelPdS_S_diii_param_6];
	and.b32  	%r187, %r290, 1;
	setp.eq.b32 	%p13, %r187, 1;
	not.pred 	%p14, %p13;
	@%p14 bra 	$L__BB3_43;
	mul.wide.s32 	%rd50, %r336, 8;
	add.s64 	%rd51, %rd11, %rd50;
	ld.global.f64 	%fd121, [%rd51+-8];
	sub.s32 	%r188, %r1, %r336;
	mad.lo.s32 	%r189, %r156, %r188, %r156;
	add.s32 	%r190, %r189, %r163;
	mul.wide.s32 	%rd52, %r190, 8;
	add.s64 	%rd53, %rd1, %rd52;
	ld.global.f64 	%fd122, [%rd53];
	mul.f64 	%fd123, %fd121, %fd122;
	sub.f64 	%fd396, %fd396, %fd123;
$L__BB3_43:
	sub.s32 	%r191, %r153, %r1;
	setp.lt.s32 	%p15, %r191, 2;
	@%p15 bra 	$L__BB3_56;
	ld.param.u64 	%rd221, [_Z17DiffDxplus_kernelPdS_S_diii_param_2];
	cvta.to.global.u64 	%rd12, %rd221;
	not.b32 	%r193, %r1;
	add.s32 	%r115, %r153, %r193;
	add.s32 	%r195, %r191, -2;
	and.b32  	%r116, %r115, 7;
	setp.lt.u32 	%p16, %r195, 7;
	mov.b32 	%r352, 1;
	@%p16 bra 	$L__BB3_48;
	and.b32  	%r197, %r115, -8;
	neg.s32 	%r350, %r197;
	mad.lo.s32 	%r198, %r156, %r1, %r156;
	add.s32 	%r348, %r163, %r198;
	shl.b32 	%r119, %r156, 3;
	mov.b32 	%r349, 0;
	mul.wide.s32 	%rd58, %r156, 8;
$L__BB3_46:
	.pragma "nounroll";
	add.s32 	%r199, %r349, 1;
	mul.wide.s32 	%rd54, %r199, 8;
	add.s64 	%rd55, %rd12, %rd54;
	ld.global.f64 	%fd125, [%rd55+-8];
	mul.wide.s32 	%rd56, %r348, 8;
	add.s64 	%rd57, %rd1, %rd56;
	ld.global.f64 	%fd126, [%rd57];
	fma.rn.f64 	%fd127, %fd125, %fd126, %fd396;
	ld.global.f64 	%fd128, [%rd55];
	add.s64 	%rd59, %rd57, %rd58;
	ld.global.f64 	%fd129, [%rd59];
	fma.rn.f64 	%fd130, %fd128, %fd129, %fd127;
	ld.global.f64 	%fd131, [%rd55+8];
	add.s64 	%rd60, %rd59, %rd58;
	ld.global.f64 	%fd132, [%rd60];
	fma.rn.f64 	%fd133, %fd131, %fd132, %fd130;
	ld.global.f64 	%fd134, [%rd55+16];
	add.s64 	%rd61, %rd60, %rd58;
	ld.global.f64 	%fd135, [%rd61];
	fma.rn.f64 	%fd136, %fd134, %fd135, %fd133;
	ld.global.f64 	%fd137, [%rd55+24];
	add.s64 	%rd62, %rd61, %rd58;
	ld.global.f64 	%fd138, [%rd62];
	fma.rn.f64 	%fd139, %fd137, %fd138, %fd136;
	ld.global.f64 	%fd140, [%rd55+32];
	add.s64 	%rd63, %rd62, %rd58;
	ld.global.f64 	%fd141, [%rd63];
	fma.rn.f64 	%fd142, %fd140, %fd141, %fd139;
	ld.global.f64 	%fd143, [%rd55+40];
	add.s64 	%rd64, %rd63, %rd58;
	ld.global.f64 	%fd144, [%rd64];
	fma.rn.f64 	%fd145, %fd143, %fd144, %fd142;
	ld.global.f64 	%fd146, [%rd55+48];
	add.s64 	%rd65, %rd64, %rd58;
	ld.global.f64 	%fd147, [%rd65];
	fma.rn.f64 	%fd396, %fd146, %fd147, %fd145;
	add.s32 	%r350, %r350, 8;
	add.s32 	%r349, %r349, 8;
	add.s32 	%r348, %r348, %r119;
	setp.ne.s32 	%p17, %r350, 0;
	@%p17 bra 	$L__BB3_46;
	add.s32 	%r352, %r349, 1;
$L__BB3_48:
	setp.eq.s32 	%p18, %r116, 0;
	@%p18 bra 	$L__BB3_56;
	and.b32  	%r148, %r115, 3;
	setp.lt.u32 	%p19, %r116, 4;
	@%p19 bra 	$L__BB3_51;
	mul.wide.s32 	%rd66, %r352, 8;
	add.s64 	%rd67, %rd12, %rd66;
	ld.global.f64 	%fd149, [%rd67+-8];
	add.s32 	%r200, %r352, %r1;
	mad.lo.s32 	%r201, %r200, %r156, %r163;
	mul.wide.s32 	%rd68, %r201, 8;
	add.s64 	%rd69, %rd1, %rd68;
	ld.global.f64 	%fd150, [%rd69];
	fma.rn.f64 	%fd151, %fd149, %fd150, %fd396;
	ld.global.f64 	%fd152, [%rd67];
	mul.wide.s32 	%rd70, %r156, 8;
	add.s64 	%rd71, %rd69, %rd70;
	ld.global.f64 	%fd153, [%rd71];
	fma.rn.f64 	%fd154, %fd152, %fd153, %fd151;
	ld.global.f64 	%fd155, [%rd67+8];
	add.s64 	%rd72, %rd71, %rd70;
	ld.global.f64 	%fd156, [%rd72];
	fma.rn.f64 	%fd157, %fd155, %fd156, %fd154;
	ld.global.f64 	%fd158, [%rd67+16];
	add.s64 	%rd73, %rd72, %rd70;
	ld.global.f64 	%fd159, [%rd73];
	fma.rn.f64 	%fd396, %fd158, %fd159, %fd157;
	add.s32 	%r352, %r352, 4;
$L__BB3_51:
	setp.eq.s32 	%p20, %r148, 0;
	@%p20 bra 	$L__BB3_56;
	setp.eq.s32 	%p21, %r148, 1;
	@%p21 bra 	$L__BB3_54;
	mul.wide.s32 	%rd74, %r352, 8;
	add.s64 	%rd75, %rd12, %rd74;
	ld.global.f64 	%fd161, [%rd75+-8];
	add.s32 	%r202, %r352, %r1;
	mad.lo.s32 	%r203, %r202, %r156, %r163;
	mul.wide.s32 	%rd76, %r203, 8;
	add.s64 	%rd77, %rd1, %rd76;
	ld.global.f64 	%fd162, [%rd77];
	fma.rn.f64 	%fd163, %fd161, %fd162, %fd396;
	ld.global.f64 	%fd164, [%rd75];
	mul.wide.s32 	%rd78, %r156, 8;
	add.s64 	%rd79, %rd77, %rd78;
	ld.global.f64 	%fd165, [%rd79];
	fma.rn.f64 	%fd396, %fd164, %fd165, %fd163;
	add.s32 	%r352, %r352, 2;
$L__BB3_54:
	and.b32  	%r204, %r115, 1;
	setp.eq.b32 	%p22, %r204, 1;
	not.pred 	%p23, %p22;
	@%p23 bra 	$L__BB3_56;
	mul.wide.s32 	%rd80, %r352, 8;
	add.s64 	%rd81, %rd12, %rd80;
	ld.global.f64 	%fd166, [%rd81+-8];
	add.s32 	%r205, %r352, %r1;
	mad.lo.s32 	%r206, %r205, %r156, %r163;
	mul.wide.s32 	%rd82, %r206, 8;
	add.s64 	%rd83, %rd1, %rd82;
	ld.global.f64 	%fd167, [%rd83];
	fma.rn.f64 	%fd396, %fd166, %fd167, %fd396;
$L__BB3_56:
	ld.param.f64 	%fd354, [_Z17DiffDxplus_kernelPdS_S_diii_param_3];
	ld.param.u64 	%rd217, [_Z17DiffDxplus_kernelPdS_S_diii_param_1];
	div.rn.f64 	%fd168, %fd396, %fd354;
	mad.lo.s32 	%r207, %r156, %r1, %r163;
	cvta.to.global.u64 	%rd84, %rd217;
	mul.wide.s32 	%rd85, %r207, 8;
	add.s64 	%rd86, %rd84, %rd85;
	st.global.f64 	[%rd86], %fd168;
	bra.uni 	$L__BB3_71;
$L__BB3_57:
	ld.param.u32 	%r291, [_Z17DiffDxplus_kernelPdS_S_diii_param_6];
	setp.lt.s32 	%p24, %r291, 1;
	mov.f64 	%fd380, 0d0000000000000000;
	@%p24 bra 	$L__BB3_70;
	ld.param.u32 	%r292, [_Z17DiffDxplus_kernelPdS_S_diii_param_6];
	setp.lt.u32 	%p25, %r292, 8;
	mov.f64 	%fd380, 0d0000000000000000;
	mov.b32 	%r333, 1;
	@%p25 bra 	$L__BB3_62;
	ld.param.u32 	%r293, [_Z17DiffDxplus_kernelPdS_S_diii_param_6];
	and.b32  	%r210, %r293, 2147483640;
	neg.s32 	%r331, %r210;
	add.s32 	%r211, %r1, -7;
	mad.lo.s32 	%r329, %r156, %r211, %r163;
	add.s32 	%r212, %r1, -6;
	mad.lo.s32 	%r328, %r156, %r212, %r163;
	add.s32 	%r213, %r1, -5;
	mad.lo.s32 	%r327, %r156, %r213, %r163;
	add.s32 	%r214, %r1, -4;
	mad.lo.s32 	%r326, %r156, %r214, %r163;
	add.s32 	%r215, %r1, -2;
	mad.lo.s32 	%r325, %r156, %r215, %r163;
	add.s32 	%r216, %r1, -3;
	mad.lo.s32 	%r324, %r156, %r216, %r163;
	mul.lo.s32 	%r217, %r156, %r1;
	add.s32 	%r323, %r163, %r217;
	add.s32 	%r218, %r217, %r156;
	add.s32 	%r322, %r163, %r218;
	add.s32 	%r219, %r1, -1;
	mad.lo.s32 	%r321, %r156, %r219, %r163;
	add.s64 	%rd224, %rd2, 32;
	mov.f64 	%fd380, 0d0000000000000000;
	mov.b32 	%r330, 0;
	mul.wide.s32 	%rd93, %r156, 8;
$L__BB3_60:
	.pragma "nounroll";
	ld.global.f64 	%fd173, [%rd224+-32];
	mul.wide.s32 	%rd87, %r323, 8;
	add.s64 	%rd88, %rd1, %rd87;
	ld.global.f64 	%fd174, [%rd88];
	mul.wide.s32 	%rd89, %r322, 8;
	add.s64 	%rd90, %rd1, %rd89;
	ld.global.f64 	%fd175, [%rd90];
	sub.f64 	%fd176, %fd175, %fd174;
	fma.rn.f64 	%fd177, %fd173, %fd176, %fd380;
	ld.global.f64 	%fd178, [%rd224+-24];
	mul.wide.s32 	%rd91, %r321, 8;
	add.s64 	%rd92, %rd1, %rd91;
	ld.global.f64 	%fd179, [%rd92];
	add.s64 	%rd94, %rd90, %rd93;
	ld.global.f64 	%fd180, [%rd94];
	sub.f64 	%fd181, %fd180, %fd179;
	fma.rn.f64 	%fd182, %fd178, %fd181, %fd177;
	ld.global.f64 	%fd183, [%rd224+-16];
	mul.wide.s32 	%rd95, %r325, 8;
	add.s64 	%rd96, %rd1, %rd95;
	ld.global.f64 	%fd184, [%rd96];
	add.s64 	%rd97, %rd94, %rd93;
	ld.global.f64 	%fd185, [%rd97];
	sub.f64 	%fd186, %fd185, %fd184;
	fma.rn.f64 	%fd187, %fd183, %fd186, %fd182;
	ld.global.f64 	%fd188, [%rd224+-8];
	mul.wide.s32 	%rd98, %r324, 8;
	add.s64 	%rd99, %rd1, %rd98;
	ld.global.f64 	%fd189, [%rd99];
	add.s64 	%rd100, %rd97, %rd93;
	ld.global.f64 	%fd190, [%rd100];
	sub.f64 	%fd191, %fd190, %fd189;
	fma.rn.f64 	%fd192, %fd188, %fd191, %fd187;
	ld.global.f64 	%fd193, [%rd224];
	mul.wide.s32 	%rd101, %r326, 8;
	add.s64 	%rd102, %rd1, %rd101;
	ld.global.f64 	%fd194, [%rd102];
	add.s64 	%rd103, %rd100, %rd93;
	ld.global.f64 	%fd195, [%rd103];
	sub.f64 	%fd196, %fd195, %fd194;
	fma.rn.f64 	%fd197, %fd193, %fd196, %fd192;
	ld.global.f64 	%fd198, [%rd224+8];
	mul.wide.s32 	%rd104, %r327, 8;
	add.s64 	%rd105, %rd1, %rd104;
	ld.global.f64 	%fd199, [%rd105];
	add.s64 	%rd106, %rd103, %rd93;
	ld.global.f64 	%fd200, [%rd106];
	sub.f64 	%fd201, %fd200, %fd199;
	fma.rn.f64 	%fd202, %fd198, %fd201, %fd197;
	ld.global.f64 	%fd203, [%rd224+16];
	mul.wide.s32 	%rd107, %r328, 8;
	add.s64 	%rd108, %rd1, %rd107;
	ld.global.f64 	%fd204, [%rd108];
	add.s64 	%rd109, %rd106, %rd93;
	ld.global.f64 	%fd205, [%rd109];
	sub.f64 	%fd206, %fd205, %fd204;
	fma.rn.f64 	%fd207, %fd203, %fd206, %fd202;
	ld.global.f64 	%fd208, [%rd224+24];
	mul.wide.s32 	%rd110, %r329, 8;
	add.s64 	%rd111, %rd1, %rd110;
	ld.global.f64 	%fd209, [%rd111];
	add.s64 	%rd112, %rd109, %rd93;
	ld.global.f64 	%fd210, [%rd112];
	sub.f64 	%fd211, %fd210, %fd209;
	fma.rn.f64 	%fd380, %fd208, %fd211, %fd207;
	add.s32 	%r331, %r331, 8;
	add.s32 	%r330, %r330, 8;
	shl.b32 	%r220, %r156, 3;
	sub.s32 	%r329, %r329, %r220;
	sub.s32 	%r328, %r328, %r220;
	sub.s32 	%r327, %r327, %r220;
	sub.s32 	%r326, %r326, %r220;
	sub.s32 	%r325, %r325, %r220;
	sub.s32 	%r324, %r324, %r220;
	sub.s32 	%r323, %r323, %r220;
	add.s32 	%r322, %r322, %r220;
	sub.s32 	%r321, %r321, %r220;
	add.s64 	%rd224, %rd224, 64;
	setp.ne.s32 	%p26, %r331, 0;
	@%p26 bra 	$L__BB3_60;
	add.s32 	%r333, %r330, 1;
$L__BB3_62:
	ld.param.u32 	%r294, [_Z17DiffDxplus_kernelPdS_S_diii_param_6];
	and.b32  	%r101, %r294, 7;
	setp.eq.s32 	%p27, %r101, 0;
	@%p27 bra 	$L__BB3_70;
	ld.param.u32 	%r295, [_Z17DiffDxplus_kernelPdS_S_diii_param_6];
	ld.param.u64 	%rd222, [_Z17DiffDxplus_kernelPdS_S_diii_param_2];
	cvta.to.global.u64 	%rd10, %rd222;
	and.b32  	%r102, %r295, 3;
	setp.lt.u32 	%p28, %r101, 4;
	@%p28 bra 	$L__BB3_65;
	mul.wide.s32 	%rd113, %r333, 8;
	add.s64 	%rd114, %rd10, %rd113;
	ld.global.f64 	%fd213, [%rd114+-8];
	sub.s32 	%r221, %r1, %r333;
	mad.lo.s32 	%r222, %r221, %r156, %r163;
	add.s32 	%r223, %r222, %r156;
	mul.wide.s32 	%rd115, %r223, 8;
	add.s64 	%rd116, %rd1, %rd115;
	ld.global.f64 	%fd214, [%rd116];
	add.s32 	%r224, %r333, %r1;
	mad.lo.s32 	%r225, %r224, %r156, %r163;
	mul.wide.s32 	%rd117, %r225, 8;
	add.s64 	%rd118, %rd1, %rd117;
	ld.global.f64 	%fd215, [%rd118];
	sub.f64 	%fd216, %fd215, %fd214;
	fma.rn.f64 	%fd217, %fd213, %fd216, %fd380;
	not.b32 	%r226, %r333;
	ld.global.f64 	%fd218, [%rd114];
	mul.wide.s32 	%rd119, %r222, 8;
	add.s64 	%rd120, %rd1, %rd119;
	ld.global.f64 	%fd219, [%rd120];
	mul.wide.s32 	%rd121, %r156, 8;
	add.s64 	%rd122, %rd118, %rd121;
	ld.global.f64 	%fd220, [%rd122];
	sub.f64 	%fd221, %fd220, %fd219;
	fma.rn.f64 	%fd222, %fd218, %fd221, %fd217;
	ld.global.f64 	%fd223, [%rd114+8];
	add.s32 	%r227, %r1, %r226;
	mad.lo.s32 	%r228, %r227, %r156, %r163;
	mul.wide.s32 	%rd123, %r228, 8;
	add.s64 	%rd124, %rd1, %rd123;
	ld.global.f64 	%fd224, [%rd124];
	add.s64 	%rd125, %rd122, %rd121;
	ld.global.f64 	%fd225, [%rd125];
	sub.f64 	%fd226, %fd225, %fd224;
	fma.rn.f64 	%fd227, %fd223, %fd226, %fd222;
	ld.global.f64 	%fd228, [%rd114+16];
	add.s32 	%r229, %r221, -2;
	mad.lo.s32 	%r230, %r229, %r156, %r163;
	mul.wide.s32 	%rd126, %r230, 8;
	add.s64 	%rd127, %rd1, %rd126;
	ld.global.f64 	%fd229, [%rd127];
	add.s64 	%rd128, %rd125, %rd121;
	ld.global.f64 	%fd230, [%rd128];
	sub.f64 	%fd231, %fd230, %fd229;
	fma.rn.f64 	%fd380, %fd228, %fd231, %fd227;
	add.s32 	%r333, %r333, 4;
$L__BB3_65:
	setp.eq.s32 	%p29, %r102, 0;
	@%p29 bra 	$L__BB3_70;
	setp.eq.s32 	%p30, %r102, 1;
	@%p30 bra 	$L__BB3_68;
	mul.wide.s32 	%rd129, %r333, 8;
	add.s64 	%rd130, %rd10, %rd129;
	ld.global.f64 	%fd233, [%rd130+-8];
	sub.s32 	%r231, %r1, %r333;
	mad.lo.s32 	%r232, %r231, %r156, %r163;
	add.s32 	%r233, %r232, %r156;
	mul.wide.s32 	%rd131, %r233, 8;
	add.s64 	%rd132, %rd1, %rd131;
	ld.global.f64 	%fd234, [%rd132];
	add.s32 	%r234, %r333, %r1;
	mad.lo.s32 	%r235, %r234, %r156, %r163;
	mul.wide.s32 	%rd133, %r235, 8;
	add.s64 	%rd134, %rd1, %rd133;
	ld.global.f64 	%fd235, [%rd134];
	sub.f64 	%fd236, %fd235, %fd234;
	fma.rn.f64 	%fd237, %fd233, %fd236, %fd380;
	ld.global.f64 	%fd238, [%rd130];
	mul.wide.s32 	%rd135, %r232, 8;
	add.s64 	%rd136, %rd1, %rd135;
	ld.global.f64 	%fd239, [%rd136];
	mul.wide.s32 	%rd137, %r156, 8;
	add.s64 	%rd138, %rd134, %rd137;
	ld.global.f64 	%fd240, [%rd138];
	sub.f64 	%fd241, %fd240, %fd239;
	fma.rn.f64 	%fd380, %fd238, %fd241, %fd237;
	add.s32 	%r333, %r333, 2;
$L__BB3_68:
	ld.param.u32 	%r296, [_Z17DiffDxplus_kernelPdS_S_diii_param_6];
	and.b32  	%r236, %r296, 1;
	setp.eq.b32 	%p31, %r236, 1;
	not.pred 	%p32, %p31;
	@%p32 bra 	$L__BB3_70;
	mul.wide.s32 	%rd139, %r333, 8;
	add.s64 	%rd140, %rd10, %rd139;
	ld.global.f64 	%fd242, [%rd140+-8];
	sub.s32 	%r237, %r1, %r333;
	mad.lo.s32 	%r238, %r156, %r237, %r156;
	add.s32 	%r239, %r238, %r163;
	mul.wide.s32 	%rd141, %r239, 8;
	add.s64 	%rd142, %rd1, %rd141;
	ld.global.f64 	%fd243, [%rd142];
	add.s32 	%r240, %r333, %r1;
	mad.lo.s32 	%r241, %r240, %r156, %r163;
	mul.wide.s32 	%rd143, %r241, 8;
	add.s64 	%rd144, %rd1, %rd143;
	ld.global.f64 	%fd244, [%rd144];
	sub.f64 	%fd245, %fd244, %fd243;
	fma.rn.f64 	%fd380, %fd242, %fd245, %fd380;
$L__BB3_70:
	ld.param.f64 	%fd355, [_Z17DiffDxplus_kernelPdS_S_diii_param_3];
	ld.param.u64 	%rd218, [_Z17DiffDxplus_kernelPdS_S_diii_param_1];
	div.rn.f64 	%fd246, %fd380, %fd355;
	mad.lo.s32 	%r242, %r156, %r1, %r163;
	cvta.to.global.u64 	%rd145, %rd218;
	mul.wide.s32 	%rd146, %r242, 8;
	add.s64 	%rd147, %rd145, %rd146;
	st.global.f64 	[%rd147], %fd246;
$L__BB3_71:
	ret;

}
	// .globl	_Z17DiffDyplus_kernelPdS_S_diii
.visible .entry _Z17DiffDyplus_kernelPdS_S_diii(
	.param .u64 .ptr .align 1 _Z17DiffDyplus_kernelPdS_S_diii_param_0,
	.param .u64 .ptr .align 1 _Z17DiffDyplus_kernelPdS_S_diii_param_1,
	.param .u64 .ptr .align 1 _Z17DiffDyplus_kernelPdS_S_diii_param_2,
	.param .f64 _Z17DiffDyplus_kernelPdS_S_diii_param_3,
	.param .u32 _Z17DiffDyplus_kernelPdS_S_diii_param_4,
	.param .u32 _Z17DiffDyplus_kernelPdS_S_diii_param_5,
	.param .u32 _Z17DiffDyplus_kernelPdS_S_diii_param_6
)
{
	.reg .pred 	%p<48>;
	.reg .b32 	%r<209>;
	.reg .b64 	%rd<109>;
	.reg .b64 	%fd<481>;

	ld.param.u64 	%rd14, [_Z17DiffDyplus_kernelPdS_S_diii_param_0];
	ld.param.u64 	%rd15, [_Z17DiffDyplus_kernelPdS_S_diii_param_1];
	ld.param.u64 	%rd16, [_Z17DiffDyplus_kernelPdS_S_diii_param_2];
	ld.param.f64 	%fd63, [_Z17DiffDyplus_kernelPdS_S_diii_param_3];
	ld.param.u32 	%r112, [_Z17DiffDyplus_kernelPdS_S_diii_param_4];
	ld.param.u32 	%r113, [_Z17DiffDyplus_kernelPdS_S_diii_param_5];
	ld.param.u32 	%r111, [_Z17DiffDyplus_kernelPdS_S_diii_param_6];
	cvta.to.global.u64 	%rd1, %rd15;
	cvta.to.global.u64 	%rd2, %rd14;
	cvta.to.global.u64 	%rd3, %rd16;
	mov.u32 	%r114, %ctaid.x;
	mov.u32 	%r115, %ntid.x;
	mov.u32 	%r116, %tid.x;
	mad.lo.s32 	%r1, %r114, %r115, %r116;
	mov.u32 	%r117, %ctaid.y;
	mov.u32 	%r118, %ntid.y;
	mul.lo.s32 	%r2, %r117, %r118;
	mov.u32 	%r3, %tid.y;
	add.s32 	%r119, %r2, %r3;
	setp.ge.s32 	%p1, %r1, %r112;
	setp.le.s32 	%p2, %r113, %r119;
	or.pred  	%p3, %p1, %p2;
	@%p3 bra 	$L__BB4_71;
	setp.ge.s32 	%p4, %r119, %r111;
	@%p4 bra 	$L__BB4_28;
	mul.lo.s32 	%r5, %r113, %r1;
	add.s32 	%r6, %r5, %r119;
	add.s32 	%r7, %r119, 1;
	and.b32  	%r8, %r7, 7;
	setp.lt.u32 	%p33, %r119, 7;
	mov.b32 	%r173, 1;
	mov.f64 	%fd445, 0d0000000000000000;
	@%p33 bra 	$L__BB4_6;
	and.b32  	%r155, %r7, -8;
	neg.s32 	%r177, %r155;
	mov.f64 	%fd445, 0d0000000000000000;
	mov.b32 	%r176, 0;
	mov.u32 	%r175, %r6;
$L__BB4_4:
	.pragma "nounroll";
	add.s32 	%r156, %r176, 1;
	mul.wide.s32 	%rd73, %r156, 8;
	add.s64 	%rd74, %rd3, %rd73;
	ld.global.f64 	%fd294, [%rd74+-8];
	add.s32 	%r157, %r175, -1;
	mul.wide.s32 	%rd75, %r157, 8;
	add.s64 	%rd76, %rd2, %rd75;
	ld.global.f64 	%fd295, [%rd76+8];
	mul.f64 	%fd296, %fd294, %fd295;
	sub.f64 	%fd297, %fd445, %fd296;
	ld.global.f64 	%fd298, [%rd74];
	ld.global.f64 	%fd299, [%rd76];
	mul.f64 	%fd300, %fd298, %fd299;
	sub.f64 	%fd301, %fd297, %fd300;
	ld.global.f64 	%fd302, [%rd74+8];
	ld.global.f64 	%fd303, [%rd76+-8];
	mul.f64 	%fd304, %fd302, %fd303;
	sub.f64 	%fd305, %fd301, %fd304;
	ld.global.f64 	%fd306, [%rd74+16];
	ld.global.f64 	%fd307, [%rd76+-16];
	mul.f64 	%fd308, %fd306, %fd307;
	sub.f64 	%fd309, %fd305, %fd308;
	ld.global.f64 	%fd310, [%rd74+24];
	ld.global.f64 	%fd311, [%rd76+-24];
	mul.f64 	%fd312, %fd310, %fd311;
	sub.f64 	%fd313, %fd309, %fd312;
	ld.global.f64 	%fd314, [%rd74+32];
	ld.global.f64 	%fd315, [%rd76+-32];
	mul.f64 	%fd316, %fd314, %fd315;
	sub.f64 	%fd317, %fd313, %fd316;
	ld.global.f64 	%fd318, [%rd74+40];
	ld.global.f64 	%fd319, [%rd76+-40];
	mul.f64 	%fd320, %fd318, %fd319;
	sub.f64 	%fd321, %fd317, %fd320;
	ld.global.f64 	%fd322, [%rd74+48];
	ld.global.f64 	%fd323, [%rd76+-48];
	mul.f64 	%fd324, %fd322, %fd323;
	sub.f64 	%fd445, %fd321, %fd324;
	add.s32 	%r177, %r177, 8;
	add.s32 	%r176, %r176, 8;
	add.s32 	%r175, %r175, -8;
	setp.eq.s32 	%p34, %r177, 0;
	@%p34 bra 	$L__BB4_5;
	bra.uni 	$L__BB4_4;
$L__BB4_5:
	add.s32 	%r173, %r176, 1;
$L__BB4_6:
	setp.eq.s32 	%p35, %r8, 0;
	@%p35 bra 	$L__BB4_14;
	setp.lt.u32 	%p36, %r8, 4;
	@%p36 bra 	$L__BB4_9;
	mul.wide.s32 	%rd77, %r173, 8;
	add.s64 	%rd78, %rd3, %rd77;
	ld.global.f64 	%fd326, [%rd78+-8];
	sub.s32 	%r158, %r6, %r173;
	mul.wide.s32 	%rd79, %r158, 8;
	add.s64 	%rd80, %rd2, %rd79;
	ld.global.f64 	%fd327, [%rd80+8];
	mul.f64 	%fd328, %fd326, %fd327;
	sub.f64 	%fd329, %fd445, %fd328;
	ld.global.f64 	%fd330, [%rd78];
	ld.global.f64 	%fd331, [%rd80];
	mul.f64 	%fd332, %fd330, %fd331;
	sub.f64 	%fd333, %fd329, %fd332;
	ld.global.f64 	%fd334, [%rd78+8];
	ld.global.f64 	%fd335, [%rd80+-8];
	mul.f64 	%fd336, %fd334, %fd335;
	sub.f64 	%fd337, %fd333, %fd336;
	ld.global.f64 	%fd338, [%rd78+16];
	ld.global.f64 	%fd339, [%rd80+-16];
	mul.f64 	%fd340, %fd338, %fd339;
	sub.f64 	%fd445, %fd337, %fd340;
	add.s32 	%r173, %r173, 4;
$L__BB4_9:
	and.b32  	%r159, %r7, 3;
	setp.eq.s32 	%p37, %r159, 0;
	@%p37 bra 	$L__BB4_14;
	setp.eq.s32 	%p38, %r159, 1;
	@%p38 bra 	$L__BB4_12;
	mul.wide.s32 	%rd81, %r173, 8;
	add.s64 	%rd82, %rd3, %rd81;
	ld.global.f64 	%fd342, [%rd82+-8];
	sub.s32 	%r160, %r6, %r173;
	mul.wide.s32 	%rd83, %r160, 8;
	add.s64 	%rd84, %rd2, %rd83;
	ld.global.f64 	%fd343, [%rd84+8];
	mul.f64 	%fd344, %fd342, %fd343;
	sub.f64 	%fd345, %fd445, %fd344;
	ld.global.f64 	%fd346, [%rd82];
	ld.global.f64 	%fd347, [%rd84];
	mul.f64 	%fd348, %fd346, %fd347;
	sub.f64 	%fd445, %fd345, %fd348;
	add.s32 	%r173, %r173, 2;
$L__BB4_12:
	and.b32  	%r161, %r119, 1;
	setp.eq.b32 	%p39, %r161, 1;
	@%p39 bra 	$L__BB4_14;
	mul.wide.s32 	%rd85, %r173, 8;
	add.s64 	%rd86, %rd3, %rd85;
	ld.global.f64 	%fd349, [%rd86+-8];
	sub.s32 	%r162, %r6, %r173;
	mul.wide.s32 	%rd87, %r162, 8;
	add.s64 	%rd88, %rd2, %rd87;
	ld.global.f64 	%fd350, [%rd88+8];
	mul.f64 	%fd351, %fd349, %fd350;
	sub.f64 	%fd445, %fd445, %fd351;
$L__BB4_14:
	and.b32  	%r16, %r111, 15;
	setp.lt.u32 	%p40, %r111, 16;
	mov.b32 	%r182, 1;
	@%p40 bra 	$L__BB4_18;
	and.b32  	%r165, %r111, 2147483632;
	neg.s32 	%r180, %r165;
	mov.b32 	%r179, 0;
	mov.u32 	%r178, %r6;
$L__BB4_16:
	.pragma "nounroll";
	add.s32 	%r166, %r179, 1;
	mul.wide.s32 	%rd89, %r166, 8;
	add.s64 	%rd90, %rd3, %rd89;
	ld.global.f64 	%fd353, [%rd90+-8];
	add.s32 	%r167, %r178, 1;
	mul.wide.s32 	%rd91, %r167, 8;
	add.s64 	%rd92, %rd2, %rd91;
	ld.global.f64 	%fd354, [%rd92];
	fma.rn.f64 	%fd355, %fd353, %fd354, %fd445;
	ld.global.f64 	%fd356, [%rd90];
	ld.global.f64 	%fd357, [%rd92+8];
	fma.rn.f64 	%fd358, %fd356, %fd357, %fd355;
	ld.global.f64 	%fd359, [%rd90+8];
	ld.global.f64 	%fd360, [%rd92+16];
	fma.rn.f64 	%fd361, %fd359, %fd360, %fd358;
	ld.global.f64 	%fd362, [%rd90+16];
	ld.global.f64 	%fd363, [%rd92+24];
	fma.rn.f64 	%fd364, %fd362, %fd363, %fd361;
	ld.global.f64 	%fd365, [%rd90+24];
	ld.global.f64 	%fd366, [%rd92+32];
	fma.rn.f64 	%fd367, %fd365, %fd366, %fd364;
	ld.global.f64 	%fd368, [%rd90+32];
	ld.global.f64 	%fd369, [%rd92+40];
	fma.rn.f64 	%fd370, %fd368, %fd369, %fd367;
	ld.global.f64 	%fd371, [%rd90+40];
	ld.global.f64 	%fd372, [%rd92+48];
	fma.rn.f64 	%fd373, %fd371, %fd372, %fd370;
	ld.global.f64 	%fd374, [%rd90+48];
	ld.global.f64 	%fd375, [%rd92+56];
	fma.rn.f64 	%fd376, %fd374, %fd375, %fd373;
	ld.global.f64 	%fd377, [%rd90+56];
	ld.global.f64 	%fd378, [%rd92+64];
	fma.rn.f64 	%fd379, %fd377, %fd378, %fd376;
	ld.global.f64 	%fd380, [%rd90+64];
	ld.global.f64 	%fd381, [%rd92+72];
	fma.rn.f64 	%fd382, %fd380, %fd381, %fd379;
	ld.global.f64 	%fd383, [%rd90+72];
	ld.global.f64 	%fd384, [%rd92+80];
	fma.rn.f64 	%fd385, %fd383, %fd384, %fd382;
	ld.global.f64 	%fd386, [%rd90+80];
	ld.global.f64 	%fd387, [%rd92+88];
	fma.rn.f64 	%fd388, %fd386, %fd387, %fd385;
	ld.global.f64 	%fd389, [%rd90+88];
	ld.global.f64 	%fd390, [%rd92+96];
	fma.rn.f64 	%fd391, %fd389, %fd390, %fd388;
	ld.global.f64 	%fd392, [%rd90+96];
	ld.global.f64 	%fd393, [%rd92+104];
	fma.rn.f64 	%fd394, %fd392, %fd393, %fd391;
	ld.global.f64 	%fd395, [%rd90+104];
	ld.global.f64 	%fd396, [%rd92+112];
	fma.rn.f64 	%fd397, %fd395, %fd396, %fd394;
	ld.global.f64 	%fd398, [%rd90+112];
	ld.global.f64 	%fd399, [%rd92+120];
	fma.rn.f64 	%fd445, %fd398, %fd399, %fd397;
	add.s32 	%r180, %r180, 16;
	add.s32 	%r179, %r179, 16;
	add.s32 	%r178, %r178, 16;
	setp.ne.s32 	%p41, %r180, 0;
	@%p41 bra 	$L__BB4_16;
	add.s32 	%r182, %r179, 1;
$L__BB4_18:
	setp.eq.s32 	%p42, %r16, 0;
	@%p42 bra 	$L__BB4_27;
	and.b32  	%r32, %r111, 7;
	setp.lt.u32 	%p43, %r16, 8;
	@%p43 bra 	$L__BB4_21;
	mul.wide.s32 	%rd93, %r182, 8;
	add.s64 	%rd94, %rd3, %rd93;
	ld.global.f64 	%fd401, [%rd94+-8];
	add.s32 	%r168, %r6, %r182;
	mul.wide.s32 	%rd95, %r168, 8;
	add.s64 	%rd96, %rd2, %rd95;
	ld.global.f64 	%fd402, [%rd96];
	fma.rn.f64 	%fd403, %fd401, %fd402, %fd445;
	ld.global.f64 	%fd404, [%rd94];
	ld.global.f64 	%fd405, [%rd96+8];
	fma.rn.f64 	%fd406, %fd404, %fd405, %fd403;
	ld.global.f64 	%fd407, [%rd94+8];
	ld.global.f64 	%fd408, [%rd96+16];
	fma.rn.f64 	%fd409, %fd407, %fd408, %fd406;
	ld.global.f64 	%fd410, [%rd94+16];
	ld.global.f64 	%fd411, [%rd96+24];
	fma.rn.f64 	%fd412, %fd410, %fd411, %fd409;
	ld.global.f64 	%fd413, [%rd94+24];
	ld.global.f64 	%fd414, [%rd96+32];
	fma.rn.f64 	%fd415, %fd413, %fd414, %fd412;
	ld.global.f64 	%fd416, [%rd94+32];
	ld.global.f64 	%fd417, [%rd96+40];
	fma.rn.f64 	%fd418, %fd416, %fd417, %fd415;
	ld.global.f64 	%fd419, [%rd94+40];
	ld.global.f64 	%fd420, [%rd96+48];
	fma.rn.f64 	%fd421, %fd419, %fd420, %fd418;
	ld.global.f64 	%fd422, [%rd94+48];
	ld.global.f64 	%fd423, [%rd96+56];
	fma.rn.f64 	%fd445, %fd422, %fd423, %fd421;
	add.s32 	%r182, %r182, 8;
$L__BB4_21:
	setp.eq.s32 	%p44, %r32, 0;
	@%p44 bra 	$L__BB4_27;
	and.b32  	%r35, %r111, 3;
	setp.lt.u32 	%p45, %r32, 4;
	@%p45 bra 	$L__BB4_24;
	mul.wide.s32 	%rd97, %r182, 8;
	add.s64 	%rd98, %rd3, %rd97;
	ld.global.f64 	%fd425, [%rd98+-8];
	add.s32 	%r169, %r6, %r182;
	mul.wide.s32 	%rd99, %r169, 8;
	add.s64 	%rd100, %rd2, %rd99;
	ld.global.f64 	%fd426, [%rd100];
	fma.rn.f64 	%fd427, %fd425, %fd426, %fd445;
	ld.global.f64 	%fd428, [%rd98];
	ld.global.f64 	%fd429, [%rd100+8];
	fma.rn.f64 	%fd430, %fd428, %fd429, %fd427;
	ld.global.f64 	%fd431, [%rd98+8];
	ld.global.f64 	%fd432, [%rd100+16];
	fma.rn.f64 	%fd433, %fd431, %fd432, %fd430;
	ld.global.f64 	%fd434, [%rd98+16];
	ld.global.f64 	%fd435, [%rd100+24];
	fma.rn.f64 	%fd445, %fd434, %fd435, %fd433;
	add.s32 	%r182, %r182, 4;
$L__BB4_24:
	setp.eq.s32 	%p46, %r35, 0;
	@%p46 bra 	$L__BB4_27;
	add.s64 	%rd4, %rd3, -8;
	add.s32 	%r170, %r3, %r182;
	add.s32 	%r171, %r170, %r2;
	add.s32 	%r185, %r171, %r5;
	neg.s32 	%r184, %r35;
$L__BB4_26:
	.pragma "nounroll";
	mul.wide.s32 	%rd101, %r182, 8;
	add.s64 	%rd102, %rd4, %rd101;
	mul.wide.s32 	%rd103, %r185, 8;
	add.s64 	%rd104, %rd2, %rd103;
	ld.global.f64 	%fd436, [%rd102];
	ld.global.f64 	%fd437, [%rd104];
	fma.rn.f64 	%fd445, %fd436, %fd437, %fd445;
	add.s32 	%r182, %r182, 1;
	add.s32 	%r185, %r185, 1;
	add.s32 	%r184, %r184, 1;
	setp.ne.s32 	%p47, %r184, 0;
	@%p47 bra 	$L__BB4_26;
$L__BB4_27:
	div.rn.f64 	%fd438, %fd445, %fd63;
	mul.wide.s32 	%rd105, %r6, 8;
	add.s64 	%rd106, %rd1, %rd105;
	st.global.f64 	[%rd106], %fd438;
	bra.uni 	$L__BB4_71;
$L__BB4_28:
	sub.s32 	%r120, %r113, %r111;
	setp.lt.s32 	%p5, %r119, %r120;
	@%p5 bra 	$L__BB4_57;
	setp.lt.s32 	%p6, %r111, 1;
	mov.f64 	%fd480, 0d0000000000000000;
	@%p6 bra 	$L__BB4_42;
	mad.lo.s32 	%r46, %r113, %r1, %r119;
	and.b32  	%r47, %r111, 7;
	setp.lt.u32 	%p7, %r111, 8;
	mov.b32 	%r195, 1;
	mov.f64 	%fd480, 0d0000000000000000;
	@%p7 bra 	$L__BB4_34;
	and.b32  	%r123, %r111, 2147483640;
	neg.s32 	%r199, %r123;
	add.s64 	%rd5, %rd2, -16;
	add.s32 	%r197, %r46, -1;
	add.s64 	%rd108, %rd3, 32;
	mov.f64 	%fd480, 0d0000000000000000;
	mov.b32 	%r198, 0;
$L__BB4_32:
	.pragma "nounroll";
	mul.wide.s32 	%rd17, %r197, 8;
	add.s64 	%rd18, %rd5, %rd17;
	ld.global.f64 	%fd68, [%rd108+-32];
	ld.global.f64 	%fd69, [%rd18+24];
	mul.f64 	%fd70, %fd68, %fd69;
	sub.f64 	%fd71, %fd480, %fd70;
	ld.global.f64 	%fd72, [%rd108+-24];
	ld.global.f64 	%fd73, [%rd18+16];
	mul.f64 	%fd74, %fd72, %fd73;
	sub.f64 	%fd75, %fd71, %fd74;
	ld.global.f64 	%fd76, [%rd108+-16];
	ld.global.f64 	%fd77, [%rd18+8];
	mul.f64 	%fd78, %fd76, %fd77;
	sub.f64 	%fd79, %fd75, %fd78;
	ld.global.f64 	%fd80, [%rd108+-8];
	ld.global.f64 	%fd81, [%rd18];
	mul.f64 	%fd82, %fd80, %fd81;
	sub.f64 	%fd83, %fd79, %fd82;
	ld.global.f64 	%fd84, [%rd108];
	ld.global.f64 	%fd85, [%rd18+-8];
	mul.f64 	%fd86, %fd84, %fd85;
	sub.f64 	%fd87, %fd83, %fd86;
	ld.global.f64 	%fd88, [%rd108+8];
	ld.global.f64 	%fd89, [%rd18+-16];
	mul.f64 	%fd90, %fd88, %fd89;
	sub.f64 	%fd91, %fd87, %fd90;
	ld.global.f64 	%fd92, [%rd108+16];
	ld.global.f64 	%fd93, [%rd18+-24];
	mul.f64 	%fd94, %fd92, %fd93;
	sub.f64 	%fd95, %fd91, %fd94;
	ld.global.f64 	%fd96, [%rd108+24];
	ld.global.f64 	%fd97, [%rd18+-32];
	mul.f64 	%fd98, %fd96, %fd97;
	sub.f64 	%fd480, %fd95, %fd98;
	add.s32 	%r199, %r199, 8;
	add.s32 	%r198, %r198, 8;
	add.s32 	%r197, %r197, -8;
	add.s64 	%rd108, %rd108, 64;
	setp.eq.s32 	%p8, %r199, 0;
	@%p8 bra 	$L__BB4_33;
	bra.uni 	$L__BB4_32;
$L__BB4_33:
	add.s32 	%r195, %r198, 1;
$L__BB4_34:
	setp.eq.s32 	%p9, %r47, 0;
	@%p9 bra 	$L__BB4_42;
	and.b32  	%r72, %r111, 3;
	setp.lt.u32 	%p10, %r47, 4;
	@%p10 bra 	$L__BB4_37;
	mul.wide.s32 	%rd19, %r195, 8;
	add.s64 	%rd20, %rd3, %rd19;
	ld.global.f64 	%fd100, [%rd20+-8];
	sub.s32 	%r124, %r46, %r195;
	mul.wide.s32 	%rd21, %r124, 8;
	add.s64 	%rd22, %rd2, %rd21;
	ld.global.f64 	%fd101, [%rd22+8];
	mul.f64 	%fd102, %fd100, %fd101;
	sub.f64 	%fd103, %fd480, %fd102;
	ld.global.f64 	%fd104, [%rd20];
	ld.global.f64 	%fd105, [%rd22];
	mul.f64 	%fd106, %fd104, %fd105;
	sub.f64 	%fd107, %fd103, %fd106;
	ld.global.f64 	%fd108, [%rd20+8];
	ld.global.f64 	%fd109, [%rd22+-8];
	mul.f64 	%fd110, %fd108, %fd109;
	sub.f64 	%fd111, %fd107, %fd110;
	ld.global.f64 	%fd112, [%rd20+16];
	ld.global.f64 	%fd113, [%rd22+-16];
	mul.f64 	%fd114, %fd112, %fd113;
	sub.f64 	%fd480, %fd111, %fd114;
	add.s32 	%r195, %r195, 4;
$L__BB4_37:
	setp.eq.s32 	%p11, %r72, 0;
	@%p11 bra 	$L__BB4_42;
	setp.eq.s32 	%p12, %r72, 1;
	@%p12 bra 	$L__BB4_40;
	mul.wide.s32 	%rd23, %r195, 8;
	add.s64 	%rd24, %rd3, %rd23;
	ld.global.f64 	%fd116, [%rd24+-8];
	sub.s32 	%r125, %r46, %r195;
	mul.wide.s32 	%rd25, %r125, 8;
	add.s64 	%rd26, %rd2, %rd25;
	ld.global.f64 	%fd117, [%rd26+8];
	mul.f64 	%fd118, %fd116, %fd117;
	sub.f64 	%fd119, %fd480, %fd118;
	ld.global.f64 	%fd120, [%rd24];
	ld.global.f64 	%fd121, [%rd26];
	mul.f64 	%fd122, %fd120, %fd121;
	sub.f64 	%fd480, %fd119, %fd122;
	add.s32 	%r195, %r195, 2;
$L__BB4_40:
	and.b32  	%r126, %r111, 1;
	setp.eq.b32 	%p13, %r126, 1;
	not.pred 	%p14, %p13;
	@%p14 bra 	$L__BB4_42;
	mul.wide.s32 	%rd27, %r195, 8;
	add.s64 	%rd28, %rd3, %rd27;
	ld.global.f64 	%fd123, [%rd28+-8];
	sub.s32 	%r127, %r46, %r195;
	mul.wide.s32 	%rd29, %r127, 8;
	add.s64 	%rd30, %rd2, %rd29;
	ld.global.f64 	%fd124, [%rd30+8];
	mul.f64 	%fd125, %fd123, %fd124;
	sub.f64 	%fd480, %fd480, %fd125;
$L__BB4_42:
	sub.s32 	%r128, %r113, %r119;
	setp.lt.s32 	%p15, %r128, 2;
	@%p15 bra 	$L__BB4_56;
	mul.lo.s32 	%r77, %r113, %r1;
	add.s32 	%r78, %r77, %r119;
	not.b32 	%r130, %r119;
	add.s32 	%r79, %r113, %r130;
	add.s32 	%r132, %r128, -2;
	and.b32  	%r80, %r79, 15;
	setp.lt.u32 	%p16, %r132, 15;
	mov.b32 	%r204, 1;
	@%p16 bra 	$L__BB4_47;
	and.b32  	%r134, %r79, -16;
	neg.s32 	%r202, %r134;
	mov.b32 	%r201, 0;
	mov.u32 	%r200, %r78;
$L__BB4_45:
	.pragma "nounroll";
	add.s32 	%r135, %r201, 1;
	mul.wide.s32 	%rd31, %r135, 8;
	add.s64 	%rd32, %rd3, %rd31;
	ld.global.f64 	%fd127, [%rd32+-8];
	add.s32 	%r136, %r200, 1;
	mul.wide.s32 	%rd33, %r136, 8;
	add.s64 	%rd34, %rd2, %rd33;
	ld.global.f64 	%fd128, [%rd34];
	fma.rn.f64 	%fd129, %fd127, %fd128, %fd480;
	ld.global.f64 	%fd130, [%rd32];
	ld.global.f64 	%fd131, [%rd34+8];
	fma.rn.f64 	%fd132, %fd130, %fd131, %fd129;
	ld.global.f64 	%fd133, [%rd32+8];
	ld.global.f64 	%fd134, [%rd34+16];
	fma.rn.f64 	%fd135, %fd133, %fd134, %fd132;
	ld.global.f64 	%fd136, [%rd32+16];
	ld.global.f64 	%fd137, [%rd34+24];
	fma.rn.f64 	%fd138, %fd136, %fd137, %fd135;
	ld.global.f64 	%fd139, [%rd32+24];
	ld.global.f64 	%fd140, [%rd34+32];
	fma.rn.f64 	%fd141, %fd139, %fd140, %fd138;
	ld.global.f64 	%fd142, [%rd32+32];
	ld.global.f64 	%fd143, [%rd34+40];
	fma.rn.f64 	%fd144, %fd142, %fd143, %fd141;
	ld.global.f64 	%fd145, [%rd32+40];
	ld.global.f64 	%fd146, [%rd34+48];
	fma.rn.f64 	%fd147, %fd145, %fd146, %fd144;
	ld.global.f64 	%fd148, [%rd32+48];
	ld.global.f64 	%fd149, [%rd34+56];
	fma.rn.f64 	%fd150, %fd148, %fd149, %fd147;
	ld.global.f64 	%fd151, [%rd32+56];
	ld.global.f64 	%fd152, [%rd34+64];
	fma.rn.f64 	%fd153, %fd151, %fd152, %fd150;
	ld.global.f64 	%fd154, [%rd32+64];
	ld.global.f64 	%fd155, [%rd34+72];
	fma.rn.f64 	%fd156, %fd154, %fd155, %fd153;
	ld.global.f64 	%fd157, [%rd32+72];
	ld.global.f64 	%fd158, [%rd34+80];
	fma.rn.f64 	%fd159, %fd157, %fd158, %fd156;
	ld.global.f64 	%fd160, [%rd32+80];
	ld.global.f64 	%fd161, [%rd34+88];
	fma.rn.f64 	%fd162, %fd160, %fd161, %fd159;
	ld.global.f64 	%fd163, [%rd32+88];
	ld.global.f64 	%fd164, [%rd34+96];
	fma.rn.f64 	%fd165, %fd163, %fd164, %fd162;
	ld.global.f64 	%fd166, [%rd32+96];
	ld.global.f64 	%fd167, [%rd34+104];
	fma.rn.f64 	%fd168, %fd166, %fd167, %fd165;
	ld.global.f64 	%fd169, [%rd32+104];
	ld.global.f64 	%fd170, [%rd34+112];
	fma.rn.f64 	%fd171, %fd169, %fd170, %fd168;
	ld.global.f64 	%fd172, [%rd32+112];
	ld.global.f64 	%fd173, [%rd34+120];
	fma.rn.f64 	%fd480, %fd172, %fd173, %fd171;
	add.s32 	%r202, %r202, 16;
	add.s32 	%r201, %r201, 16;
	add.s32 	%r200, %r200, 16;
	setp.ne.s32 	%p17, %r202, 0;
	@%p17 bra 	$L__BB4_45;
	add.s32 	%r204, %r201, 1;
$L__BB4_47:
	setp.eq.s32 	%p18, %r80, 0;
	@%p18 bra 	$L__BB4_56;
	and.b32  	%r96, %r79, 7;
	setp.lt.u32 	%p19, %r80, 8;
	@%p19 bra 	$L__BB4_50;
	mul.wide.s32 	%rd35, %r204, 8;
	add.s64 	%rd36, %rd3, %rd35;
	ld.global.f64 	%fd175, [%rd36+-8];
	add.s32 	%r137, %r78, %r204;
	mul.wide.s32 	%rd37, %r137, 8;
	add.s64 	%rd38, %rd2, %rd37;
	ld.global.f64 	%fd176, [%rd38];
	fma.rn.f64 	%fd177, %fd175, %fd176, %fd480;
	ld.global.f64 	%fd178, [%rd36];
	ld.global.f64 	%fd179, [%rd38+8];
	fma.rn.f64 	%fd180, %fd178, %fd179, %fd177;
	ld.global.f64 	%fd181, [%rd36+8];
	ld.global.f64 	%fd182, [%rd38+16];
	fma.rn.f64 	%fd183, %fd181, %fd182, %fd180;
	ld.global.f64 	%fd184, [%rd36+16];
	ld.global.f64 	%fd185, [%rd38+24];
	fma.rn.f64 	%fd186, %fd184, %fd185, %fd183;
	ld.global.f64 	%fd187, [%rd36+24];
	ld.global.f64 	%fd188, [%rd38+32];
	fma.rn.f64 	%fd189, %fd187, %fd188, %fd186;
	ld.global.f64 	%fd190, [%rd36+32];
	ld.global.f64 	%fd191, [%rd38+40];
	fma.rn.f64 	%fd192, %fd190, %fd191, %fd189;
	ld.global.f64 	%fd193, [%rd36+40];
	ld.global.f64 	%fd194, [%rd38+48];
	fma.rn.f64 	%fd195, %fd193, %fd194, %fd192;
	ld.global.f64 	%fd196, [%rd36+48];
	ld.global.f64 	%fd197, [%rd38+56];
	fma.rn.f64 	%fd480, %fd196, %fd197, %fd195;
	add.s32 	%r204, %r204, 8;
$L__BB4_50:
	setp.eq.s32 	%p20, %r96, 0;
	@%p20 bra 	$L__BB4_56;
	and.b32  	%r99, %r79, 3;
	setp.lt.u32 	%p21, %r96, 4;
	@%p21 bra 	$L__BB4_53;
	mul.wide.s32 	%rd39, %r204, 8;
	add.s64 	%rd40, %rd3, %rd39;
	ld.global.f64 	%fd199, [%rd40+-8];
	add.s32 	%r138, %r78, %r204;
	mul.wide.s32 	%rd41, %r138, 8;
	add.s64 	%rd42, %rd2, %rd41;
	ld.global.f64 	%fd200, [%rd42];
	fma.rn.f64 	%fd201, %fd199, %fd200, %fd480;
	ld.global.f64 	%fd202, [%rd40];
	ld.global.f64 	%fd203, [%rd42+8];
	fma.rn.f64 	%fd204, %fd202, %fd203, %fd201;
	ld.global.f64 	%fd205, [%rd40+8];
	ld.global.f64 	%fd206, [%rd42+16];
	fma.rn.f64 	%fd207, %fd205, %fd206, %fd204;
	ld.global.f64 	%fd208, [%rd40+16];
	ld.global.f64 	%fd209, [%rd42+24];
	fma.rn.f64 	%fd480, %fd208, %fd209, %fd207;
	add.s32 	%r204, %r204, 4;
$L__BB4_53:
	setp.eq.s32 	%p22, %r99, 0;
	@%p22 bra 	$L__BB4_56;
	add.s64 	%rd13, %rd3, -8;
	add.s32 	%r139, %r3, %r204;
	add.s32 	%r140, %r139, %r2;
	add.s32 	%r207, %r140, %r77;
	neg.s32 	%r206, %r99;
$L__BB4_55:
	.pragma "nounroll";
	mul.wide.s32 	%rd43, %r204, 8;
	add.s64 	%rd44, %rd13, %rd43;
	mul.wide.s32 	%rd45, %r207, 8;
	add.s64 	%rd46, %rd2, %rd45;
	ld.global.f64 	%fd210, [%rd44];
	ld.global.f64 	%fd211, [%rd46];
	fma.rn.f64 	%fd480, %fd210, %fd211, %fd480;
	add.s32 	%r204, %r204, 1;
	add.s32 	%r207, %r207, 1;
	add.s32 	%r206, %r206, 1;
	setp.ne.s32 	%p23, %r206, 0;
	@%p23 bra 	$L__BB4_55;
$L__BB4_56:
	div.rn.f64 	%fd212, %fd480, %fd63;
	mad.lo.s32 	%r141, %r113, %r1, %r119;
	mul.wide.s32 	%rd47, %r141, 8;
	add.s64 	%rd48, %rd1, %rd47;
	st.global.f64 	[%rd48], %fd212;
	bra.uni 	$L__BB4_71;
$L__BB4_57:
	setp.lt.s32 	%p24, %r111, 1;
	mov.f64 	%fd463, 0d0000000000000000;
	@%p24 bra 	$L__BB4_70;
	mad.lo.s32 	%r50, %r113, %r1, %r119;
	and.b32  	%r51, %r111, 7;
	setp.lt.u32 	%p25, %r111, 8;
	mov.b32 	%r192, 1;
	mov.f64 	%fd463, 0d0000000000000000;
	@%p25 bra 	$L__BB4_62;
	and.b32  	%r144, %r111, 2147483640;
	neg.s32 	%r190, %r144;
	add.s32 	%r188, %r50, 1;
	add.s64 	%rd7, %rd2, -16;
	add.s32 	%r187, %r50, -1;
	add.s64 	%rd107, %rd3, 32;
	mov.f64 	%fd463, 0d0000000000000000;
	mov.b32 	%r189, 0;
$L__BB4_60:
	.pragma "nounroll";
	mul.wide.s32 	%rd49, %r188, 8;
	add.s64 	%rd50, %rd2, %rd49;
	mul.wide.s32 	%rd51, %r187, 8;
	add.s64 	%rd52, %rd7, %rd51;
	ld.global.f64 	%fd217, [%rd107+-32];
	ld.global.f64 	%fd218, [%rd52+24];
	ld.global.f64 	%fd219, [%rd50];
	sub.f64 	%fd220, %fd219, %fd218;
	fma.rn.f64 	%fd221, %fd217, %fd220, %fd463;
	ld.global.f64 	%fd222, [%rd107+-24];
	ld.global.f64 	%fd223, [%rd52+16];
	ld.global.f64 	%fd224, [%rd50+8];
	sub.f64 	%fd225, %fd224, %fd223;
	fma.rn.f64 	%fd226, %fd222, %fd225, %fd221;
	ld.global.f64 	%fd227, [%rd107+-16];
	ld.global.f64 	%fd228, [%rd52+8];
	ld.global.f64 	%fd229, [%rd50+16];
	sub.f64 	%fd230, %fd229, %fd228;
	fma.rn.f64 	%fd231, %fd227, %fd230, %fd226;
	ld.global.f64 	%fd232, [%rd107+-8];
	ld.global.f64 	%fd233, [%rd52];
	ld.global.f64 	%fd234, [%rd50+24];
	sub.f64 	%fd235, %fd234, %fd233;
	fma.rn.f64 	%fd236, %fd232, %fd235, %fd231;
	ld.global.f64 	%fd237, [%rd107];
	ld.global.f64 	%fd238, [%rd52+-8];
	ld.global.f64 	%fd239, [%rd50+32];
	sub.f64 	%fd240, %fd239, %fd238;
	fma.rn.f64 	%fd241, %fd237, %fd240, %fd236;
	ld.global.f64 	%fd242, [%rd107+8];
	ld.global.f64 	%fd243, [%rd52+-16];
	ld.global.f64 	%fd244, [%rd50+40];
	sub.f64 	%fd245, %fd244, %fd243;
	fma.rn.f64 	%fd246, %fd242, %fd245, %fd241;
	ld.global.f64 	%fd247, [%rd107+16];
	ld.global.f64 	%fd248, [%rd52+-24];
	ld.global.f64 	%fd249, [%rd50+48];
	sub.f64 	%fd250, %fd249, %fd248;
	fma.rn.f64 	%fd251, %fd247, %fd250, %fd246;
	ld.global.f64 	%fd252, [%rd107+24];
	ld.global.f64 	%fd253, [%rd52+-32];
	ld.global.f64 	%fd254, [%rd50+56];
	sub.f64 	%fd255, %fd254, %fd253;
	fma.rn.f64 	%fd463, %fd252, %fd255, %fd251;
	add.s32 	%r190, %r190, 8;
	add.s32 	%r189, %r189, 8;
	add.s32 	%r188, %r188, 8;
	add.s32 	%r187, %r187, -8;
	add.s64 	%rd107, %rd107, 64;
	setp.ne.s32 	%p26, %r190, 0;
	@%p26 bra 	$L__BB4_60;
	add.s32 	%r192, %r189, 1;
$L__BB4_62:
	setp.eq.s32 	%p27, %r51, 0;
	@%p27 bra 	$L__BB4_70;
	and.b32  	%r65, %r111, 3;
	setp.lt.u32 	%p28, %r51, 4;
	@%p28 bra 	$L__BB4_65;
	mul.wide.s32 	%rd53, %r192, 8;
	add.s64 	%rd54, %rd3, %rd53;
	ld.global.f64 	%fd257, [%rd54+-8];
	sub.s32 	%r145, %r50, %r192;
	mul.wide.s32 	%rd55, %r145, 8;
	add.s64 	%rd56, %rd2, %rd55;
	ld.global.f64 	%fd258, [%rd56+8];
	add.s32 	%r146, %r50, %r192;
	mul.wide.s32 	%rd57, %r146, 8;
	add.s64 	%rd58, %rd2, %rd57;
	ld.global.f64 	%fd259, [%rd58];
	sub.f64 	%fd260, %fd259, %fd258;
	fma.rn.f64 	%fd261, %fd257, %fd260, %fd463;
	ld.global.f64 	%fd262, [%rd54];
	ld.global.f64 	%fd263, [%rd56];
	ld.global.f64 	%fd264, [%rd58+8];
	sub.f64 	%fd265, %fd264, %fd263;
	fma.rn.f64 	%fd266, %fd262, %fd265, %fd261;
	ld.global.f64 	%fd267, [%rd54+8];
	ld.global.f64 	%fd268, [%rd56+-8];
	ld.global.f64 	%fd269, [%rd58+16];
	sub.f64 	%fd270, %fd269, %fd268;
	fma.rn.f64 	%fd271, %fd267, %fd270, %fd266;
	ld.global.f64 	%fd272, [%rd54+16];
	ld.global.f64 	%fd273, [%rd56+-16];
	ld.global.f64 	%fd274, [%rd58+24];
	sub.f64 	%fd275, %fd274, %fd273;
	fma.rn.f64 	%fd463, %fd272, %fd275, %fd271;
	add.s32 	%r192, %r192, 4;
$L__BB4_65:
	setp.eq.s32 	%p29, %r65, 0;
	@%p29 bra 	$L__BB4_70;
	setp.eq.s32 	%p30, %r65, 1;
	@%p30 bra 	$L__BB4_68;
	mul.wide.s32 	%rd59, %r192, 8;
	add.s64 	%rd60, %rd3, %rd59;
	ld.global.f64 	%fd277, [%rd60+-8];
	sub.s32 	%r147, %r50, %r192;
	mul.wide.s32 	%rd61, %r147, 8;
	add.s64 	%rd62, %rd2, %rd61;
	ld.global.f64 	%fd278, [%rd62+8];
	add.s32 	%r148, %r50, %r192;
	mul.wide.s32 	%rd63, %r148, 8;
	add.s64 	%rd64, %rd2, %rd63;
	ld.global.f64 	%fd279, [%rd64];
	sub.f64 	%fd280, %fd279, %fd278;
	fma.rn.f64 	%fd281, %fd277, %fd280, %fd463;
	ld.global.f64 	%fd282, [%rd60];
	ld.global.f64 	%fd283, [%rd62];
	ld.global.f64 	%fd284, [%rd64+8];
	sub.f64 	%fd285, %fd284, %fd283;
	fma.rn.f64 	%fd463, %fd282, %fd285, %fd281;
	add.s32 	%r192, %r192, 2;
$L__BB4_68:
	and.b32  	%r149, %r111, 1;
	setp.eq.b32 	%p31, %r149, 1;
	not.pred 	%p32, %p31;
	@%p32 bra 	$L__BB4_70;
	mul.wide.s32 	%rd65, %r192, 8;
	add.s64 	%rd66, %rd3, %rd65;
	ld.global.f64 	%fd286, [%rd66+-8];
	sub.s32 	%r150, %r50, %r192;
	mul.wide.s32 	%rd67, %r150, 8;
	add.s64 	%rd68, %rd2, %rd67;
	ld.global.f64 	%fd287, [%rd68+8];
	add.s32 	%r151, %r50, %r192;
	mul.wide.s32 	%rd69, %r151, 8;
	add.s64 	%rd70, %rd2, %rd69;
	ld.global.f64 	%fd288, [%rd70];
	sub.f64 	%fd289, %fd288, %fd287;
	fma.rn.f64 	%fd463, %fd286, %fd289, %fd463;
$L__BB4_70:
	div.rn.f64 	%fd290, %fd463, %fd63;
	mad.lo.s32 	%r152, %r113, %r1, %r119;
	mul.wide.s32 	%rd71, %r152, 8;
	add.s64 	%rd72, %rd1, %rd71;
	st.global.f64 	[%rd72], %fd290;
$L__BB4_71:
	ret;

}
	// .globl	_Z18DiffDxminus_kernelPdS_S_diii
.visible .entry _Z18DiffDxminus_kernelPdS_S_diii(
	.param .u64 .ptr .align 1 _Z18DiffDxminus_kernelPdS_S_diii_param_0,
	.param .u64 .ptr .align 1 _Z18DiffDxminus_kernelPdS_S_diii_param_1,
	.param .u64 .ptr .align 1 _Z18DiffDxminus_kernelPdS_S_diii_param_2,
	.param .f64 _Z18DiffDxminus_kernelPdS_S_diii_param_3,
	.param .u32 _Z18DiffDxminus_kernelPdS_S_diii_param_4,
	.param .u32 _Z18DiffDxminus_kernelPdS_S_diii_param_5,
	.param .u32 _Z18DiffDxminus_kernelPdS_S_diii_param_6
)
{
	.reg .pred 	%p<51>;
	.reg .b32 	%r<363>;
	.reg .b64 	%rd<226>;
	.reg .b64 	%fd<397>;

	ld.param.u64 	%rd17, [_Z18DiffDxminus_kernelPdS_S_diii_param_0];
	ld.param.u64 	%rd16, [_Z18DiffDxminus_kernelPdS_S_diii_param_2];
	ld.param.u32 	%r153, [_Z18DiffDxminus_kernelPdS_S_diii_param_4];
	ld.param.u32 	%r156, [_Z18DiffDxminus_kernelPdS_S_diii_param_5];
	cvta.to.global.u64 	%rd1, %rd17;
	cvta.to.global.u64 	%rd2, %rd16;
	mov.u32 	%r157, %ctaid.x;
	mov.u32 	%r158, %ntid.x;
	mov.u32 	%r159, %tid.x;
	mad.lo.s32 	%r1, %r157, %r158, %r159;
	mov.u32 	%r160, %ctaid.y;
	mov.u32 	%r161, %ntid.y;
	mov.u32 	%r162, %tid.y;
	mad.lo.s32 	%r163, %r160, %r161, %r162;
	setp.ge.s32 	%p1, %r1, %r153;
	setp.ge.s32 	%p2, %r163, %r156;
	or.pred  	%p3, %p1, %p2;
	@%p3 bra 	$L__BB5_71;
	ld.param.u32 	%r292, [_Z18DiffDxminus_kernelPdS_S_diii_param_6];
	setp.ge.s32 	%p4, %r1, %r292;
	@%p4 bra 	$L__BB5_29;
	setp.lt.s32 	%p33, %r1, 1;
	mov.f64 	%fd372, 0d0000000000000000;
	@%p33 bra 	$L__BB5_15;
	add.s32 	%r3, %r1, -1;
	setp.lt.u32 	%p34, %r3, 7;
	mov.b32 	%r312, 1;
	mov.f64 	%fd372, 0d0000000000000000;
	@%p34 bra 	$L__BB5_7;
	and.b32  	%r251, %r1, 2147483640;
	neg.s32 	%r322, %r251;
	add.s32 	%r252, %r1, -8;
	mad.lo.s32 	%r321, %r156, %r252, %r163;
	add.s32 	%r253, %r1, -7;
	mad.lo.s32 	%r320, %r156, %r253, %r163;
	add.s32 	%r254, %r1, -6;
	mad.lo.s32 	%r319, %r156, %r254, %r163;
	add.s32 	%r255, %r1, -5;
	mad.lo.s32 	%r318, %r156, %r255, %r163;
	add.s32 	%r256, %r1, -4;
	mad.lo.s32 	%r317, %r156, %r256, %r163;
	add.s32 	%r257, %r1, -2;
	mad.lo.s32 	%r316, %r156, %r257, %r163;
	add.s32 	%r258, %r1, -3;
	mad.lo.s32 	%r315, %r156, %r258, %r163;
	mad.lo.s32 	%r314, %r156, %r3, %r163;
	mov.f64 	%fd372, 0d0000000000000000;
	mov.b32 	%r323, 0;
$L__BB5_5:
	.pragma "nounroll";
	add.s32 	%r259, %r323, 1;
	mul.wide.s32 	%rd148, %r259, 8;
	add.s64 	%rd149, %rd2, %rd148;
	ld.global.f64 	%fd251, [%rd149+-8];
	mul.wide.s32 	%rd150, %r314, 8;
	add.s64 	%rd151, %rd1, %rd150;
	ld.global.f64 	%fd252, [%rd151];
	mul.f64 	%fd253, %fd251, %fd252;
	sub.f64 	%fd254, %fd372, %fd253;
	ld.global.f64 	%fd255, [%rd149];
	mul.wide.s32 	%rd152, %r316, 8;
	add.s64 	%rd153, %rd1, %rd152;
	ld.global.f64 	%fd256, [%rd153];
	mul.f64 	%fd257, %fd255, %fd256;
	sub.f64 	%fd258, %fd254, %fd257;
	ld.global.f64 	%fd259, [%rd149+8];
	mul.wide.s32 	%rd154, %r315, 8;
	add.s64 	%rd155, %rd1, %rd154;
	ld.global.f64 	%fd260, [%rd155];
	mul.f64 	%fd261, %fd259, %fd260;
	sub.f64 	%fd262, %fd258, %fd261;
	ld.global.f64 	%fd263, [%rd149+16];
	mul.wide.s32 	%rd156, %r317, 8;
	add.s64 	%rd157, %rd1, %rd156;
	ld.global.f64 	%fd264, [%rd157];
	mul.f64 	%fd265, %fd263, %fd264;
	sub.f64 	%fd266, %fd262, %fd265;
	ld.global.f64 	%fd267, [%rd149+24];
	mul.wide.s32 	%rd158, %r318, 8;
	add.s64 	%rd159, %rd1, %rd158;
	ld.global.f64 	%fd268, [%rd159];
	mul.f64 	%fd269, %fd267, %fd268;
	sub.f64 	%fd270, %fd266, %fd269;
	ld.global.f64 	%fd271, [%rd149+32];
	mul.wide.s32 	%rd160, %r319, 8;
	add.s64 	%rd161, %rd1, %rd160;
	ld.global.f64 	%fd272, [%rd161];
	mul.f64 	%fd273, %fd271, %fd272;
	sub.f64 	%fd274, %fd270, %fd273;
	ld.global.f64 	%fd275, [%rd149+40];
	mul.wide.s32 	%rd162, %r320, 8;
	add.s64 	%rd163, %rd1, %rd162;
	ld.global.f64 	%fd276, [%rd163];
	mul.f64 	%fd277, %fd275, %fd276;
	sub.f64 	%fd278, %fd274, %fd277;
	ld.global.f64 	%fd279, [%rd149+48];
	mul.wide.s32 	%rd164, %r321, 8;
	add.s64 	%rd165, %rd1, %rd164;
	ld.global.f64 	%fd280, [%rd165];
	mul.f64 	%fd281, %fd279, %fd280;
	sub.f64 	%fd372, %fd278, %fd281;
	add.s32 	%r323, %r323, 8;
	add.s32 	%r322, %r322, 8;
	shl.b32 	%r260, %r156, 3;
	sub.s32 	%r321, %r321, %r260;
	sub.s32 	%r320, %r320, %r260;
	sub.s32 	%r319, %r319, %r260;
	sub.s32 	%r318, %r318, %r260;
	sub.s32 	%r317, %r317, %r260;
	sub.s32 	%r316, %r316, %r260;
	sub.s32 	%r315, %r315, %r260;
	sub.s32 	%r314, %r314, %r260;
	setp.eq.s32 	%p35, %r322, 0;
	@%p35 bra 	$L__BB5_6;
	bra.uni 	$L__BB5_5;
$L__BB5_6:
	add.s32 	%r312, %r323, 1;
$L__BB5_7:
	and.b32  	%r15, %r1, 7;
	setp.eq.s32 	%p36, %r15, 0;
	@%p36 bra 	$L__BB5_15;
	and.b32  	%r16, %r1, 3;
	setp.lt.u32 	%p37, %r15, 4;
	@%p37 bra 	$L__BB5_10;
	mul.wide.s32 	%rd166, %r312, 8;
	add.s64 	%rd167, %rd2, %rd166;
	ld.global.f64 	%fd283, [%rd167+-8];
	sub.s32 	%r261, %r1, %r312;
	mad.lo.s32 	%r262, %r261, %r156, %r163;
	mul.wide.s32 	%rd168, %r262, 8;
	add.s64 	%rd169, %rd1, %rd168;
	ld.global.f64 	%fd284, [%rd169];
	mul.f64 	%fd285, %fd283, %fd284;
	sub.f64 	%fd286, %fd372, %fd285;
	not.b32 	%r263, %r312;
	ld.global.f64 	%fd287, [%rd167];
	add.s32 	%r264, %r1, %r263;
	mad.lo.s32 	%r265, %r264, %r156, %r163;
	mul.wide.s32 	%rd170, %r265, 8;
	add.s64 	%rd171, %rd1, %rd170;
	ld.global.f64 	%fd288, [%rd171];
	mul.f64 	%fd289, %fd287, %fd288;
	sub.f64 	%fd290, %fd286, %fd289;
	ld.global.f64 	%fd291, [%rd167+8];
	add.s32 	%r266, %r261, -2;
	mad.lo.s32 	%r267, %r266, %r156, %r163;
	mul.wide.s32 	%rd172, %r267, 8;
	add.s64 	%rd173, %rd1, %rd172;
	ld.global.f64 	%fd292, [%rd173];
	mul.f64 	%fd293, %fd291, %fd292;
	sub.f64 	%fd294, %fd290, %fd293;
	ld.global.f64 	%fd295, [%rd167+16];
	add.s32 	%r268, %r261, -3;
	mad.lo.s32 	%r269, %r268, %r156, %r163;
	mul.wide.s32 	%rd174, %r269, 8;
	add.s64 	%rd175, %rd1, %rd174;
	ld.global.f64 	%fd296, [%rd175];
	mul.f64 	%fd297, %fd295, %fd296;
	sub.f64 	%fd372, %fd294, %fd297;
	add.s32 	%r312, %r312, 4;
$L__BB5_10:
	setp.eq.s32 	%p38, %r16, 0;
	@%p38 bra 	$L__BB5_15;
	setp.eq.s32 	%p39, %r16, 1;
	@%p39 bra 	$L__BB5_13;
	mul.wide.s32 	%rd176, %r312, 8;
	add.s64 	%rd177, %rd2, %rd176;
	ld.global.f64 	%fd299, [%rd177+-8];
	sub.s32 	%r270, %r1, %r312;
	mad.lo.s32 	%r271, %r270, %r156, %r163;
	mul.wide.s32 	%rd178, %r271, 8;
	add.s64 	%rd179, %rd1, %rd178;
	ld.global.f64 	%fd300, [%rd179];
	mul.f64 	%fd301, %fd299, %fd300;
	sub.f64 	%fd302, %fd372, %fd301;
	not.b32 	%r272, %r312;
	ld.global.f64 	%fd303, [%rd177];
	add.s32 	%r273, %r1, %r272;
	mad.lo.s32 	%r274, %r273, %r156, %r163;
	mul.wide.s32 	%rd180, %r274, 8;
	add.s64 	%rd181, %rd1, %rd180;
	ld.global.f64 	%fd304, [%rd181];
	mul.f64 	%fd305, %fd303, %fd304;
	sub.f64 	%fd372, %fd302, %fd305;
	add.s32 	%r312, %r312, 2;
$L__BB5_13:
	and.b32  	%r275, %r1, 1;
	setp.eq.b32 	%p40, %r275, 1;
	not.pred 	%p41, %p40;
	@%p41 bra 	$L__BB5_15;
	mul.wide.s32 	%rd182, %r312, 8;
	add.s64 	%rd183, %rd2, %rd182;
	ld.global.f64 	%fd306, [%rd183+-8];
	sub.s32 	%r276, %r1, %r312;
	mad.lo.s32 	%r277, %r276, %r156, %r163;
	mul.wide.s32 	%rd184, %r277, 8;
	add.s64 	%rd185, %rd1, %rd184;
	ld.global.f64 	%fd307, [%rd185];
	mul.f64 	%fd308, %fd306, %fd307;
	sub.f64 	%fd372, %fd372, %fd308;
$L__BB5_15:
	ld.param.u32 	%r306, [_Z18DiffDxminus_kernelPdS_S_diii_param_6];
	setp.lt.s32 	%p42, %r306, 1;
	@%p42 bra 	$L__BB5_28;
	ld.param.u32 	%r307, [_Z18DiffDxminus_kernelPdS_S_diii_param_6];
	and.b32  	%r21, %r307, 7;
	setp.lt.u32 	%p43, %r307, 8;
	mov.b32 	%r328, 1;
	@%p43 bra 	$L__BB5_20;
	ld.param.u32 	%r308, [_Z18DiffDxminus_kernelPdS_S_diii_param_6];
	and.b32  	%r280, %r308, 2147483640;
	neg.s32 	%r326, %r280;
	mad.lo.s32 	%r324, %r156, %r1, %r163;
	shl.b32 	%r24, %r156, 3;
	add.s64 	%rd223, %rd2, 32;
	mov.b32 	%r325, 0;
	mul.wide.s32 	%rd188, %r156, 8;
$L__BB5_18:
	.pragma "nounroll";
	ld.global.f64 	%fd310, [%rd223+-32];
	mul.wide.s32 	%rd186, %r324, 8;
	add.s64 	%rd187, %rd1, %rd186;
	ld.global.f64 	%fd311, [%rd187];
	fma.rn.f64 	%fd312, %fd310, %fd311, %fd372;
	ld.global.f64 	%fd313, [%rd223+-24];
	add.s64 	%rd189, %rd187, %rd188;
	ld.global.f64 	%fd314, [%rd189];
	fma.rn.f64 	%fd315, %fd313, %fd314, %fd312;
	ld.global.f64 	%fd316, [%rd223+-16];
	add.s64 	%rd190, %rd189, %rd188;
	ld.global.f64 	%fd317, [%rd190];
	fma.rn.f64 	%fd318, %fd316, %fd317, %fd315;
	ld.global.f64 	%fd319, [%rd223+-8];
	add.s64 	%rd191, %rd190, %rd188;
	ld.global.f64 	%fd320, [%rd191];
	fma.rn.f64 	%fd321, %fd319, %fd320, %fd318;
	ld.global.f64 	%fd322, [%rd223];
	add.s64 	%rd192, %rd191, %rd188;
	ld.global.f64 	%fd323, [%rd192];
	fma.rn.f64 	%fd324, %fd322, %fd323, %fd321;
	ld.global.f64 	%fd325, [%rd223+8];
	add.s64 	%rd193, %rd192, %rd188;
	ld.global.f64 	%fd326, [%rd193];
	fma.rn.f64 	%fd327, %fd325, %fd326, %fd324;
	ld.global.f64 	%fd328, [%rd223+16];
	add.s64 	%rd194, %rd193, %rd188;
	ld.global.f64 	%fd329, [%rd194];
	fma.rn.f64 	%fd330, %fd328, %fd329, %fd327;
	ld.global.f64 	%fd331, [%rd223+24];
	add.s64 	%rd195, %rd194, %rd188;
	ld.global.f64 	%fd332, [%rd195];
	fma.rn.f64 	%fd372, %fd331, %fd332, %fd330;
	add.s32 	%r326, %r326, 8;
	add.s32 	%r325, %r325, 8;
	add.s32 	%r324, %r324, %r24;
	add.s64 	%rd223, %rd223, 64;
	setp.ne.s32 	%p44, %r326, 0;
	@%p44 bra 	$L__BB5_18;
	add.s32 	%r328, %r325, 1;
$L__BB5_20:
	setp.eq.s32 	%p45, %r21, 0;
	@%p45 bra 	$L__BB5_28;
	ld.param.u32 	%r309, [_Z18DiffDxminus_kernelPdS_S_diii_param_6];
	and.b32  	%r53, %r309, 3;
	setp.lt.u32 	%p46, %r21, 4;
	@%p46 bra 	$L__BB5_23;
	add.s32 	%r281, %r328, %r1;
	mul.wide.s32 	%rd196, %r328, 8;
	add.s64 	%rd197, %rd2, %rd196;
	ld.global.f64 	%fd334, [%rd197+-8];
	add.s32 	%r282, %r281, -1;
	mad.lo.s32 	%r283, %r282, %r156, %r163;
	mul.wide.s32 	%rd198, %r283, 8;
	add.s64 	%rd199, %rd1, %rd198;
	ld.global.f64 	%fd335, [%rd199];
	fma.rn.f64 	%fd336, %fd334, %fd335, %fd372;
	ld.global.f64 	%fd337, [%rd197];
	mul.wide.s32 	%rd200, %r156, 8;
	add.s64 	%rd201, %rd199, %rd200;
	ld.global.f64 	%fd338, [%rd201];
	fma.rn.f64 	%fd339, %fd337, %fd338, %fd336;
	ld.global.f64 	%fd340, [%rd197+8];
	add.s64 	%rd202, %rd201, %rd200;
	ld.global.f64 	%fd341, [%rd202];
	fma.rn.f64 	%fd342, %fd340, %fd341, %fd339;
	ld.global.f64 	%fd343, [%rd197+16];
	add.s64 	%rd203, %rd202, %rd200;
	ld.global.f64 	%fd344, [%rd203];
	fma.rn.f64 	%fd372, %fd343, %fd344, %fd342;
	add.s32 	%r328, %r328, 4;
$L__BB5_23:
	setp.eq.s32 	%p47, %r53, 0;
	@%p47 bra 	$L__BB5_28;
	setp.eq.s32 	%p48, %r53, 1;
	@%p48 bra 	$L__BB5_26;
	add.s32 	%r284, %r328, %r1;
	mul.wide.s32 	%rd204, %r328, 8;
	add.s64 	%rd205, %rd2, %rd204;
	ld.global.f64 	%fd346, [%rd205+-8];
	add.s32 	%r285, %r284, -1;
	mad.lo.s32 	%r286, %r285, %r156, %r163;
	mul.wide.s32 	%rd206, %r286, 8;
	add.s64 	%rd207, %rd1, %rd206;
	ld.global.f64 	%fd347, [%rd207];
	fma.rn.f64 	%fd348, %fd346, %fd347, %fd372;
	ld.global.f64 	%fd349, [%rd205];
	mul.wide.s32 	%rd208, %r156, 8;
	add.s64 	%rd209, %rd207, %rd208;
	ld.global.f64 	%fd350, [%rd209];
	fma.rn.f64 	%fd372, %fd349, %fd350, %fd348;
	add.s32 	%r328, %r328, 2;
$L__BB5_26:
	ld.param.u32 	%r310, [_Z18DiffDxminus_kernelPdS_S_diii_param_6];
	and.b32  	%r287, %r310, 1;
	setp.eq.b32 	%p49, %r287, 1;
	not.pred 	%p50, %p49;
	@%p50 bra 	$L__BB5_28;
	add.s32 	%r288, %r328, %r1;
	mul.wide.s32 	%rd210, %r328, 8;
	add.s64 	%rd211, %rd2, %rd210;
	ld.global.f64 	%fd351, [%rd211+-8];
	add.s32 	%r289, %r288, -1;
	mad.lo.s32 	%r290, %r289, %r156, %r163;
	mul.wide.s32 	%rd212, %r290, 8;
	add.s64 	%rd213, %rd1, %rd212;
	ld.global.f64 	%fd352, [%rd213];
	fma.rn.f64 	%fd372, %fd351, %fd352, %fd372;
$L__BB5_28:
	ld.param.f64 	%fd356, [_Z18DiffDxminus_kernelPdS_S_diii_param_3];
	ld.param.u64 	%rd219, [_Z18DiffDxminus_kernelPdS_S_diii_param_1];
	div.rn.f64 	%fd353, %fd372, %fd356;
	mad.lo.s32 	%r291, %r156, %r1, %r163;
	cvta.to.global.u64 	%rd214, %rd219;
	mul.wide.s32 	%rd215, %r291, 8;
	add.s64 	%rd216, %rd214, %rd215;
	st.global.f64 	[%rd216], %fd353;
	bra.uni 	$L__BB5_71;
$L__BB5_29:
	ld.param.u32 	%r293, [_Z18DiffDxminus_kernelPdS_S_diii_param_6];
	sub.s32 	%r164, %r153, %r293;
	setp.lt.s32 	%p5, %r1, %r164;
	@%p5 bra 	$L__BB5_57;
	ld.param.u32 	%r294, [_Z18DiffDxminus_kernelPdS_S_diii_param_6];
	setp.lt.s32 	%p6, %r294, 1;
	mov.f64 	%fd396, 0d0000000000000000;
	@%p6 bra 	$L__BB5_43;
	ld.param.u32 	%r295, [_Z18DiffDxminus_kernelPdS_S_diii_param_6];
	setp.lt.u32 	%p7, %r295, 8;
	mov.b32 	%r345, 1;
	mov.f64 	%fd396, 0d0000000000000000;
	@%p7 bra 	$L__BB5_35;
	ld.param.u32 	%r296, [_Z18DiffDxminus_kernelPdS_S_diii_param_6];
	and.b32  	%r167, %r296, 2147483640;
	neg.s32 	%r355, %r167;
	add.s32 	%r168, %r1, -8;
	mad.lo.s32 	%r354, %r156, %r168, %r163;
	add.s32 	%r169, %r1, -7;
	mad.lo.s32 	%r353, %r156, %r169, %r163;
	add.s32 	%r170, %r1, -6;
	mad.lo.s32 	%r352, %r156, %r170, %r163;
	add.s32 	%r171, %r1, -5;
	mad.lo.s32 	%r351, %r156, %r171, %r163;
	add.s32 	%r172, %r1, -4;
	mad.lo.s32 	%r350, %r156, %r172, %r163;
	add.s32 	%r173, %r1, -1;
	mad.lo.s32 	%r349, %r156, %r173, %r163;
	add.s32 	%r174, %r1, -3;
	mad.lo.s32 	%r348, %r156, %r174, %r163;
	add.s32 	%r175, %r1, -2;
	mad.lo.s32 	%r347, %r156, %r175, %r163;
	add.s64 	%rd225, %rd2, 32;
	mov.f64 	%fd396, 0d0000000000000000;
	mov.b32 	%r356, 0;
$L__BB5_33:
	.pragma "nounroll";
	ld.global.f64 	%fd66, [%rd225+-32];
	mul.wide.s32 	%rd18, %r349, 8;
	add.s64 	%rd19, %rd1, %rd18;
	ld.global.f64 	%fd67, [%rd19];
	mul.f64 	%fd68, %fd66, %fd67;
	sub.f64 	%fd69, %fd396, %fd68;
	ld.global.f64 	%fd70, [%rd225+-24];
	mul.wide.s32 	%rd20, %r347, 8;
	add.s64 	%rd21, %rd1, %rd20;
	ld.global.f64 	%fd71, [%rd21];
	mul.f64 	%fd72, %fd70, %fd71;
	sub.f64 	%fd73, %fd69, %fd72;
	ld.global.f64 	%fd74, [%rd225+-16];
	mul.wide.s32 	%rd22, %r348, 8;
	add.s64 	%rd23, %rd1, %rd22;
	ld.global.f64 	%fd75, [%rd23];
	mul.f64 	%fd76, %fd74, %fd75;
	sub.f64 	%fd77, %fd73, %fd76;
	ld.global.f64 	%fd78, [%rd225+-8];
	mul.wide.s32 	%rd24, %r350, 8;
	add.s64 	%rd25, %rd1, %rd24;
	ld.global.f64 	%fd79, [%rd25];
	mul.f64 	%fd80, %fd78, %fd79;
	sub.f64 	%fd81, %fd77, %fd80;
	ld.global.f64 	%fd82, [%rd225];
	mul.wide.s32 	%rd26, %r351, 8;
	add.s64 	%rd27, %rd1, %rd26;
	ld.global.f64 	%fd83, [%rd27];
	mul.f64 	%fd84, %fd82, %fd83;
	sub.f64 	%fd85, %fd81, %fd84;
	ld.global.f64 	%fd86, [%rd225+8];
	mul.wide.s32 	%rd28, %r352, 8;
	add.s64 	%rd29, %rd1, %rd28;
	ld.global.f64 	%fd87, [%rd29];
	mul.f64 	%fd88, %fd86, %fd87;
	sub.f64 	%fd89, %fd85, %fd88;
	ld.global.f64 	%fd90, [%rd225+16];
	mul.wide.s32 	%rd30, %r353, 8;
	add.s64 	%rd31, %rd1, %rd30;
	ld.global.f64 	%fd91, [%rd31];
	mul.f64 	%fd92, %fd90, %fd91;
	sub.f64 	%fd93, %fd89, %fd92;
	ld.global.f64 	%fd94, [%rd225+24];
	mul.wide.s32 	%rd32, %r354, 8;
	add.s64 	%rd33, %rd1, %rd32;
	ld.global.f64 	%fd95, [%rd33];
	mul.f64 	%fd96, %fd94, %fd95;
	sub.f64 	%fd396, %fd93, %fd96;
	add.s32 	%r356, %r356, 8;
	add.s32 	%r355, %r355, 8;
	shl.b32 	%r176, %r156, 3;
	sub.s32 	%r354, %r354, %r176;
	sub.s32 	%r353, %r353, %r176;
	sub.s32 	%r352, %r352, %r176;
	sub.s32 	%r351, %r351, %r176;
	sub.s32 	%r350, %r350, %r176;
	sub.s32 	%r349, %r349, %r176;
	sub.s32 	%r348, %r348, %r176;
	sub.s32 	%r347, %r347, %r176;
	add.s64 	%rd225, %rd225, 64;
	setp.eq.s32 	%p8, %r355, 0;
	@%p8 bra 	$L__BB5_34;
	bra.uni 	$L__BB5_33;
$L__BB5_34:
	add.s32 	%r345, %r356, 1;
$L__BB5_35:
	ld.param.u32 	%r297, [_Z18DiffDxminus_kernelPdS_S_diii_param_6];
	and.b32  	%r109, %r297, 7;
	setp.eq.s32 	%p9, %r109, 0;
	@%p9 bra 	$L__BB5_43;
	ld.param.u32 	%r298, [_Z18DiffDxminus_kernelPdS_S_diii_param_6];
	ld.param.u64 	%rd220, [_Z18DiffDxminus_kernelPdS_S_diii_param_2];
	cvta.to.global.u64 	%rd11, %rd220;
	and.b32  	%r110, %r298, 3;
	setp.lt.u32 	%p10, %r109, 4;
	@%p10 bra 	$L__BB5_38;
	mul.wide.s32 	%rd34, %r345, 8;
	add.s64 	%rd35, %rd11, %rd34;
	ld.global.f64 	%fd98, [%rd35+-8];
	sub.s32 	%r177, %r1, %r345;
	mad.lo.s32 	%r178, %r177, %r156, %r163;
	mul.wide.s32 	%rd36, %r178, 8;
	add.s64 	%rd37, %rd1, %rd36;
	ld.global.f64 	%fd99, [%rd37];
	mul.f64 	%fd100, %fd98, %fd99;
	sub.f64 	%fd101, %fd396, %fd100;
	not.b32 	%r179, %r345;
	ld.global.f64 	%fd102, [%rd35];
	add.s32 	%r180, %r1, %r179;
	mad.lo.s32 	%r181, %r180, %r156, %r163;
	mul.wide.s32 	%rd38, %r181, 8;
	add.s64 	%rd39, %rd1, %rd38;
	ld.global.f64 	%fd103, [%rd39];
	mul.f64 	%fd104, %fd102, %fd103;
	sub.f64 	%fd105, %fd101, %fd104;
	ld.global.f64 	%fd106, [%rd35+8];
	add.s32 	%r182, %r177, -2;
	mad.lo.s32 	%r183, %r182, %r156, %r163;
	mul.wide.s32 	%rd40, %r183, 8;
	add.s64 	%rd41, %rd1, %rd40;
	ld.global.f64 	%fd107, [%rd41];
	mul.f64 	%fd108, %fd106, %fd107;
	sub.f64 	%fd109, %fd105, %fd108;
	ld.global.f64 	%fd110, [%rd35+16];
	add.s32 	%r184, %r177, -3;
	mad.lo.s32 	%r185, %r184, %r156, %r163;
	mul.wide.s32 	%rd42, %r185, 8;
	add.s64 	%rd43, %rd1, %rd42;
	ld.global.f64 	%fd111, [%rd43];
	mul.f64 	%fd112, %fd110, %fd111;
	sub.f64 	%fd396, %fd109, %fd112;
	add.s32 	%r345, %r345, 4;
$L__BB5_38:
	setp.eq.s32 	%p11, %r110, 0;
	@%p11 bra 	$L__BB5_43;
	setp.eq.s32 	%p12, %r110, 1;
	@%p12 bra 	$L__BB5_41;
	mul.wide.s32 	%rd44, %r345, 8;
	add.s64 	%rd45, %rd11, %rd44;
	ld.global.f64 	%fd114, [%rd45+-8];
	sub.s32 	%r186, %r1, %r345;
	mad.lo.s32 	%r187, %r186, %r156, %r163;
	mul.wide.s32 	%rd46, %r187, 8;
	add.s64 	%rd47, %rd1, %rd46;
	ld.global.f64 	%fd115, [%rd47];
	mul.f64 	%fd116, %fd114, %fd115;
	sub.f64 	%fd117, %fd396, %fd116;
	not.b32 	%r188, %r345;
	ld.global.f64 	%fd118, [%rd45];
	add.s32 	%r189, %r1, %r188;
	mad.lo.s32 	%r190, %r189, %r156, %r163;
	mul.wide.s32 	%rd48, %r190, 8;
	add.s64 	%rd49, %rd1, %rd48;
	ld.global.f64 	%fd119, [%rd49];
	mul.f64 	%fd120, %fd118, %fd119;
	sub.f64 	%fd396, %fd117, %fd120;
	add.s32 	%r345, %r345, 2;
$L__BB5_41:
	ld.param.u32 	%r299, [_Z18DiffDxminus_kernelPdS_S_diii_param_6];
	and.b32  	%r191, %r299, 1;
	setp.eq.b32 	%p13, %r191, 1;
	not.pred 	%p14, %p13;
	@%p14 bra 	$L__BB5_43;
	mul.wide.s32 	%rd50, %r345, 8;
	add.s64 	%rd51, %rd11, %rd50;
	ld.global.f64 	%fd121, [%rd51+-8];
	sub.s32 	%r192, %r1, %r345;
	mad.lo.s32 	%r193, %r192, %r156, %r163;
	mul.wide.s32 	%rd52, %r193, 8;
	add.s64 	%rd53, %rd1, %rd52;
	ld.global.f64 	%fd122, [%rd53];
	mul.f64 	%fd123, %fd121, %fd122;
	sub.f64 	%fd396, %fd396, %fd123;
$L__BB5_43:
	sub.s32 	%r115, %r153, %r1;
	setp.lt.s32 	%p15, %r115, 1;
	@%p15 bra 	$L__BB5_56;
	ld.param.u64 	%rd221, [_Z18DiffDxminus_kernelPdS_S_diii_param_2];
	cvta.to.global.u64 	%rd12, %rd221;
	and.b32  	%r116, %r115, 7;
	sub.s32 	%r195, %r1, %r153;
	setp.gt.u32 	%p16, %r195, -8;
	mov.b32 	%r361, 1;
	@%p16 bra 	$L__BB5_48;
	and.b32  	%r197, %r115, 2147483640;
	neg.s32 	%r359, %r197;
	mad.lo.s32 	%r357, %r156, %r1, %r163;
	shl.b32 	%r119, %r156, 3;
	mov.b32 	%r358, 0;
	mul.wide.s32 	%rd58, %r156, 8;
$L__BB5_46:
	.pragma "nounroll";
	add.s32 	%r198, %r358, 1;
	mul.wide.s32 	%rd54, %r198, 8;
	add.s64 	%rd55, %rd12, %rd54;
	ld.global.f64 	%fd125, [%rd55+-8];
	mul.wide.s32 	%rd56, %r357, 8;
	add.s64 	%rd57, %rd1, %rd56;
	ld.global.f64 	%fd126, [%rd57];
	fma.rn.f64 	%fd127, %fd125, %fd126, %fd396;
	ld.global.f64 	%fd128, [%rd55];
	add.s64 	%rd59, %rd57, %rd58;
	ld.global.f64 	%fd129, [%rd59];
	fma.rn.f64 	%fd130, %fd128, %fd129, %fd127;
	ld.global.f64 	%fd131, [%rd55+8];
	add.s64 	%rd60, %rd59, %rd58;
	ld.global.f64 	%fd132, [%rd60];
	fma.rn.f64 	%fd133, %fd131, %fd132, %fd130;
	ld.global.f64 	%fd134, [%rd55+16];
	add.s64 	%rd61, %rd60, %rd58;
	ld.global.f64 	%fd135, [%rd61];
	fma.rn.f64 	%fd136, %fd134, %fd135, %fd133;
	ld.global.f64 	%fd137, [%rd55+24];
	add.s64 	%rd62, %rd61, %rd58;
	ld.global.f64 	%fd138, [%rd62];
	fma.rn.f64 	%fd139, %fd137, %fd138, %fd136;
	ld.global.f64 	%fd140, [%rd55+32];
	add.s64 	%rd63, %rd62, %rd58;
	ld.global.f64 	%fd141, [%rd63];
	fma.rn.f64 	%fd142, %fd140, %fd141, %fd139;
	ld.global.f64 	%fd143, [%rd55+40];
	add.s64 	%rd64, %rd63, %rd58;
	ld.global.f64 	%fd144, [%rd64];
	fma.rn.f64 	%fd145, %fd143, %fd144, %fd142;
	ld.global.f64 	%fd146, [%rd55+48];
	add.s64 	%rd65, %rd64, %rd58;
	ld.global.f64 	%fd147, [%rd65];
	fma.rn.f64 	%fd396, %fd146, %fd147, %fd145;
	add.s32 	%r359, %r359, 8;
	add.s32 	%r358, %r358, 8;
	add.s32 	%r357, %r357, %r119;
	setp.ne.s32 	%p17, %r359, 0;
	@%p17 bra 	$L__BB5_46;
	add.s32 	%r361, %r358, 1;
$L__BB5_48:
	setp.eq.s32 	%p18, %r116, 0;
	@%p18 bra 	$L__BB5_56;
	and.b32  	%r148, %r115, 3;
	setp.lt.u32 	%p19, %r116, 4;
	@%p19 bra 	$L__BB5_51;
	add.s32 	%r199, %r361, %r1;
	mul.wide.s32 	%rd66, %r361, 8;
	add.s64 	%rd67, %rd12, %rd66;
	ld.global.f64 	%fd149, [%rd67+-8];
	add.s32 	%r200, %r199, -1;
	mad.lo.s32 	%r201, %r200, %r156, %r163;
	mul.wide.s32 	%rd68, %r201, 8;
	add.s64 	%rd69, %rd1, %rd68;
	ld.global.f64 	%fd150, [%rd69];
	fma.rn.f64 	%fd151, %fd149, %fd150, %fd396;
	ld.global.f64 	%fd152, [%rd67];
	mul.wide.s32 	%rd70, %r156, 8;
	add.s64 	%rd71, %rd69, %rd70;
	ld.global.f64 	%fd153, [%rd71];
	fma.rn.f64 	%fd154, %fd152, %fd153, %fd151;
	ld.global.f64 	%fd155, [%rd67+8];
	add.s64 	%rd72, %rd71, %rd70;
	ld.global.f64 	%fd156, [%rd72];
	fma.rn.f64 	%fd157, %fd155, %fd156, %fd154;
	ld.global.f64 	%fd158, [%rd67+16];
	add.s64 	%rd73, %rd72, %rd70;
	ld.global.f64 	%fd159, [%rd73];
	fma.rn.f64 	%fd396, %fd158, %fd159, %fd157;
	add.s32 	%r361, %r361, 4;
$L__BB5_51:
	setp.eq.s32 	%p20, %r148, 0;
	@%p20 bra 	$L__BB5_56;
	setp.eq.s32 	%p21, %r148, 1;
	@%p21 bra 	$L__BB5_54;
	add.s32 	%r202, %r361, %r1;
	mul.wide.s32 	%rd74, %r361, 8;
	add.s64 	%rd75, %rd12, %rd74;
	ld.global.f64 	%fd161, [%rd75+-8];
	add.s32 	%r203, %r202, -1;
	mad.lo.s32 	%r204, %r203, %r156, %r163;
	mul.wide.s32 	%rd76, %r204, 8;
	add.s64 	%rd77, %rd1, %rd76;
	ld.global.f64 	%fd162, [%rd77];
	fma.rn.f64 	%fd163, %fd161, %fd162, %fd396;
	ld.global.f64 	%fd164, [%rd75];
	mul.wide.s32 	%rd78, %r156, 8;
	add.s64 	%rd79, %rd77, %rd78;
	ld.global.f64 	%fd165, [%rd79];
	fma.rn.f64 	%fd396, %fd164, %fd165, %fd163;
	add.s32 	%r361, %r361, 2;
$L__BB5_54:
	and.b32  	%r205, %r115, 1;
	setp.eq.b32 	%p22, %r205, 1;
	not.pred 	%p23, %p22;
	@%p23 bra 	$L__BB5_56;
	add.s32 	%r206, %r361, %r1;
	mul.wide.s32 	%rd80, %r361, 8;
	add.s64 	%rd81, %rd12, %rd80;
	ld.global.f64 	%fd166, [%rd81+-8];
	add.s32 	%r207, %r206, -1;
	mad.lo.s32 	%r208, %r207, %r156, %r163;
	mul.wide.s32 	%rd82, %r208, 8;
	add.s64 	%rd83, %rd1, %rd82;
	ld.global.f64 	%fd167, [%rd83];
	fma.rn.f64 	%fd396, %fd166, %fd167, %fd396;
$L__BB5_56:
	ld.param.f64 	%fd354, [_Z18DiffDxminus_kernelPdS_S_diii_param_3];
	ld.param.u64 	%rd217, [_Z18DiffDxminus_kernelPdS_S_diii_param_1];
	div.rn.f64 	%fd168, %fd396, %fd354;
	mad.lo.s32 	%r209, %r156, %r1, %r163;
	cvta.to.global.u64 	%rd84, %rd217;
	mul.wide.s32 	%rd85, %r209, 8;
	add.s64 	%rd86, %rd84, %rd85;
	st.global.f64 	[%rd86], %fd168;
	bra.uni 	$L__BB5_71;
$L__BB5_57:
	ld.param.u32 	%r300, [_Z18DiffDxminus_kernelPdS_S_diii_param_6];
	setp.lt.s32 	%p24, %r300, 1;
	mov.f64 	%fd380, 0d0000000000000000;
	@%p24 bra 	$L__BB5_70;
	ld.param.u32 	%r301, [_Z18DiffDxminus_kernelPdS_S_diii_param_6];
	setp.lt.u32 	%p25, %r301, 8;
	mov.b32 	%r342, 1;
	mov.f64 	%fd380, 0d0000000000000000;
	@%p25 bra 	$L__BB5_62;
	ld.param.u32 	%r302, [_Z18DiffDxminus_kernelPdS_S_diii_param_6];
	and.b32  	%r212, %r302, 2147483640;
	neg.s32 	%r339, %r212;
	add.s32 	%r213, %r1, -8;
	mad.lo.s32 	%r338, %r156, %r213, %r163;
	add.s32 	%r214, %r1, -7;
	mad.lo.s32 	%r337, %r156, %r214, %r163;
	add.s32 	%r215, %r1, -6;
	mad.lo.s32 	%r336, %r156, %r215, %r163;
	add.s32 	%r216, %r1, -5;
	mad.lo.s32 	%r335, %r156, %r216, %r163;
	add.s32 	%r217, %r1, -4;
	mad.lo.s32 	%r334, %r156, %r217, %r163;
	add.s32 	%r218, %r1, -3;
	mad.lo.s32 	%r333, %r156, %r218, %r163;
	mad.lo.s32 	%r332, %r156, %r1, %r163;
	add.s32 	%r219, %r1, -1;
	mad.lo.s32 	%r331, %r156, %r219, %r163;
	add.s32 	%r220, %r1, -2;
	mad.lo.s32 	%r330, %r156, %r220, %r163;
	add.s64 	%rd224, %rd2, 32;
	mov.f64 	%fd380, 0d0000000000000000;
	mov.b32 	%r340, 0;
	mul.wide.s32 	%rd93, %r156, 8;
$L__BB5_60:
	.pragma "nounroll";
	ld.global.f64 	%fd173, [%rd224+-32];
	mul.wide.s32 	%rd87, %r331, 8;
	add.s64 	%rd88, %rd1, %rd87;
	ld.global.f64 	%fd174, [%rd88];
	mul.wide.s32 	%rd89, %r332, 8;
	add.s64 	%rd90, %rd1, %rd89;
	ld.global.f64 	%fd175, [%rd90];
	sub.f64 	%fd176, %fd175, %fd174;
	fma.rn.f64 	%fd177, %fd173, %fd176, %fd380;
	ld.global.f64 	%fd178, [%rd224+-24];
	mul.wide.s32 	%rd91, %r330, 8;
	add.s64 	%rd92, %rd1, %rd91;
	ld.global.f64 	%fd179, [%rd92];
	add.s64 	%rd94, %rd90, %rd93;
	ld.global.f64 	%fd180, [%rd94];
	sub.f64 	%fd181, %fd180, %fd179;
	fma.rn.f64 	%fd182, %fd178, %fd181, %fd177;
	ld.global.f64 	%fd183, [%rd224+-16];
	mul.wide.s32 	%rd95, %r333, 8;
	add.s64 	%rd96, %rd1, %rd95;
	ld.global.f64 	%fd184, [%rd96];
	add.s64 	%rd97, %rd94, %rd93;
	ld.global.f64 	%fd185, [%rd97];
	sub.f64 	%fd186, %fd185, %fd184;
	fma.rn.f64 	%fd187, %fd183, %fd186, %fd182;
	ld.global.f64 	%fd188, [%rd224+-8];
	mul.wide.s32 	%rd98, %r334, 8;
	add.s64 	%rd99, %rd1, %rd98;
	ld.global.f64 	%fd189, [%rd99];
	add.s64 	%rd100, %rd97, %rd93;
	ld.global.f64 	%fd190, [%rd100];
	sub.f64 	%fd191, %fd190, %fd189;
	fma.rn.f64 	%fd192, %fd188, %fd191, %fd187;
	ld.global.f64 	%fd193, [%rd224];
	mul.wide.s32 	%rd101, %r335, 8;
	add.s64 	%rd102, %rd1, %rd101;
	ld.global.f64 	%fd194, [%rd102];
	add.s64 	%rd103, %rd100, %rd93;
	ld.global.f64 	%fd195, [%rd103];
	sub.f64 	%fd196, %fd195, %fd194;
	fma.rn.f64 	%fd197, %fd193, %fd196, %fd192;
	ld.global.f64 	%fd198, [%rd224+8];
	mul.wide.s32 	%rd104, %r336, 8;
	add.s64 	%rd105, %rd1, %rd104;
	ld.global.f64 	%fd199, [%rd105];
	add.s64 	%rd106, %rd103, %rd93;
	ld.global.f64 	%fd200, [%rd106];
	sub.f64 	%fd201, %fd200, %fd199;
	fma.rn.f64 	%fd202, %fd198, %fd201, %fd197;
	ld.global.f64 	%fd203, [%rd224+16];
	mul.wide.s32 	%rd107, %r337, 8;
	add.s64 	%rd108, %rd1, %rd107;
	ld.global.f64 	%fd204, [%rd108];
	add.s64 	%rd109, %rd106, %rd93;
	ld.global.f64 	%fd205, [%rd109];
	sub.f64 	%fd206, %fd205, %fd204;
	fma.rn.f64 	%fd207, %fd203, %fd206, %fd202;
	ld.global.f64 	%fd208, [%rd224+24];
	mul.wide.s32 	%rd110, %r338, 8;
	add.s64 	%rd111, %rd1, %rd110;
	ld.global.f64 	%fd209, [%rd111];
	add.s64 	%rd112, %rd109, %rd93;
	ld.global.f64 	%fd210, [%rd112];
	sub.f64 	%fd211, %fd210, %fd209;
	fma.rn.f64 	%fd380, %fd208, %fd211, %fd207;
	add.s32 	%r340, %r340, 8;
	add.s32 	%r339, %r339, 8;
	shl.b32 	%r221, %r156, 3;
	sub.s32 	%r338, %r338, %r221;
	sub.s32 	%r337, %r337, %r221;
	sub.s32 	%r336, %r336, %r221;
	sub.s32 	%r335, %r335, %r221;
	sub.s32 	%r334, %r334, %r221;
	sub.s32 	%r333, %r333, %r221;
	add.s32 	%r332, %r332, %r221;
	sub.s32 	%r331, %r331, %r221;
	sub.s32 	%r330, %r330, %r221;
	add.s64 	%rd224, %rd224, 64;
	setp.ne.s32 	%p26, %r339, 0;
	@%p26 bra 	$L__BB5_60;
	add.s32 	%r342, %r340, 1;
$L__BB5_62:
	ld.param.u32 	%r303, [_Z18DiffDxminus_kernelPdS_S_diii_param_6];
	and.b32  	%r101, %r303, 7;
	setp.eq.s32 	%p27, %r101, 0;
	@%p27 bra 	$L__BB5_70;
	ld.param.u32 	%r304, [_Z18DiffDxminus_kernelPdS_S_diii_param_6];
	ld.param.u64 	%rd222, [_Z18DiffDxminus_kernelPdS_S_diii_param_2];
	cvta.to.global.u64 	%rd10, %rd222;
	and.b32  	%r102, %r304, 3;
	setp.lt.u32 	%p28, %r101, 4;
	@%p28 bra 	$L__BB5_65;
	add.s32 	%r222, %r342, %r1;
	mul.wide.s32 	%rd113, %r342, 8;
	add.s64 	%rd114, %rd10, %rd113;
	ld.global.f64 	%fd213, [%rd114+-8];
	sub.s32 	%r223, %r1, %r342;
	mad.lo.s32 	%r224, %r223, %r156, %r163;
	mul.wide.s32 	%rd115, %r224, 8;
	add.s64 	%rd116, %rd1, %rd115;
	ld.global.f64 	%fd214, [%rd116];
	add.s32 	%r225, %r222, -1;
	mad.lo.s32 	%r226, %r225, %r156, %r163;
	mul.wide.s32 	%rd117, %r226, 8;
	add.s64 	%rd118, %rd1, %rd117;
	ld.global.f64 	%fd215, [%rd118];
	sub.f64 	%fd216, %fd215, %fd214;
	fma.rn.f64 	%fd217, %fd213, %fd216, %fd380;
	not.b32 	%r227, %r342;
	ld.global.f64 	%fd218, [%rd114];
	add.s32 	%r228, %r1, %r227;
	mad.lo.s32 	%r229, %r228, %r156, %r163;
	mul.wide.s32 	%rd119, %r229, 8;
	add.s64 	%rd120, %rd1, %rd119;
	ld.global.f64 	%fd219, [%rd120];
	mul.wide.s32 	%rd121, %r156, 8;
	add.s64 	%rd122, %rd118, %rd121;
	ld.global.f64 	%fd220, [%rd122];
	sub.f64 	%fd221, %fd220, %fd219;
	fma.rn.f64 	%fd222, %fd218, %fd221, %fd217;
	ld.global.f64 	%fd223, [%rd114+8];
	add.s32 	%r230, %r223, -2;
	mad.lo.s32 	%r231, %r230, %r156, %r163;
	mul.wide.s32 	%rd123, %r231, 8;
	add.s64 	%rd124, %rd1, %rd123;
	ld.global.f64 	%fd224, [%rd124];
	add.s64 	%rd125, %rd122, %rd121;
	ld.global.f64 	%fd225, [%rd125];
	sub.f64 	%fd226, %fd225, %fd224;
	fma.rn.f64 	%fd227, %fd223, %fd226, %fd222;
	ld.global.f64 	%fd228, [%rd114+16];
	add.s32 	%r232, %r223, -3;
	mad.lo.s32 	%r233, %r232, %r156, %r163;
	mul.wide.s32 	%rd126, %r233, 8;
	add.s64 	%rd127, %rd1, %rd126;
	ld.global.f64 	%fd229, [%rd127];
	add.s64 	%rd128, %rd125, %rd121;
	ld.global.f64 	%fd230, [%rd128];
	sub.f64 	%fd231, %fd230, %fd229;
	fma.rn.f64 	%fd380, %fd228, %fd231, %fd227;
	add.s32 	%r342, %r342, 4;
$L__BB5_65:
	setp.eq.s32 	%p29, %r102, 0;
	@%p29 bra 	$L__BB5_70;
	setp.eq.s32 	%p30, %r102, 1;
	@%p30 bra 	$L__BB5_68;
	add.s32 	%r234, %r342, %r1;
	mul.wide.s32 	%rd129, %r342, 8;
	add.s64 	%rd130, %rd10, %rd129;
	ld.global.f64 	%fd233, [%rd130+-8];
	sub.s32 	%r235, %r1, %r342;
	mad.lo.s32 	%r236, %r235, %r156, %r163;
	mul.wide.s32 	%rd131, %r236, 8;
	add.s64 	%rd132, %rd1, %rd131;
	ld.global.f64 	%fd234, [%rd132];
	add.s32 	%r237, %r234, -1;
	mad.lo.s32 	%r238, %r237, %r156, %r163;
	mul.wide.s32 	%rd133, %r238, 8;
	add.s64 	%rd134, %rd1, %rd133;
	ld.global.f64 	%fd235, [%rd134];
	sub.f64 	%fd236, %fd235, %fd234;
	fma.rn.f64 	%fd237, %fd233, %fd236, %fd380;
	not.b32 	%r239, %r342;
	ld.global.f64 	%fd238, [%rd130];
	add.s32 	%r240, %r1, %r239;
	mad.lo.s32 	%r241, %r240, %r156, %r163;
	mul.wide.s32 	%rd135, %r241, 8;
	add.s64 	%rd136, %rd1, %rd135;
	ld.global.f64 	%fd239, [%rd136];
	mul.wide.s32 	%rd137, %r156, 8;
	add.s64 	%rd138, %rd134, %rd137;
	ld.global.f64 	%fd240, [%rd138];
	sub.f64 	%fd241, %fd240, %fd239;
	fma.rn.f64 	%fd380, %fd238, %fd241, %fd237;
	add.s32 	%r342, %r342, 2;
$L__BB5_68:
	ld.param.u32 	%r305, [_Z18DiffDxminus_kernelPdS_S_diii_param_6];
	and.b32  	%r242, %r305, 1;
	setp.eq.b32 	%p31, %r242, 1;
	not.pred 	%p32, %p31;
	@%p32 bra 	$L__BB5_70;
	add.s32 	%r243, %r342, %r1;
	mul.wide.s32 	%rd139, %r342, 8;
	add.s64 	%rd140, %rd10, %rd139;
	ld.global.f64 	%fd242, [%rd140+-8];
	sub.s32 	%r244, %r1, %r342;
	mad.lo.s32 	%r245, %r244, %r156, %r163;
	mul.wide.s32 	%rd141, %r245, 8;
	add.s64 	%rd142, %rd1, %rd141;
	ld.global.f64 	%fd243, [%rd142];
	add.s32 	%r246, %r243, -1;
	mad.lo.s32 	%r247, %r246, %r156, %r163;
	mul.wide.s32 	%rd143, %r247, 8;
	add.s64 	%rd144, %rd1, %rd143;
	ld.global.f64 	%fd244, [%rd144];
	sub.f64 	%fd245, %fd244, %fd243;
	fma.rn.f64 	%fd380, %fd242, %fd245, %fd380;
$L__BB5_70:
	ld.param.f64 	%fd355, [_Z18DiffDxminus_kernelPdS_S_diii_param_3];
	ld.param.u64 	%rd218, [_Z18DiffDxminus_kernelPdS_S_diii_param_1];
	div.rn.f64 	%fd246, %fd380, %fd355;
	mad.lo.s32 	%r248, %r156, %r1, %r163;
	cvta.to.global.u64 	%rd145, %rd218;
	mul.wide.s32 	%rd146, %r248, 8;
	add.s64 	%rd147, %rd145, %rd146;
	st.global.f64 	[%rd147], %fd246;
$L__BB5_71:
	ret;

}
	// .globl	_Z18DiffDyminus_kernelPdS_S_diii
.visible .entry _Z18DiffDyminus_kernelPdS_S_diii(
	.param .u64 .ptr .align 1 _Z18DiffDyminus_kernelPdS_S_diii_param_0,
	.param .u64 .ptr .align 1 _Z18DiffDyminus_kernelPdS_S_diii_param_1,
	.param .u64 .ptr .align 1 _Z18DiffDyminus_kernelPdS_S_diii_param_2,
	.param .f64 _Z18DiffDyminus_kernelPdS_S_diii_param_3,
	.param .u32 _Z18DiffDyminus_kernelPdS_S_diii_param_4,
	.param .u32 _Z18DiffDyminus_kernelPdS_S_diii_param_5,
	.param .u32 _Z18DiffDyminus_kernelPdS_S_diii_param_6
)
{
	.reg .pred 	%p<50>;
	.reg .b32 	%r<229>;
	.reg .b64 	%rd<117>;
	.reg .b64 	%fd<601>;

	ld.param.u64 	%rd16, [_Z18DiffDyminus_kernelPdS_S_diii_param_0];
	ld.param.u64 	%rd17, [_Z18DiffDyminus_kernelPdS_S_diii_param_2];
	ld.param.u32 	%r128, [_Z18DiffDyminus_kernelPdS_S_diii_param_4];
	ld.param.u32 	%r129, [_Z18DiffDyminus_kernelPdS_S_diii_param_5];
	ld.param.u32 	%r127, [_Z18DiffDyminus_kernelPdS_S_diii_param_6];
	cvta.to.global.u64 	%rd1, %rd16;
	cvta.to.global.u64 	%rd2, %rd17;
	mov.u32 	%r130, %ctaid.x;
	mov.u32 	%r131, %ntid.x;
	mov.u32 	%r132, %tid.x;
	mad.lo.s32 	%r1, %r130, %r131, %r132;
	mov.u32 	%r133, %ctaid.y;
	mov.u32 	%r134, %ntid.y;
	mul.lo.s32 	%r2, %r133, %r134;
	mov.u32 	%r3, %tid.y;
	add.s32 	%r135, %r2, %r3;
	setp.ge.s32 	%p1, %r1, %r128;
	setp.ge.s32 	%p2, %r135, %r129;
	or.pred  	%p3, %p1, %p2;
	@%p3 bra 	$L__BB6_74;
	setp.ge.s32 	%p4, %r135, %r127;
	@%p4 bra 	$L__BB6_30;
	setp.eq.s32 	%p33, %r135, 0;
	mov.f64 	%fd564, 0d0000000000000000;
	@%p33 bra 	$L__BB6_16;
	mad.lo.s32 	%r5, %r129, %r1, %r135;
	and.b32  	%r6, %r135, 15;
	setp.lt.u32 	%p34, %r135, 16;
	mov.b32 	%r188, 1;
	mov.f64 	%fd564, 0d0000000000000000;
	@%p34 bra 	$L__BB6_7;
	and.b32  	%r171, %r135, -16;
	neg.s32 	%r195, %r171;
	mov.f64 	%fd564, 0d0000000000000000;
	mov.b32 	%r194, 0;
	mov.u32 	%r193, %r5;
$L__BB6_5:
	.pragma "nounroll";
	add.s32 	%r172, %r194, 1;
	mul.wide.s32 	%rd76, %r172, 8;
	add.s64 	%rd77, %rd2, %rd76;
	ld.global.f64 	%fd353, [%rd77+-8];
	add.s32 	%r173, %r193, -1;
	mul.wide.s32 	%rd78, %r173, 8;
	add.s64 	%rd79, %rd1, %rd78;
	ld.global.f64 	%fd354, [%rd79];
	mul.f64 	%fd355, %fd353, %fd354;
	sub.f64 	%fd356, %fd564, %fd355;
	ld.global.f64 	%fd357, [%rd77];
	ld.global.f64 	%fd358, [%rd79+-8];
	mul.f64 	%fd359, %fd357, %fd358;
	sub.f64 	%fd360, %fd356, %fd359;
	ld.global.f64 	%fd361, [%rd77+8];
	ld.global.f64 	%fd362, [%rd79+-16];
	mul.f64 	%fd363, %fd361, %fd362;
	sub.f64 	%fd364, %fd360, %fd363;
	ld.global.f64 	%fd365, [%rd77+16];
	ld.global.f64 	%fd366, [%rd79+-24];
	mul.f64 	%fd367, %fd365, %fd366;
	sub.f64 	%fd368, %fd364, %fd367;
	ld.global.f64 	%fd369, [%rd77+24];
	ld.global.f64 	%fd370, [%rd79+-32];
	mul.f64 	%fd371, %fd369, %fd370;
	sub.f64 	%fd372, %fd368, %fd371;
	ld.global.f64 	%fd373, [%rd77+32];
	ld.global.f64 	%fd374, [%rd79+-40];
	mul.f64 	%fd375, %fd373, %fd374;
	sub.f64 	%fd376, %fd372, %fd375;
	ld.global.f64 	%fd377, [%rd77+40];
	ld.global.f64 	%fd378, [%rd79+-48];
	mul.f64 	%fd379, %fd377, %fd378;
	sub.f64 	%fd380, %fd376, %fd379;
	ld.global.f64 	%fd381, [%rd77+48];
	ld.global.f64 	%fd382, [%rd79+-56];
	mul.f64 	%fd383, %fd381, %fd382;
	sub.f64 	%fd384, %fd380, %fd383;
	ld.global.f64 	%fd385, [%rd77+56];
	ld.global.f64 	%fd386, [%rd79+-64];
	mul.f64 	%fd387, %fd385, %fd386;
	sub.f64 	%fd388, %fd384, %fd387;
	ld.global.f64 	%fd389, [%rd77+64];
	ld.global.f64 	%fd390, [%rd79+-72];
	mul.f64 	%fd391, %fd389, %fd390;
	sub.f64 	%fd392, %fd388, %fd391;
	ld.global.f64 	%fd393, [%rd77+72];
	ld.global.f64 	%fd394, [%rd79+-80];
	mul.f64 	%fd395, %fd393, %fd394;
	sub.f64 	%fd396, %fd392, %fd395;
	ld.global.f64 	%fd397, [%rd77+80];
	ld.global.f64 	%fd398, [%rd79+-88];
	mul.f64 	%fd399, %fd397, %fd398;
	sub.f64 	%fd400, %fd396, %fd399;
	ld.global.f64 	%fd401, [%rd77+88];
	ld.global.f64 	%fd402, [%rd79+-96];
	mul.f64 	%fd403, %fd401, %fd402;
	sub.f64 	%fd404, %fd400, %fd403;
	ld.global.f64 	%fd405, [%rd77+96];
	ld.global.f64 	%fd406, [%rd79+-104];
	mul.f64 	%fd407, %fd405, %fd406;
	sub.f64 	%fd408, %fd404, %fd407;
	ld.global.f64 	%fd409, [%rd77+104];
	ld.global.f64 	%fd410, [%rd79+-112];
	mul.f64 	%fd411, %fd409, %fd410;
	sub.f64 	%fd412, %fd408, %fd411;
	ld.global.f64 	%fd413, [%rd77+112];
	ld.global.f64 	%fd414, [%rd79+-120];
	mul.f64 	%fd415, %fd413, %fd414;
	sub.f64 	%fd564, %fd412, %fd415;
	add.s32 	%r195, %r195, 16;
	add.s32 	%r194, %r194, 16;
	add.s32 	%r193, %r193, -16;
	setp.eq.s32 	%p35, %r195, 0;
	@%p35 bra 	$L__BB6_6;
	bra.uni 	$L__BB6_5;
$L__BB6_6:
	add.s32 	%r188, %r194, 1;
$L__BB6_7:
	setp.eq.s32 	%p36, %r6, 0;
	@%p36 bra 	$L__BB6_16;
	and.b32  	%r10, %r135, 7;
	setp.lt.u32 	%p37, %r6, 8;
	@%p37 bra 	$L__BB6_10;
	mul.wide.s32 	%rd80, %r188, 8;
	add.s64 	%rd81, %rd2, %rd80;
	ld.global.f64 	%fd417, [%rd81+-8];
	sub.s32 	%r174, %r5, %r188;
	mul.wide.s32 	%rd82, %r174, 8;
	add.s64 	%rd83, %rd1, %rd82;
	ld.global.f64 	%fd418, [%rd83];
	mul.f64 	%fd419, %fd417, %fd418;
	sub.f64 	%fd420, %fd564, %fd419;
	ld.global.f64 	%fd421, [%rd81];
	ld.global.f64 	%fd422, [%rd83+-8];
	mul.f64 	%fd423, %fd421, %fd422;
	sub.f64 	%fd424, %fd420, %fd423;
	ld.global.f64 	%fd425, [%rd81+8];
	ld.global.f64 	%fd426, [%rd83+-16];
	mul.f64 	%fd427, %fd425, %fd426;
	sub.f64 	%fd428, %fd424, %fd427;
	ld.global.f64 	%fd429, [%rd81+16];
	ld.global.f64 	%fd430, [%rd83+-24];
	mul.f64 	%fd431, %fd429, %fd430;
	sub.f64 	%fd432, %fd428, %fd431;
	ld.global.f64 	%fd433, [%rd81+24];
	ld.global.f64 	%fd434, [%rd83+-32];
	mul.f64 	%fd435, %fd433, %fd434;
	sub.f64 	%fd436, %fd432, %fd435;
	ld.global.f64 	%fd437, [%rd81+32];
	ld.global.f64 	%fd438, [%rd83+-40];
	mul.f64 	%fd439, %fd437, %fd438;
	sub.f64 	%fd440, %fd436, %fd439;
	ld.global.f64 	%fd441, [%rd81+40];
	ld.global.f64 	%fd442, [%rd83+-48];
	mul.f64 	%fd443, %fd441, %fd442;
	sub.f64 	%fd444, %fd440, %fd443;
	ld.global.f64 	%fd445, [%rd81+48];
	ld.global.f64 	%fd446, [%rd83+-56];
	mul.f64 	%fd447, %fd445, %fd446;
	sub.f64 	%fd564, %fd444, %fd447;
	add.s32 	%r188, %r188, 8;
$L__BB6_10:
	setp.eq.s32 	%p38, %r10, 0;
	@%p38 bra 	$L__BB6_16;
	and.b32  	%r13, %r135, 3;
	setp.lt.u32 	%p39, %r10, 4;
	@%p39 bra 	$L__BB6_13;
	mul.wide.s32 	%rd84, %r188, 8;
	add.s64 	%rd85, %rd2, %rd84;
	ld.global.f64 	%fd449, [%rd85+-8];
	sub.s32 	%r175, %r5, %r188;
	mul.wide.s32 	%rd86, %r175, 8;
	add.s64 	%rd87, %rd1, %rd86;
	ld.global.f64 	%fd450, [%rd87];
	mul.f64 	%fd451, %fd449, %fd450;
	sub.f64 	%fd452, %fd564, %fd451;
	ld.global.f64 	%fd453, [%rd85];
	ld.global.f64 	%fd454, [%rd87+-8];
	mul.f64 	%fd455, %fd453, %fd454;
	sub.f64 	%fd456, %fd452, %fd455;
	ld.global.f64 	%fd457, [%rd85+8];
	ld.global.f64 	%fd458, [%rd87+-16];
	mul.f64 	%fd459, %fd457, %fd458;
	sub.f64 	%fd460, %fd456, %fd459;
	ld.global.f64 	%fd461, [%rd85+16];
	ld.global.f64 	%fd462, [%rd87+-24];
	mul.f64 	%fd463, %fd461, %fd462;
	sub.f64 	%fd564, %fd460, %fd463;
	add.s32 	%r188, %r188, 4;
$L__BB6_13:
	setp.eq.s32 	%p40, %r13, 0;
	@%p40 bra 	$L__BB6_16;
	add.s64 	%rd3, %rd2, -8;
	sub.s32 	%r191, %r5, %r188;
	neg.s32 	%r190, %r13;
$L__BB6_15:
	.pragma "nounroll";
	mul.wide.s32 	%rd88, %r188, 8;
	add.s64 	%rd89, %rd3, %rd88;
	mul.wide.s32 	%rd90, %r191, 8;
	add.s64 	%rd91, %rd1, %rd90;
	ld.global.f64 	%fd464, [%rd89];
	ld.global.f64 	%fd465, [%rd91];
	mul.f64 	%fd466, %fd464, %fd465;
	sub.f64 	%fd564, %fd564, %fd466;
	add.s32 	%r188, %r188, 1;
	add.s32 	%r191, %r191, -1;
	add.s32 	%r190, %r190, 1;
	setp.ne.s32 	%p41, %r190, 0;
	@%p41 bra 	$L__BB6_15;
$L__BB6_16:
	mul.lo.s32 	%r24, %r129, %r1;
	add.s32 	%r25, %r24, %r135;
	and.b32  	%r26, %r127, 15;
	setp.lt.u32 	%p42, %r127, 16;
	mov.b32 	%r200, 1;
	@%p42 bra 	$L__BB6_20;
	and.b32  	%r178, %r127, 2147483632;
	neg.s32 	%r198, %r178;
	mov.b32 	%r197, 0;
	mov.u32 	%r196, %r25;
$L__BB6_18:
	.pragma "nounroll";
	add.s32 	%r179, %r197, 1;
	mul.wide.s32 	%rd92, %r179, 8;
	add.s64 	%rd93, %rd2, %rd92;
	ld.global.f64 	%fd468, [%rd93+-8];
	mul.wide.s32 	%rd94, %r196, 8;
	add.s64 	%rd95, %rd1, %rd94;
	ld.global.f64 	%fd469, [%rd95];
	fma.rn.f64 	%fd470, %fd468, %fd469, %fd564;
	ld.global.f64 	%fd471, [%rd93];
	ld.global.f64 	%fd472, [%rd95+8];
	fma.rn.f64 	%fd473, %fd471, %fd472, %fd470;
	ld.global.f64 	%fd474, [%rd93+8];
	ld.global.f64 	%fd475, [%rd95+16];
	fma.rn.f64 	%fd476, %fd474, %fd475, %fd473;
	ld.global.f64 	%fd477, [%rd93+16];
	ld.global.f64 	%fd478, [%rd95+24];
	fma.rn.f64 	%fd479, %fd477, %fd478, %fd476;
	ld.global.f64 	%fd480, [%rd93+24];
	ld.global.f64 	%fd481, [%rd95+32];
	fma.rn.f64 	%fd482, %fd480, %fd481, %fd479;
	ld.global.f64 	%fd483, [%rd93+32];
	ld.global.f64 	%fd484, [%rd95+40];
	fma.rn.f64 	%fd485, %fd483, %fd484, %fd482;
	ld.global.f64 	%fd486, [%rd93+40];
	ld.global.f64 	%fd487, [%rd95+48];
	fma.rn.f64 	%fd488, %fd486, %fd487, %fd485;
	ld.global.f64 	%fd489, [%rd93+48];
	ld.global.f64 	%fd490, [%rd95+56];
	fma.rn.f64 	%fd491, %fd489, %fd490, %fd488;
	ld.global.f64 	%fd492, [%rd93+56];
	ld.global.f64 	%fd493, [%rd95+64];
	fma.rn.f64 	%fd494, %fd492, %fd493, %fd491;
	ld.global.f64 	%fd495, [%rd93+64];
	ld.global.f64 	%fd496, [%rd95+72];
	fma.rn.f64 	%fd497, %fd495, %fd496, %fd494;
	ld.global.f64 	%fd498, [%rd93+72];
	ld.global.f64 	%fd499, [%rd95+80];
	fma.rn.f64 	%fd500, %fd498, %fd499, %fd497;
	ld.global.f64 	%fd501, [%rd93+80];
	ld.global.f64 	%fd502, [%rd95+88];
	fma.rn.f64 	%fd503, %fd501, %fd502, %fd500;
	ld.global.f64 	%fd504, [%rd93+88];
	ld.global.f64 	%fd505, [%rd95+96];
	fma.rn.f64 	%fd506, %fd504, %fd505, %fd503;
	ld.global.f64 	%fd507, [%rd93+96];
	ld.global.f64 	%fd508, [%rd95+104];
	fma.rn.f64 	%fd509, %fd507, %fd508, %fd506;
	ld.global.f64 	%fd510, [%rd93+104];
	ld.global.f64 	%fd511, [%rd95+112];
	fma.rn.f64 	%fd512, %fd510, %fd511, %fd509;
	ld.global.f64 	%fd513, [%rd93+112];
	ld.global.f64 	%fd514, [%rd95+120];
	fma.rn.f64 	%fd564, %fd513, %fd514, %fd512;
	add.s32 	%r198, %r198, 16;
	add.s32 	%r197, %r197, 16;
	add.s32 	%r196, %r196, 16;
	setp.ne.s32 	%p43, %r198, 0;
	@%p43 bra 	$L__BB6_18;
	add.s32 	%r200, %r197, 1;
$L__BB6_20:
	setp.eq.s32 	%p44, %r26, 0;
	@%p44 bra 	$L__BB6_29;
	and.b32  	%r42, %r127, 7;
	setp.lt.u32 	%p45, %r26, 8;
	@%p45 bra 	$L__BB6_23;
	add.s32 	%r180, %r200, %r25;
	mul.wide.s32 	%rd96, %r200, 8;
	add.s64 	%rd97, %rd2, %rd96;
	ld.global.f64 	%fd516, [%rd97+-8];
	add.s32 	%r181, %r180, -1;
	mul.wide.s32 	%rd98, %r181, 8;
	add.s64 	%rd99, %rd1, %rd98;
	ld.global.f64 	%fd517, [%rd99];
	fma.rn.f64 	%fd518, %fd516, %fd517, %fd564;
	ld.global.f64 	%fd519, [%rd97];
	ld.global.f64 	%fd520, [%rd99+8];
	fma.rn.f64 	%fd521, %fd519, %fd520, %fd518;
	ld.global.f64 	%fd522, [%rd97+8];
	ld.global.f64 	%fd523, [%rd99+16];
	fma.rn.f64 	%fd524, %fd522, %fd523, %fd521;
	ld.global.f64 	%fd525, [%rd97+16];
	ld.global.f64 	%fd526, [%rd99+24];
	fma.rn.f64 	%fd527, %fd525, %fd526, %fd524;
	ld.global.f64 	%fd528, [%rd97+24];
	ld.global.f64 	%fd529, [%rd99+32];
	fma.rn.f64 	%fd530, %fd528, %fd529, %fd527;
	ld.global.f64 	%fd531, [%rd97+32];
	ld.global.f64 	%fd532, [%rd99+40];
	fma.rn.f64 	%fd533, %fd531, %fd532, %fd530;
	ld.global.f64 	%fd534, [%rd97+40];
	ld.global.f64 	%fd535, [%rd99+48];
	fma.rn.f64 	%fd536, %fd534, %fd535, %fd533;
	ld.global.f64 	%fd537, [%rd97+48];
	ld.global.f64 	%fd538, [%rd99+56];
	fma.rn.f64 	%fd564, %fd537, %fd538, %fd536;
	add.s32 	%r200, %r200, 8;
$L__BB6_23:
	setp.eq.s32 	%p46, %r42, 0;
	@%p46 bra 	$L__BB6_29;
	and.b32  	%r45, %r127, 3;
	setp.lt.u32 	%p47, %r42, 4;
	@%p47 bra 	$L__BB6_26;
	add.s32 	%r182, %r200, %r25;
	mul.wide.s32 	%rd100, %r200, 8;
	add.s64 	%rd101, %rd2, %rd100;
	ld.global.f64 	%fd540, [%rd101+-8];
	add.s32 	%r183, %r182, -1;
	mul.wide.s32 	%rd102, %r183, 8;
	add.s64 	%rd103, %rd1, %rd102;
	ld.global.f64 	%fd541, [%rd103];
	fma.rn.f64 	%fd542, %fd540, %fd541, %fd564;
	ld.global.f64 	%fd543, [%rd101];
	ld.global.f64 	%fd544, [%rd103+8];
	fma.rn.f64 	%fd545, %fd543, %fd544, %fd542;
	ld.global.f64 	%fd546, [%rd101+8];
	ld.global.f64 	%fd547, [%rd103+16];
	fma.rn.f64 	%fd548, %fd546, %fd547, %fd545;
	ld.global.f64 	%fd549, [%rd101+16];
	ld.global.f64 	%fd550, [%rd103+24];
	fma.rn.f64 	%fd564, %fd549, %fd550, %fd548;
	add.s32 	%r200, %r200, 4;
$L__BB6_26:
	setp.eq.s32 	%p48, %r45, 0;
	@%p48 bra 	$L__BB6_29;
	add.s64 	%rd4, %rd2, -8;
	add.s32 	%r184, %r3, %r200;
	add.s32 	%r185, %r184, %r2;
	add.s32 	%r186, %r185, %r24;
	add.s32 	%r203, %r186, -1;
	neg.s32 	%r202, %r45;
$L__BB6_28:
	.pragma "nounroll";
	mul.wide.s32 	%rd104, %r200, 8;
	add.s64 	%rd105, %rd4, %rd104;
	mul.wide.s32 	%rd106, %r203, 8;
	add.s64 	%rd107, %rd1, %rd106;
	ld.global.f64 	%fd551, [%rd105];
	ld.global.f64 	%fd552, [%rd107];
	fma.rn.f64 	%fd564, %fd551, %fd552, %fd564;
	add.s32 	%r200, %r200, 1;
	add.s32 	%r203, %r203, 1;
	add.s32 	%r202, %r202, 1;
	setp.ne.s32 	%p49, %r202, 0;
	@%p49 bra 	$L__BB6_28;
$L__BB6_29:
	ld.param.f64 	%fd556, [_Z18DiffDyminus_kernelPdS_S_diii_param_3];
	ld.param.u64 	%rd113, [_Z18DiffDyminus_kernelPdS_S_diii_param_1];
	div.rn.f64 	%fd553, %fd564, %fd556;
	cvta.to.global.u64 	%rd108, %rd113;
	mul.wide.s32 	%rd109, %r25, 8;
	add.s64 	%rd110, %rd108, %rd109;
	st.global.f64 	[%rd110], %fd553;
	bra.uni 	$L__BB6_74;
$L__BB6_30:
	sub.s32 	%r136, %r129, %r127;
	setp.lt.s32 	%p5, %r135, %r136;
	@%p5 bra 	$L__BB6_60;
	setp.lt.s32 	%p6, %r127, 1;
	mov.f64 	%fd600, 0d0000000000000000;
	@%p6 bra 	$L__BB6_45;
	mad.lo.s32 	%r56, %r129, %r1, %r135;
	setp.lt.u32 	%p7, %r127, 16;
	mov.b32 	%r213, 1;
	mov.f64 	%fd600, 0d0000000000000000;
	@%p7 bra 	$L__BB6_36;
	and.b32  	%r139, %r127, 2147483632;
	neg.s32 	%r219, %r139;
	add.s32 	%r217, %r56, -1;
	add.s64 	%rd116, %rd2, 64;
	mov.f64 	%fd600, 0d0000000000000000;
	mov.b32 	%r218, 0;
$L__BB6_34:
	.pragma "nounroll";
	mul.wide.s32 	%rd18, %r217, 8;
	add.s64 	%rd19, %rd1, %rd18;
	ld.global.f64 	%fd70, [%rd116+-64];
	ld.global.f64 	%fd71, [%rd19];
	mul.f64 	%fd72, %fd70, %fd71;
	sub.f64 	%fd73, %fd600, %fd72;
	ld.global.f64 	%fd74, [%rd116+-56];
	ld.global.f64 	%fd75, [%rd19+-8];
	mul.f64 	%fd76, %fd74, %fd75;
	sub.f64 	%fd77, %fd73, %fd76;
	ld.global.f64 	%fd78, [%rd116+-48];
	ld.global.f64 	%fd79, [%rd19+-16];
	mul.f64 	%fd80, %fd78, %fd79;
	sub.f64 	%fd81, %fd77, %fd80;
	ld.global.f64 	%fd82, [%rd116+-40];
	ld.global.f64 	%fd83, [%rd19+-24];
	mul.f64 	%fd84, %fd82, %fd83;
	sub.f64 	%fd85, %fd81, %fd84;
	ld.global.f64 	%fd86, [%rd116+-32];
	ld.global.f64 	%fd87, [%rd19+-32];
	mul.f64 	%fd88, %fd86, %fd87;
	sub.f64 	%fd89, %fd85, %fd88;
	ld.global.f64 	%fd90, [%rd116+-24];
	ld.global.f64 	%fd91, [%rd19+-40];
	mul.f64 	%fd92, %fd90, %fd91;
	sub.f64 	%fd93, %fd89, %fd92;
	ld.global.f64 	%fd94, [%rd116+-16];
	ld.global.f64 	%fd95, [%rd19+-48];
	mul.f64 	%fd96, %fd94, %fd95;
	sub.f64 	%fd97, %fd93, %fd96;
	ld.global.f64 	%fd98, [%rd116+-8];
	ld.global.f64 	%fd99, [%rd19+-56];
	mul.f64 	%fd100, %fd98, %fd99;
	sub.f64 	%fd101, %fd97, %fd100;
	ld.global.f64 	%fd102, [%rd116];
	ld.global.f64 	%fd103, [%rd19+-64];
	mul.f64 	%fd104, %fd102, %fd103;
	sub.f64 	%fd105, %fd101, %fd104;
	ld.global.f64 	%fd106, [%rd116+8];
	ld.global.f64 	%fd107, [%rd19+-72];
	mul.f64 	%fd108, %fd106, %fd107;
	sub.f64 	%fd109, %fd105, %fd108;
	ld.global.f64 	%fd110, [%rd116+16];
	ld.global.f64 	%fd111, [%rd19+-80];
	mul.f64 	%fd112, %fd110, %fd111;
	sub.f64 	%fd113, %fd109, %fd112;
	ld.global.f64 	%fd114, [%rd116+24];
	ld.global.f64 	%fd115, [%rd19+-88];
	mul.f64 	%fd116, %fd114, %fd115;
	sub.f64 	%fd117, %fd113, %fd116;
	ld.global.f64 	%fd118, [%rd116+32];
	ld.global.f64 	%fd119, [%rd19+-96];
	mul.f64 	%fd120, %fd118, %fd119;
	sub.f64 	%fd121, %fd117, %fd120;
	ld.global.f64 	%fd122, [%rd116+40];
	ld.global.f64 	%fd123, [%rd19+-104];
	mul.f64 	%fd124, %fd122, %fd123;
	sub.f64 	%fd125, %fd121, %fd124;
	ld.global.f64 	%fd126, [%rd116+48];
	ld.global.f64 	%fd127, [%rd19+-112];
	mul.f64 	%fd128, %fd126, %fd127;
	sub.f64 	%fd129, %fd125, %fd128;
	ld.global.f64 	%fd130, [%rd116+56];
	ld.global.f64 	%fd131, [%rd19+-120];
	mul.f64 	%fd132, %fd130, %fd131;
	sub.f64 	%fd600, %fd129, %fd132;
	add.s32 	%r219, %r219, 16;
	add.s32 	%r218, %r218, 16;
	add.s32 	%r217, %r217, -16;
	add.s64 	%rd116, %rd116, 128;
	setp.eq.s32 	%p8, %r219, 0;
	@%p8 bra 	$L__BB6_35;
	bra.uni 	$L__BB6_34;
$L__BB6_35:
	add.s32 	%r213, %r218, 1;
$L__BB6_36:
	and.b32  	%r80, %r127, 15;
	setp.eq.s32 	%p9, %r80, 0;
	@%p9 bra 	$L__BB6_45;
	and.b32  	%r81, %r127, 7;
	setp.lt.u32 	%p10, %r80, 8;
	@%p10 bra 	$L__BB6_39;
	mul.wide.s32 	%rd20, %r213, 8;
	add.s64 	%rd21, %rd2, %rd20;
	ld.global.f64 	%fd134, [%rd21+-8];
	sub.s32 	%r140, %r56, %r213;
	mul.wide.s32 	%rd22, %r140, 8;
	add.s64 	%rd23, %rd1, %rd22;
	ld.global.f64 	%fd135, [%rd23];
	mul.f64 	%fd136, %fd134, %fd135;
	sub.f64 	%fd137, %fd600, %fd136;
	ld.global.f64 	%fd138, [%rd21];
	ld.global.f64 	%fd139, [%rd23+-8];
	mul.f64 	%fd140, %fd138, %fd139;
	sub.f64 	%fd141, %fd137, %fd140;
	ld.global.f64 	%fd142, [%rd21+8];
	ld.global.f64 	%fd143, [%rd23+-16];
	mul.f64 	%fd144, %fd142, %fd143;
	sub.f64 	%fd145, %fd141, %fd144;
	ld.global.f64 	%fd146, [%rd21+16];
	ld.global.f64 	%fd147, [%rd23+-24];
	mul.f64 	%fd148, %fd146, %fd147;
	sub.f64 	%fd149, %fd145, %fd148;
	ld.global.f64 	%fd150, [%rd21+24];
	ld.global.f64 	%fd151, [%rd23+-32];
	mul.f64 	%fd152, %fd150, %fd151;
	sub.f64 	%fd153, %fd149, %fd152;
	ld.global.f64 	%fd154, [%rd21+32];
	ld.global.f64 	%fd155, [%rd23+-40];
	mul.f64 	%fd156, %fd154, %fd155;
	sub.f64 	%fd157, %fd153, %fd156;
	ld.global.f64 	%fd158, [%rd21+40];
	ld.global.f64 	%fd159, [%rd23+-48];
	mul.f64 	%fd160, %fd158, %fd159;
	sub.f64 	%fd161, %fd157, %fd160;
	ld.global.f64 	%fd162, [%rd21+48];
	ld.global.f64 	%fd163, [%rd23+-56];
	mul.f64 	%fd164, %fd162, %fd163;
	sub.f64 	%fd600, %fd161, %fd164;
	add.s32 	%r213, %r213, 8;
$L__BB6_39:
	setp.eq.s32 	%p11, %r81, 0;
	@%p11 bra 	$L__BB6_45;
	and.b32  	%r84, %r127, 3;
	setp.lt.u32 	%p12, %r81, 4;
	@%p12 bra 	$L__BB6_42;
	mul.wide.s32 	%rd24, %r213, 8;
	add.s64 	%rd25, %rd2, %rd24;
	ld.global.f64 	%fd166, [%rd25+-8];
	sub.s32 	%r141, %r56, %r213;
	mul.wide.s32 	%rd26, %r141, 8;
	add.s64 	%rd27, %rd1, %rd26;
	ld.global.f64 	%fd167, [%rd27];
	mul.f64 	%fd168, %fd166, %fd167;
	sub.f64 	%fd169, %fd600, %fd168;
	ld.global.f64 	%fd170, [%rd25];
	ld.global.f64 	%fd171, [%rd27+-8];
	mul.f64 	%fd172, %fd170, %fd171;
	sub.f64 	%fd173, %fd169, %fd172;
	ld.global.f64 	%fd174, [%rd25+8];
	ld.global.f64 	%fd175, [%rd27+-16];
	mul.f64 	%fd176, %fd174, %fd175;
	sub.f64 	%fd177, %fd173, %fd176;
	ld.global.f64 	%fd178, [%rd25+16];
	ld.global.f64 	%fd179, [%rd27+-24];
	mul.f64 	%fd180, %fd178, %fd179;
	sub.f64 	%fd600, %fd177, %fd180;
	add.s32 	%r213, %r213, 4;
$L__BB6_42:
	setp.eq.s32 	%p13, %r84, 0;
	@%p13 bra 	$L__BB6_45;
	mul.wide.u32 	%rd28, %r213, 8;
	add.s64 	%rd29, %rd28, %rd2;
	add.s64 	%rd115, %rd29, -8;
	sub.s32 	%r216, %r56, %r213;
	neg.s32 	%r215, %r84;
$L__BB6_44:
	.pragma "nounroll";
	mul.wide.s32 	%rd30, %r216, 8;
	add.s64 	%rd31, %rd1, %rd30;
	ld.global.f64 	%fd181, [%rd115];
	ld.global.f64 	%fd182, [%rd31];
	mul.f64 	%fd183, %fd181, %fd182;
	sub.f64 	%fd600, %fd600, %fd183;
	add.s64 	%rd115, %rd115, 8;
	add.s32 	%r216, %r216, -1;
	add.s32 	%r215, %r215, 1;
	setp.ne.s32 	%p14, %r215, 0;
	@%p14 bra 	$L__BB6_44;
$L__BB6_45:
	sub.s32 	%r93, %r129, %r135;
	setp.lt.s32 	%p15, %r93, 1;
	@%p15 bra 	$L__BB6_59;
	mul.lo.s32 	%r94, %r129, %r1;
	add.s32 	%r95, %r94, %r135;
	and.b32  	%r96, %r93, 15;
	sub.s32 	%r143, %r135, %r129;
	setp.gt.u32 	%p16, %r143, -16;
	mov.b32 	%r224, 1;
	@%p16 bra 	$L__BB6_50;
	and.b32  	%r145, %r93, 2147483632;
	neg.s32 	%r222, %r145;
	mov.b32 	%r221, 0;
	mov.u32 	%r220, %r95;
$L__BB6_48:
	.pragma "nounroll";
	add.s32 	%r146, %r221, 1;
	mul.wide.s32 	%rd32, %r146, 8;
	add.s64 	%rd33, %rd2, %rd32;
	ld.global.f64 	%fd185, [%rd33+-8];
	mul.wide.s32 	%rd34, %r220, 8;
	add.s64 	%rd35, %rd1, %rd34;
	ld.global.f64 	%fd186, [%rd35];
	fma.rn.f64 	%fd187, %fd185, %fd186, %fd600;
	ld.global.f64 	%fd188, [%rd33];
	ld.global.f64 	%fd189, [%rd35+8];
	fma.rn.f64 	%fd190, %fd188, %fd189, %fd187;
	ld.global.f64 	%fd191, [%rd33+8];
	ld.global.f64 	%fd192, [%rd35+16];
	fma.rn.f64 	%fd193, %fd191, %fd192, %fd190;
	ld.global.f64 	%fd194, [%rd33+16];
	ld.global.f64 	%fd195, [%rd35+24];
	fma.rn.f64 	%fd196, %fd194, %fd195, %fd193;
	ld.global.f64 	%fd197, [%rd33+24];
	ld.global.f64 	%fd198, [%rd35+32];
	fma.rn.f64 	%fd199, %fd197, %fd198, %fd196;
	ld.global.f64 	%fd200, [%rd33+32];
	ld.global.f64 	%fd201, [%rd35+40];
	fma.rn.f64 	%fd202, %fd200, %fd201, %fd199;
	ld.global.f64 	%fd203, [%rd33+40];
	ld.global.f64 	%fd204, [%rd35+48];
	fma.rn.f64 	%fd205, %fd203, %fd204, %fd202;
	ld.global.f64 	%fd206, [%rd33+48];
	ld.global.f64 	%fd207, [%rd35+56];
	fma.rn.f64 	%fd208, %fd206, %fd207, %fd205;
	ld.global.f64 	%fd209, [%rd33+56];
	ld.global.f64 	%fd210, [%rd35+64];
	fma.rn.f64 	%fd211, %fd209, %fd210, %fd208;
	ld.global.f64 	%fd212, [%rd33+64];
	ld.global.f64 	%fd213, [%rd35+72];
	fma.rn.f64 	%fd214, %fd212, %fd213, %fd211;
	ld.global.f64 	%fd215, [%rd33+72];
	ld.global.f64 	%fd216, [%rd35+80];
	fma.rn.f64 	%fd217, %fd215, %fd216, %fd214;
	ld.global.f64 	%fd218, [%rd33+80];
	ld.global.f64 	%fd219, [%rd35+88];
	fma.rn.f64 	%fd220, %fd218, %fd219, %fd217;
	ld.global.f64 	%fd221, [%rd33+88];
	ld.global.f64 	%fd222, [%rd35+96];
	fma.rn.f64 	%fd223, %fd221, %fd222, %fd220;
	ld.global.f64 	%fd224, [%rd33+96];
	ld.global.f64 	%fd225, [%rd35+104];
	fma.rn.f64 	%fd226, %fd224, %fd225, %fd223;
	ld.global.f64 	%fd227, [%rd33+104];
	ld.global.f64 	%fd228, [%rd35+112];
	fma.rn.f64 	%fd229, %fd227, %fd228, %fd226;
	ld.global.f64 	%fd230, [%rd33+112];
	ld.global.f64 	%fd231, [%rd35+120];
	fma.rn.f64 	%fd600, %fd230, %fd231, %fd229;
	add.s32 	%r222, %r222, 16;
	add.s32 	%r221, %r221, 16;
	add.s32 	%r220, %r220, 16;
	setp.ne.s32 	%p17, %r222, 0;
	@%p17 bra 	$L__BB6_48;
	add.s32 	%r224, %r221, 1;
$L__BB6_50:
	setp.eq.s32 	%p18, %r96, 0;
	@%p18 bra 	$L__BB6_59;
	and.b32  	%r112, %r93, 7;
	setp.lt.u32 	%p19, %r96, 8;
	@%p19 bra 	$L__BB6_53;
	add.s32 	%r147, %r224, %r95;
	mul.wide.s32 	%rd36, %r224, 8;
	add.s64 	%rd37, %rd2, %rd36;
	ld.global.f64 	%fd233, [%rd37+-8];
	add.s32 	%r148, %r147, -1;
	mul.wide.s32 	%rd38, %r148, 8;
	add.s64 	%rd39, %rd1, %rd38;
	ld.global.f64 	%fd234, [%rd39];
	fma.rn.f64 	%fd235, %fd233, %fd234, %fd600;
	ld.global.f64 	%fd236, [%rd37];
	ld.global.f64 	%fd237, [%rd39+8];
	fma.rn.f64 	%fd238, %fd236, %fd237, %fd235;
	ld.global.f64 	%fd239, [%rd37+8];
	ld.global.f64 	%fd240, [%rd39+16];
	fma.rn.f64 	%fd241, %fd239, %fd240, %fd238;
	ld.global.f64 	%fd242, [%rd37+16];
	ld.global.f64 	%fd243, [%rd39+24];
	fma.rn.f64 	%fd244, %fd242, %fd243, %fd241;
	ld.global.f64 	%fd245, [%rd37+24];
	ld.global.f64 	%fd246, [%rd39+32];
	fma.rn.f64 	%fd247, %fd245, %fd246, %fd244;
	ld.global.f64 	%fd248, [%rd37+32];
	ld.global.f64 	%fd249, [%rd39+40];
	fma.rn.f64 	%fd250, %fd248, %fd249, %fd247;
	ld.global.f64 	%fd251, [%rd37+40];
	ld.global.f64 	%fd252, [%rd39+48];
	fma.rn.f64 	%fd253, %fd251, %fd252, %fd250;
	ld.global.f64 	%fd254, [%rd37+48];
	ld.global.f64 	%fd255, [%rd39+56];
	fma.rn.f64 	%fd600, %fd254, %fd255, %fd253;
	add.s32 	%r224, %r224, 8;
$L__BB6_53:
	setp.eq.s32 	%p20, %r112, 0;
	@%p20 bra 	$L__BB6_59;
	and.b32  	%r115, %r93, 3;
	setp.lt.u32 	%p21, %r112, 4;
	@%p21 bra 	$L__BB6_56;
	add.s32 	%r149, %r224, %r95;
	mul.wide.s32 	%rd40, %r224, 8;
	add.s64 	%rd41, %rd2, %rd40;
	ld.global.f64 	%fd257, [%rd41+-8];
	add.s32 	%r150, %r149, -1;
	mul.wide.s32 	%rd42, %r150, 8;
	add.s64 	%rd43, %rd1, %rd42;
	ld.global.f64 	%fd258, [%rd43];
	fma.rn.f64 	%fd259, %fd257, %fd258, %fd600;
	ld.global.f64 	%fd260, [%rd41];
	ld.global.f64 	%fd261, [%rd43+8];
	fma.rn.f64 	%fd262, %fd260, %fd261, %fd259;
	ld.global.f64 	%fd263, [%rd41+8];
	ld.global.f64 	%fd264, [%rd43+16];
	fma.rn.f64 	%fd265, %fd263, %fd264, %fd262;
	ld.global.f64 	%fd266, [%rd41+16];
	ld.global.f64 	%fd267, [%rd43+24];
	fma.rn.f64 	%fd600, %fd266, %fd267, %fd265;
	add.s32 	%r224, %r224, 4;
$L__BB6_56:
	setp.eq.s32 	%p22, %r115, 0;
	@%p22 bra 	$L__BB6_59;
	add.s64 	%rd14, %rd2, -8;
	add.s32 	%r151, %r3, %r224;
	add.s32 	%r152, %r151, %r2;
	add.s32 	%r153, %r152, %r94;
	add.s32 	%r227, %r153, -1;
	neg.s32 	%r226, %r115;
$L__BB6_58:
	.pragma "nounroll";
	mul.wide.s32 	%rd44, %r224, 8;
	add.s64 	%rd45, %rd14, %rd44;
	mul.wide.s32 	%rd46, %r227, 8;
	add.s64 	%rd47, %rd1, %rd46;
	ld.global.f64 	%fd268, [%rd45];
	ld.global.f64 	%fd269, [%rd47];
	fma.rn.f64 	%fd600, %fd268, %fd269, %fd600;
	add.s32 	%r224, %r224, 1;
	add.s32 	%r227, %r227, 1;
	add.s32 	%r226, %r226, 1;
	setp.ne.s32 	%p23, %r226, 0;
	@%p23 bra 	$L__BB6_58;
$L__BB6_59:
	ld.param.f64 	%fd554, [_Z18DiffDyminus_kernelPdS_S_diii_param_3];
	ld.param.u64 	%rd111, [_Z18DiffDyminus_kernelPdS_S_diii_param_1];
	div.rn.f64 	%fd270, %fd600, %fd554;
	mad.lo.s32 	%r154, %r129, %r1, %r135;
	cvta.to.global.u64 	%rd48, %rd111;
	mul.wide.s32 	%rd49, %r154, 8;
	add.s64 	%rd50, %rd48, %rd49;
	st.global.f64 	[%rd50], %fd270;
	bra.uni 	$L__BB6_74;
$L__BB6_60:
	setp.lt.s32 	%p24, %r127, 1;
	mov.f64 	%fd582, 0d0000000000000000;
	@%p24 bra 	$L__BB6_73;
	mad.lo.s32 	%r59, %r129, %r1, %r135;
	setp.lt.u32 	%p25, %r127, 8;
	mov.b32 	%r210, 1;
	mov.f64 	%fd582, 0d0000000000000000;
	@%p25 bra 	$L__BB6_65;
	and.b32  	%r157, %r127, 2147483640;
	neg.s32 	%r208, %r157;
	add.s32 	%r205, %r59, -1;
	add.s64 	%rd114, %rd2, 32;
	mov.f64 	%fd582, 0d0000000000000000;
	mov.b32 	%r207, 0;
	mov.u32 	%r206, %r59;
$L__BB6_63:
	.pragma "nounroll";
	mul.wide.s32 	%rd51, %r206, 8;
	add.s64 	%rd52, %rd1, %rd51;
	mul.wide.s32 	%rd53, %r205, 8;
	add.s64 	%rd54, %rd1, %rd53;
	ld.global.f64 	%fd275, [%rd114+-32];
	ld.global.f64 	%fd276, [%rd54];
	ld.global.f64 	%fd277, [%rd52];
	sub.f64 	%fd278, %fd277, %fd276;
	fma.rn.f64 	%fd279, %fd275, %fd278, %fd582;
	ld.global.f64 	%fd280, [%rd114+-24];
	ld.global.f64 	%fd281, [%rd54+-8];
	ld.global.f64 	%fd282, [%rd52+8];
	sub.f64 	%fd283, %fd282, %fd281;
	fma.rn.f64 	%fd284, %fd280, %fd283, %fd279;
	ld.global.f64 	%fd285, [%rd114+-16];
	ld.global.f64 	%fd286, [%rd54+-16];
	ld.global.f64 	%fd287, [%rd52+16];
	sub.f64 	%fd288, %fd287, %fd286;
	fma.rn.f64 	%fd289, %fd285, %fd288, %fd284;
	ld.global.f64 	%fd290, [%rd114+-8];
	ld.global.f64 	%fd291, [%rd54+-24];
	ld.global.f64 	%fd292, [%rd52+24];
	sub.f64 	%fd293, %fd292, %fd291;
	fma.rn.f64 	%fd294, %fd290, %fd293, %fd289;
	ld.global.f64 	%fd295, [%rd114];
	ld.global.f64 	%fd296, [%rd54+-32];
	ld.global.f64 	%fd297, [%rd52+32];
	sub.f64 	%fd298, %fd297, %fd296;
	fma.rn.f64 	%fd299, %fd295, %fd298, %fd294;
	ld.global.f64 	%fd300, [%rd114+8];
	ld.global.f64 	%fd301, [%rd54+-40];
	ld.global.f64 	%fd302, [%rd52+40];
	sub.f64 	%fd303, %fd302, %fd301;
	fma.rn.f64 	%fd304, %fd300, %fd303, %fd299;
	ld.global.f64 	%fd305, [%rd114+16];
	ld.global.f64 	%fd306, [%rd54+-48];
	ld.global.f64 	%fd307, [%rd52+48];
	sub.f64 	%fd308, %fd307, %fd306;
	fma.rn.f64 	%fd309, %fd305, %fd308, %fd304;
	ld.global.f64 	%fd310, [%rd114+24];
	ld.global.f64 	%fd311, [%rd54+-56];
	ld.global.f64 	%fd312, [%rd52+56];
	sub.f64 	%fd313, %fd312, %fd311;
	fma.rn.f64 	%fd582, %fd310, %fd313, %fd309;
	add.s32 	%r208, %r208, 8;
	add.s32 	%r207, %r207, 8;
	add.s32 	%r206, %r206, 8;
	add.s32 	%r205, %r205, -8;
	add.s64 	%rd114, %rd114, 64;
	setp.ne.s32 	%p26, %r208, 0;
	@%p26 bra 	$L__BB6_63;
	add.s32 	%r210, %r207, 1;
$L__BB6_65:
	and.b32  	%r72, %r127, 7;
	setp.eq.s32 	%p27, %r72, 0;
	@%p27 bra 	$L__BB6_73;
	and.b32  	%r73, %r127, 3;
	setp.lt.u32 	%p28, %r72, 4;
	@%p28 bra 	$L__BB6_68;
	add.s32 	%r158, %r210, %r59;
	mul.wide.s32 	%rd55, %r210, 8;
	add.s64 	%rd56, %rd2, %rd55;
	ld.global.f64 	%fd315, [%rd56+-8];
	sub.s32 	%r159, %r59, %r210;
	mul.wide.s32 	%rd57, %r159, 8;
	add.s64 	%rd58, %rd1, %rd57;
	ld.global.f64 	%fd316, [%rd58];
	add.s32 	%r160, %r158, -1;
	mul.wide.s32 	%rd59, %r160, 8;
	add.s64 	%rd60, %rd1, %rd59;
	ld.global.f64 	%fd317, [%rd60];
	sub.f64 	%fd318, %fd317, %fd316;
	fma.rn.f64 	%fd319, %fd315, %fd318, %fd582;
	ld.global.f64 	%fd320, [%rd56];
	ld.global.f64 	%fd321, [%rd58+-8];
	ld.global.f64 	%fd322, [%rd60+8];
	sub.f64 	%fd323, %fd322, %fd321;
	fma.rn.f64 	%fd324, %fd320, %fd323, %fd319;
	ld.global.f64 	%fd325, [%rd56+8];
	ld.global.f64 	%fd326, [%rd58+-16];
	ld.global.f64 	%fd327, [%rd60+16];
	sub.f64 	%fd328, %fd327, %fd326;
	fma.rn.f64 	%fd329, %fd325, %fd328, %fd324;
	ld.global.f64 	%fd330, [%rd56+16];
	ld.global.f64 	%fd331, [%rd58+-24];
	ld.global.f64 	%fd332, [%rd60+24];
	sub.f64 	%fd333, %fd332, %fd331;
	fma.rn.f64 	%fd582, %fd330, %fd333, %fd329;
	add.s32 	%r210, %r210, 4;
$L__BB6_68:
	setp.eq.s32 	%p29, %r73, 0;
	@%p29 bra 	$L__BB6_73;
	setp.eq.s32 	%p30, %r73, 1;
	@%p30 bra 	$L__BB6_71;
	add.s32 	%r161, %r210, %r59;
	mul.wide.s32 	%rd61, %r210, 8;
	add.s64 	%rd62, %rd2, %rd61;
	ld.global.f64 	%fd335, [%rd62+-8];
	sub.s32 	%r162, %r59, %r210;
	mul.wide.s32 	%rd63, %r162, 8;
	add.s64 	%rd64, %rd1, %rd63;
	ld.global.f64 	%fd336, [%rd64];
	add.s32 	%r163, %r161, -1;
	mul.wide.s32 	%rd65, %r163, 8;
	add.s64 	%rd66, %rd1, %rd65;
	ld.global.f64 	%fd337, [%rd66];
	sub.f64 	%fd338, %fd337, %fd336;
	fma.rn.f64 	%fd339, %fd335, %fd338, %fd582;
	ld.global.f64 	%fd340, [%rd62];
	ld.global.f64 	%fd341, [%rd64+-8];
	ld.global.f64 	%fd342, [%rd66+8];
	sub.f64 	%fd343, %fd342, %fd341;
	fma.rn.f64 	%fd582, %fd340, %fd343, %fd339;
	add.s32 	%r210, %r210, 2;
$L__BB6_71:
	and.b32  	%r164, %r127, 1;
	setp.eq.b32 	%p31, %r164, 1;
	not.pred 	%p32, %p31;
	@%p32 bra 	$L__BB6_73;
	add.s32 	%r165, %r210, %r59;
	mul.wide.s32 	%rd67, %r210, 8;
	add.s64 	%rd68, %rd2, %rd67;
	ld.global.f64 	%fd344, [%rd68+-8];
	sub.s32 	%r166, %r59, %r210;
	mul.wide.s32 	%rd69, %r166, 8;
	add.s64 	%rd70, %rd1, %rd69;
	ld.global.f64 	%fd345, [%rd70];
	add.s32 	%r167, %r165, -1;
	mul.wide.s32 	%rd71, %r167, 8;
	add.s64 	%rd72, %rd1, %rd71;
	ld.global.f64 	%fd346, [%rd72];
	sub.f64 	%fd347, %fd346, %fd345;
	fma.rn.f64 	%fd582, %fd344, %fd347, %fd582;
$L__BB6_73:
	ld.param.f64 	%fd555, [_Z18DiffDyminus_kernelPdS_S_diii_param_3];
	ld.param.u64 	%rd112, [_Z18DiffDyminus_kernelPdS_S_diii_param_1];
	div.rn.f64 	%fd348, %fd582, %fd555;
	mad.lo.s32 	%r168, %r129, %r1, %r135;
	cvta.to.global.u64 	%rd73, %rd112;
	mul.wide.s32 	%rd74, %r168, 8;
	add.s64 	%rd75, %rd73, %rd74;
	st.global.f64 	[%rd75], %fd348;
$L__BB6_74:
	ret;

}
	// .globl	_Z17add_source_kernelPddS_diiiS_i
.visible .entry _Z17add_source_kernelPddS_diiiS_i(
	.param .u64 .ptr .align 1 _Z17add_source_kernelPddS_diiiS_i_param_0,
	.param .f64 _Z17add_source_kernelPddS_diiiS_i_param_1,
	.param .u64 .ptr .align 1 _Z17add_source_kernelPddS_diiiS_i_param_2,
	.param .f64 _Z17add_source_kernelPddS_diiiS_i_param_3,
	.param .u32 _Z17add_source_kernelPddS_diiiS_i_param_4,
	.param .u32 _Z17add_source_kernelPddS_diiiS_i_param_5,
	.param .u32 _Z17add_source_kernelPddS_diiiS_i_param_6,
	.param .u64 .ptr .align 1 _Z17add_source_kernelPddS_diiiS_i_param_7,
	.param .u32 _Z17add_source_kernelPddS_diiiS_i_param_8
)
{
	.reg .pred 	%p<4>;
	.reg .b32 	%r<16>;
	.reg .b64 	%rd<12>;
	.reg .b64 	%fd<10>;

	ld.param.u64 	%rd1, [_Z17add_source_kernelPddS_diiiS_i_param_0];
	ld.param.f64 	%fd1, [_Z17add_source_kernelPddS_diiiS_i_param_1];
	ld.param.u64 	%rd2, [_Z17add_source_kernelPddS_diiiS_i_param_2];
	ld.param.f64 	%fd2, [_Z17add_source_kernelPddS_diiiS_i_param_3];
	ld.param.u32 	%r1, [_Z17add_source_kernelPddS_diiiS_i_param_4];
	ld.param.u32 	%r5, [_Z17add_source_kernelPddS_diiiS_i_param_5];
	ld.param.u32 	%r3, [_Z17add_source_kernelPddS_diiiS_i_param_6];
	ld.param.u64 	%rd3, [_Z17add_source_kernelPddS_diiiS_i_param_7];
	ld.param.u32 	%r4, [_Z17add_source_kernelPddS_diiiS_i_param_8];
	mov.u32 	%r6, %ctaid.x;
	mov.u32 	%r7, %ntid.x;
	mov.u32 	%r8, %tid.x;
	mad.lo.s32 	%r9, %r6, %r7, %r8;
	mov.u32 	%r10, %ctaid.y;
	mov.u32 	%r11, %ntid.y;
	mov.u32 	%r12, %tid.y;
	mad.lo.s32 	%r13, %r10, %r11, %r12;
	setp.ne.s32 	%p1, %r9, %r1;
	setp.ne.s32 	%p2, %r13, %r5;
	or.pred  	%p3, %p1, %p2;
	@%p3 bra 	$L__BB7_2;
	cvta.to.global.u64 	%rd4, %rd1;
	cvta.to.global.u64 	%rd5, %rd2;
	cvta.to.global.u64 	%rd6, %rd3;
	mad.lo.s32 	%r15, %r3, %r1, %r5;
	mul.wide.s32 	%rd7, %r15, 8;
	add.s64 	%rd8, %rd4, %rd7;
	ld.global.f64 	%fd3, [%rd8];
	mul.wide.s32 	%rd9, %r4, 8;
	add.s64 	%rd10, %rd5, %rd9;
	ld.global.f64 	%fd4, [%rd10];
	mul.f64 	%fd5, %fd2, %fd2;
	add.s64 	%rd11, %rd6, %rd7;
	ld.global.f64 	%fd6, [%rd11];
	mul.f64 	%fd7, %fd5, %fd6;
	div.rn.f64 	%fd8, %fd4, %fd7;
	fma.rn.f64 	%fd9, %fd1, %fd8, %fd3;
	st.global.f64 	[%rd8], %fd9;
$L__BB7_2:
	ret;

}


// ===== COMPILED SASS (sm_100) =====

	.target	sm_100

	.elftype	@"ET_EXEC"


//--------------------- .note.nv.tkinfo           --------------------------
	.section	.note.nv.tkinfo,"",@"SHT_NOTE"
	.sectionflags	@"SHF_NOTE_NV_TKINFO"
	.tkinfo
        /*0018*/ 	.word	0x00000002
        /*0030*/ 	.string	""
        /*0030*/ 	.string	"ptxas"
        /*0030*/ 	.string	"Cuda compilation tools, release 13.0, V13.0.88"
        /*0030*/ 	.string	"Build cuda_13.0.r13.0/compiler.36424714_0"
        /*0030*/ 	.string	"-arch sm_100 -m 64 "



//--------------------- .note.nv.cuinfo           --------------------------
	.section	.note.nv.cuinfo,"",@"SHT_NOTE"
	.sectionflags	@"SHF_NOTE_NV_CUINFO"
        /*0018*/ 	.short	0x0002
        /*001a*/ 	.short	0x0064
        /*001c*/ 	.short	0x0082
	.zero		2


//--------------------- .nv.info                  --------------------------
	.section	.nv.info,"",@"SHT_CUDA_INFO"
	.align	4


	//----- nvinfo : EIATTR_REGCOUNT
	.align		4
        /*0000*/ 	.byte	0x04, 0x2f
        /*0002*/ 	.short	(.L_1 - .L_0)
	.align		4
.L_0:
        /*0004*/ 	.word	index@(_Z13Ac2dvx_kernelPdS_S_S_S_S_S_iid)
        /*0008*/ 	.word	0x00000018


	//----- nvinfo : EIATTR_FRAME_SIZE
	.align		4
.L_1:
        /*000c*/ 	.byte	0x04, 0x11
        /*000e*/ 	.short	(.L_3 - .L_2)
	.align		4
.L_2:
        /*0010*/ 	.word	index@($__internal_6_$__cuda_sm20_dblrcp_rn_slowpath_v3)
        /*0014*/ 	.word	0x00000000


	//----- nvinfo : EIATTR_FRAME_SIZE
	.align		4
.L_3:
        /*0018*/ 	.byte	0x04, 0x11
        /*001a*/ 	.short	(.L_5 - .L_4)
	.align		4
.L_4:
        /*001c*/ 	.word	index@(_Z13Ac2dvx_kernelPdS_S_S_S_S_S_iid)
        /*0020*/ 	.word	0x00000000


	//----- nvinfo : EIATTR_REGCOUNT
	.align		4
.L_5:
        /*0024*/ 	.byte	0x04, 0x2f
        /*0026*/ 	.short	(.L_7 - .L_6)
	.align		4
.L_6:
        /*0028*/ 	.word	index@(_Z13Ac2dvy_kernelPdS_S_S_S_S_S_iid)
        /*002c*/ 	.word	0x00000018


	//----- nvinfo : EIATTR_FRAME_SIZE
	.align		4
.L_7:
        /*0030*/ 	.byte	0x04, 0x11
        /*0032*/ 	.short	(.L_9 - .L_8)
	.align		4
.L_8:
        /*0034*/ 	.word	index@($__internal_5_$__cuda_sm20_dblrcp_rn_slowpath_v3)
        /*0038*/ 	.word	0x00000000


	//----- nvinfo : EIATTR_FRAME_SIZE
	.align		4
.L_9:
        /*003c*/ 	.byte	0x04, 0x11
        /*003e*/ 	.short	(.L_11 - .L_10)
	.align		4
.L_10:
        /*0040*/ 	.word	index@(_Z13Ac2dvy_kernelPdS_S_S_S_S_S_iid)
        /*0044*/ 	.word	0x00000000


	//----- nvinfo : EIATTR_REGCOUNT
	.align		4
.L_11:
        /*0048*/ 	.byte	0x04, 0x2f
        /*004a*/ 	.short	(.L_13 - .L_12)
	.align		4
.L_12:
        /*004c*/ 	.word	index@(_Z17Ac2dstress_kernelPdS_S_S_S_S_S_S_S_S_S_S_iid)
        /*0050*/ 	.word	0x0000001e


	//----- nvinfo : EIATTR_FRAME_SIZE
	.align		4
.L_13:
        /*0054*/ 	.byte	0x04, 0x11
        /*0056*/ 	.short	(.L_15 - .L_14)
	.align		4
.L_14:
        /*0058*/ 	.word	index@(_Z17Ac2dstress_kernelPdS_S_S_S_S_S_S_S_S_S_S_iid)
        /*005c*/ 	.word	0x00000000


	//----- nvinfo : EIATTR_REGCOUNT
	.align		4
.L_15:
        /*0060*/ 	.byte	0x04, 0x2f
        /*0062*/ 	.short	(.L_17 - .L_16)
	.align		4
.L_16:
        /*0064*/ 	.word	index@(_Z17DiffDxplus_kernelPdS_S_diii)
        /*0068*/ 	.word	0x00000020


	//----- nvinfo : EIATTR_FRAME_SIZE
	.align		4
.L_17:
        /*006c*/ 	.byte	0x04, 0x11
        /*006e*/ 	.short	(.L_19 - .L_18)
	.align		4
.L_18:
        /*0070*/ 	.word	index@($__internal_4_$__cuda_sm20_div_rn_f64_full)
        /*0074*/ 	.word	0x00000000


	//----- nvinfo : EIATTR_FRAME_SIZE
	.align		4
.L_19:
        /*0078*/ 	.byte	0x04, 0x11
        /*007a*/ 	.short	(.L_21 - .L_20)
	.align		4
.L_20:
        /*007c*/ 	.word	index@(_Z17DiffDxplus_kernelPdS_S_diii)
        /*0080*/ 	.word	0x00000000


	//----- nvinfo : EIATTR_REGCOUNT
	.align		4
.L_21:
        /*0084*/ 	.byte	0x04, 0x2f
        /*0086*/ 	.short	(.L_23 - .L_22)
	.align		4
.L_22:
        /*0088*/ 	.word	index@(_Z17DiffDyplus_kernelPdS_S_diii)
        /*008c*/ 	.word	0x00000020


	//----- nvinfo : EIATTR_FRAME_SIZE
	.align		4
.L_23:
        /*0090*/ 	.byte	0x04, 0x11
        /*0092*/ 	.short	(.L_25 - .L_24)
	.align		4
.L_24:
        /*0094*/ 	.word	index@($__internal_3_$__cuda_sm20_div_rn_f64_full)
        /*0098*/ 	.word	0x00000000


	//----- nvinfo : EIATTR_FRAME_SIZE
	.align		4
.L_25:
        /*009c*/ 	.byte	0x04, 0x11
        /*009e*/ 	.short	(.L_27 - .L_26)
	.align		4
.L_26:
        /*00a0*/ 	.word	index@(_Z17DiffDyplus_kernelPdS_S_diii)
        /*00a4*/ 	.word	0x00000000


	//----- nvinfo : EIATTR_REGCOUNT
	.align		4
.L_27:
        /*00a8*/ 	.byte	0x04, 0x2f
        /*00aa*/ 	.short	(.L_29 - .L_28)
	.align		4
.L_28:
        /*00ac*/ 	.word	index@(_Z18DiffDxminus_kernelPdS_S_diii)
        /*00b0*/ 	.word	0x00000020


	//----- nvinfo : EIATTR_FRAME_SIZE
	.align		4
.L_29:
        /*00b4*/ 	.byte	0x04, 0x11
        /*00b6*/ 	.short	(.L_31 - .L_30)
	.align		4
.L_30:
        /*00b8*/ 	.word	index@($__internal_2_$__cuda_sm20_div_rn_f64_full)
        /*00bc*/ 	.word	0x00000000


	//----- nvinfo : EIATTR_FRAME_SIZE
	.align		4
.L_31:
        /*00c0*/ 	.byte	0x04, 0x11
        /*00c2*/ 	.short	(.L_33 - .L_32)
	.align		4
.L_32:
        /*00c4*/ 	.word	index@(_Z18DiffDxminus_kernelPdS_S_diii)
        /*00c8*/ 	.word	0x00000000


	//----- nvinfo : EIATTR_REGCOUNT
	.align		4
.L_33:
        /*00cc*/ 	.byte	0x04, 0x2f
        /*00ce*/ 	.short	(.L_35 - .L_34)
	.align		4
.L_34:
        /*00d0*/ 	.word	index@(_Z18DiffDyminus_kernelPdS_S_diii)
        /*00d4*/ 	.word	0x00000020


	//----- nvinfo : EIATTR_FRAME_SIZE
	.align		4
.L_35:
        /*00d8*/ 	.byte	0x04, 0x11
        /*00da*/ 	.short	(.L_37 - .L_36)
	.align		4
.L_36:
        /*00dc*/ 	.word	index@($__internal_1_$__cuda_sm20_div_rn_f64_full)
        /*00e0*/ 	.word	0x00000000


	//----- nvinfo : EIATTR_FRAME_SIZE
	.align		4
.L_37:
        /*00e4*/ 	.byte	0x04, 0x11
        /*00e6*/ 	.short	(.L_39 - .L_38)
	.align		4
.L_38:
        /*00e8*/ 	.word	index@(_Z18DiffDyminus_kernelPdS_S_diii)
        /*00ec*/ 	.word	0x00000000


	//----- nvinfo : EIATTR_REGCOUNT
	.align		4
.L_39:
        /*00f0*/ 	.byte	0x04, 0x2f
        /*00f2*/ 	.short	(.L_41 - .L_40)
	.align		4
.L_40:
        /*00f4*/ 	.word	index@(_Z17add_source_kernelPddS_diiiS_i)
        /*00f8*/ 	.word	0x0000001c


	//----- nvinfo : EIATTR_FRAME_SIZE
	.align		4
.L_41:
        /*00fc*/ 	.byte	0x04, 0x11
        /*00fe*/ 	.short	(.L_43 - .L_42)
	.align		4
.L_42:
        /*0100*/ 	.word	index@($__internal_0_$__cuda_sm20_div_rn_f64_full)
        /*0104*/ 	.word	0x00000000


	//----- nvinfo : EIATTR_FRAME_SIZE
	.align		4
.L_43:
        /*0108*/ 	.byte	0x04, 0x11
        /*010a*/ 	.short	(.L_45 - .L_44)
	.align		4
.L_44:
        /*010c*/ 	.word	index@(_Z17add_source_kernelPddS_diiiS_i)
        /*0110*/ 	.word	0x00000000


	//----- nvinfo : EIATTR_MIN_STACK_SIZE
	.align		4
.L_45:
        /*0114*/ 	.byte	0x04, 0x12
        /*0116*/ 	.short	(.L_47 - .L_46)
	.align		4
.L_46:
        /*0118*/ 	.word	index@(_Z17add_source_kernelPddS_diiiS_i)
        /*011c*/ 	.word	0x00000000


	//----- nvinfo : EIATTR_MIN_STACK_SIZE
	.align		4
.L_47:
        /*0120*/ 	.byte	0x04, 0x12
        /*0122*/ 	.short	(.L_49 - .L_48)
	.align		4
.L_48:
        /*0124*/ 	.word	index@(_Z18DiffDyminus_kernelPdS_S_diii)
        /*0128*/ 	.word	0x00000000


	//----- nvinfo : EIATTR_MIN_STACK_SIZE
	.align		4
.L_49:
        /*012c*/ 	.byte	0x04, 0x12
        /*012e*/ 	.short	(.L_51 - .L_50)
	.align		4
.L_50:
        /*0130*/ 	.word	index@(_Z18DiffDxminus_kernelPdS_S_diii)
        /*0134*/ 	.word	0x00000000


	//----- nvinfo : EIATTR_MIN_STACK_SIZE
	.align		4
.L_51:
        /*0138*/ 	.byte	0x04, 0x12
        /*013a*/ 	.short	(.L_53 - .L_52)
	.align		4
.L_52:
        /*013c*/ 	.word	index@(_Z17DiffDyplus_kernelPdS_S_diii)
        /*0140*/ 	.word	0x00000000


	//----- nvinfo : EIATTR_MIN_STACK_SIZE
	.align		4
.L_53:
        /*0144*/ 	.byte	0x04, 0x12
        /*0146*/ 	.short	(.L_55 - .L_54)
	.align		4
.L_54:
        /*0148*/ 	.word	index@(_Z17DiffDxplus_kernelPdS_S_diii)
        /*014c*/ 	.word	0x00000000


	//----- nvinfo : EIATTR_MIN_STACK_SIZE
	.align		4
.L_55:
        /*0150*/ 	.byte	0x04, 0x12
        /*0152*/ 	.short	(.L_57 - .L_56)
	.align		4
.L_56:
        /*0154*/ 	.word	index@(_Z17Ac2dstress_kernelPdS_S_S_S_S_S_S_S_S_S_S_iid)
        /*0158*/ 	.word	0x00000000


	//----- nvinfo : EIATTR_MIN_STACK_SIZE
	.align		4
.L_57:
        /*015c*/ 	.byte	0x04, 0x12
        /*015e*/ 	.short	(.L_59 - .L_58)
	.align		4
.L_58:
        /*0160*/ 	.word	index@(_Z13Ac2dvy_kernelPdS_S_S_S_S_S_iid)
        /*0164*/ 	.word	0x00000000


	//----- nvinfo : EIATTR_MIN_STACK_SIZE
	.align		4
.L_59:
        /*0168*/ 	.byte	0x04, 0x12
        /*016a*/ 	.short	(.L_61 - .L_60)
	.align		4
.L_60:
        /*016c*/ 	.word	index@(_Z13Ac2dvx_kernelPdS_S_S_S_S_S_iid)
        /*0170*/ 	.word	0x00000000
.L_61:


//--------------------- .nv.compat                --------------------------
	.section	.nv.compat,"",@"SHT_CUDA_COMPAT_INFO"
	.align	4
        /*0000*/ 	.byte	0x02, 0x09, 0x00, 0x00, 0x02, 0x02, 0x01, 0x00, 0x02, 0x05, 0x05, 0x00, 0x03, 0x07, 0x01, 0x01
        /*0010*/ 	.byte	0x02, 0x03, 0x00, 0x00, 0x02, 0x06, 0x01, 0x00, 0x04, 0x0b, 0x08, 0x00, 0x01, 0x00, 0x00, 0x00
        /*0020*/ 	.byte	0x00, 0x00, 0x00, 0x00


//--------------------- .nv.info._Z17add_source_kernelPddS_diiiS_i --------------------------
	.section	.nv.info._Z17add_source_kernelPddS_diiiS_i,"",@"SHT_CUDA_INFO"
	.sectionflags	@""
	.align	4


	//----- nvinfo : EIATTR_CUDA_API_VERSION
	.align		4
        /*0000*/ 	.byte	0x04, 0x37
        /*0002*/ 	.short	(.L_63 - .L_62)
.L_62:
        /*0004*/ 	.word	0x00000082


	//----- nvinfo : EIATTR_KPARAM_INFO
	.align		4
.L_63:
        /*0008*/ 	.byte	0x04, 0x17
        /*000a*/ 	.short	(.L_65 - .L_64)
.L_64:
        /*000c*/ 	.word	0x00000000
        /*0010*/ 	.short	0x0008
        /*0012*/ 	.short	0x0038
        /*0014*/ 	.byte	0x00, 0xf0, 0x11, 0x00


	//----- nvinfo : EIATTR_KPARAM_INFO
	.align		4
.L_65:
        /*0018*/ 	.byte	0x04, 0x17
        /*001a*/ 	.short	(.L_67 - .L_66)
.L_66:
        /*001c*/ 	.word	0x00000000
        /*0020*/ 	.short	0x0007
        /*0022*/ 	.short	0x0030
        /*0024*/ 	.byte	0x00, 0xf5, 0x21, 0x00


	//----- nvinfo : EIATTR_KPARAM_INFO
	.align		4
.L_67:
        /*0028*/ 	.byte	0x04, 0x17
        /*002a*/ 	.short	(.L_69 - .L_68)
.L_68:
        /*002c*/ 	.word	0x00000000
        /*0030*/ 	.short	0x0006
        /*0032*/ 	.short	0x0028
        /*0034*/ 	.byte	0x00, 0xf0, 0x11, 0x00


	//----- nvinfo : EIATTR_KPARAM_INFO
	.align		4
.L_69:
        /*0038*/ 	.byte	0x04, 0x17
        /*003a*/ 	.short	(.L_71 - .L_70)
.L_70:
        /*003c*/ 	.word	0x00000000
        /*0040*/ 	.short	0x0005
        /*0042*/ 	.short	0x0024
        /*0044*/ 	.byte	0x00, 0xf0, 0x11, 0x00


	//----- nvinfo : EIATTR_KPARAM_INFO
	.align		4
.L_71:
        /*0048*/ 	.byte	0x04, 0x17
        /*004a*/ 	.short	(.L_73 - .L_72)
.L_72:
        /*004c*/ 	.word	0x00000000
        /*0050*/ 	.short	0x0004
        /*0052*/ 	.short	0x0020
        /*0054*/ 	.byte	0x00, 0xf0, 0x11, 0x00


	//----- nvinfo : EIATTR_KPARAM_INFO
	.align		4
.L_73:
        /*0058*/ 	.byte	0x04, 0x17
        /*005a*/ 	.short	(.L_75 - .L_74)
.L_74:
        /*005c*/ 	.word	0x00000000
        /*0060*/ 	.short	0x0003
        /*0062*/ 	.short	0x0018
        /*0064*/ 	.byte	0x00, 0xf0, 0x21, 0x00


	//----- nvinfo : EIATTR_KPARAM_INFO
	.align		4
.L_75:
        /*0068*/ 	.byte	0x04, 0x17
        /*006a*/ 	.short	(.L_77 - .L_76)
.L_76:
        /*006c*/ 	.word	0x00000000
        /*0070*/ 	.short	0x0002
        /*0072*/ 	.short	0x0010
        /*0074*/ 	.byte	0x00, 0xf5, 0x21, 0x00


	//----- nvinfo : EIATTR_KPARAM_INFO
	.align		4
.L_77:
        /*0078*/ 	.byte	0x04, 0x17
        /*007a*/ 	.short	(.L_79 - .L_78)
.L_78:
        /*007c*/ 	.word	0x00000000
        /*0080*/ 	.short	0x0001
        /*0082*/ 	.short	0x0008
        /*0084*/ 	.byte	0x00, 0xf0, 0x21, 0x00


	//----- nvinfo : EIATTR_KPARAM_INFO
	.align		4
.L_79:
        /*0088*/ 	.byte	0x04, 0x17
        /*008a*/ 	.short	(.L_81 - .L_80)
.L_80:
        /*008c*/ 	.word	0x00000000
        /*0090*/ 	.short	0x0000
        /*0092*/ 	.short	0x0000
        /*0094*/ 	.byte	0x00, 0xf5, 0x21, 0x00


	//----- nvinfo : EIATTR_SPARSE_MMA_MASK
	.align		4
.L_81:
        /*0098*/ 	.byte	0x03, 0x50
        /*009a*/ 	.short	0x0000


	//----- nvinfo : EIATTR_MAXREG_COUNT
	.align		4
        /*009c*/ 	.byte	0x03, 0x1b
        /*009e*/ 	.short	0x00ff


	//----- nvinfo : EIATTR_MERCURY_ISA_VERSION
	.align		4
        /*00a0*/ 	.byte	0x03, 0x5f
        /*00a2*/ 	.short	0x0101


	//----- nvinfo : EIATTR_VRC_CTA_INIT_COUNT
	.align		4
        /*00a4*/ 	.byte	0x02, 0x4a
	.zero		1
	.zero		1


	//----- nvinfo : EIATTR_EXIT_INSTR_OFFSETS
	.align		4
        /*00a8*/ 	.byte	0x04, 0x1c
        /*00aa*/ 	.short	(.L_83 - .L_82)


	//   ....[0]....
.L_82:
        /*00ac*/ 	.word	0x000000c0


	//   ....[1]....
        /*00b0*/ 	.word	0x00000320


	//----- nvinfo : EIATTR_CRS_STACK_SIZE
	.align		4
.L_83:
        /*00b4*/ 	.byte	0x04, 0x1e
        /*00b6*/ 	.short	(.L_85 - .L_84)
.L_84:
        /*00b8*/ 	.word	0x00000000


	//----- nvinfo : EIATTR_CBANK_PARAM_SIZE
	.align		4
.L_85:
        /*00bc*/ 	.byte	0x03, 0x19
        /*00be*/ 	.short	0x003c


	//----- nvinfo : EIATTR_PARAM_CBANK
	.align		4
        /*00c0*/ 	.byte	0x04, 0x0a
        /*00c2*/ 	.short	(.L_87 - .L_86)
	.align		4
.L_86:
        /*00c4*/ 	.word	index@(.nv.constant0._Z17add_source_kernelPddS_diiiS_i)
        /*00c8*/ 	.short	0x0380
        /*00ca*/ 	.short	0x003c


	//----- nvinfo : EIATTR_SW_WAR
	.align		4
.L_87:
        /*00cc*/ 	.byte	0x04, 0x36
        /*00ce*/ 	.short	(.L_89 - .L_88)
.L_88:
        /*00d0*/ 	.word	0x00000008
.L_89:


//--------------------- .nv.info._Z18DiffDyminus_kernelPdS_S_diii --------------------------
	.section	.nv.info._Z18DiffDyminus_kernelPdS_S_diii,"",@"SHT_CUDA_INFO"
	.sectionflags	@""
	.align	4


	//----- nvinfo : EIATTR_CUDA_API_VERSION
	.align		4
        /*0000*/ 	.byte	0x04, 0x37
        /*0002*/ 	.short	(.L_91 - .L_90)
.L_90:
        /*0004*/ 	.word	0x00000082


	//----- nvinfo : EIATTR_KPARAM_INFO
	.align		4
.L_91:
        /*0008*/ 	.byte	0x04, 0x17
        /*000a*/ 	.short	(.L_93 - .L_92)
.L_92:
        /*000c*/ 	.word	0x00000000
        /*0010*/ 	.short	0x0006
        /*0012*/ 	.short	0x0028
        /*0014*/ 	.byte	0x00, 0xf0, 0x11, 0x00


	//----- nvinfo : EIATTR_KPARAM_INFO
	.align		4
.L_93:
        /*0018*/ 	.byte	0x04, 0x17
        /*001a*/ 	.short	(.L_95 - .L_94)
.L_94:
        /*001c*/ 	.word	0x00000000
        /*0020*/ 	.short	0x0005
        /*0022*/ 	.short	0x0024
        /*0024*/ 	.byte	0x00, 0xf0, 0x11, 0x00


	//----- nvinfo : EIATTR_KPARAM_INFO
	.align		4
.L_95:
        /*0028*/ 	.byte	0x04, 0x17
        /*002a*/ 	.short	(.L_97 - .L_96)
.L_96:
        /*002c*/ 	.word	0x00000000
        /*0030*/ 	.short	0x0004
        /*0032*/ 	.short	0x0020
        /*0034*/ 	.byte	0x00, 0xf0, 0x11, 0x00


	//----- nvinfo : EIATTR_KPARAM_INFO
	.align		4
.L_97:
        /*0038*/ 	.byte	0x04, 0x17
        /*003a*/ 	.short	(.L_99 - .L_98)
.L_98:
        /*003c*/ 	.word	0x00000000
        /*0040*/ 	.short	0x0003
        /*0042*/ 	.short	0x0018
        /*0044*/ 	.byte	0x00, 0xf0, 0x21, 0x00


	//----- nvinfo : EIATTR_KPARAM_INFO
	.align		4
.L_99:
        /*0048*/ 	.byte	0x04, 0x17
        /*004a*/ 	.short	(.L_101 - .L_100)
.L_100:
        /*004c*/ 	.word	0x00000000
        /*0050*/ 	.short	0x0002
        /*0052*/ 	.short	0x0010
        /*0054*/ 	.byte	0x00, 0xf5, 0x21, 0x00


	//----- nvinfo : EIATTR_KPARAM_INFO
	.align		4
.L_101:
        /*0058*/ 	.byte	0x04, 0x17
        /*005a*/ 	.short	(.L_103 - .L_102)
.L_102:
        /*005c*/ 	.word	0x00000000
        /*0060*/ 	.short	0x0001
        /*0062*/ 	.short	0x0008
        /*0064*/ 	.byte	0x00, 0xf5, 0x21, 0x00


	//----- nvinfo : EIATTR_KPARAM_INFO
	.align		4
.L_103:
        /*0068*/ 	.byte	0x04, 0x17
        /*006a*/ 	.short	(.L_105 - .L_104)
.L_104:
        /*006c*/ 	.word	0x00000000
        /*0070*/ 	.short	0x0000
        /*0072*/ 	.short	0x0000
        /*0074*/ 	.byte	0x00, 0xf5, 0x21, 0x00


	//----- nvinfo : EIATTR_SPARSE_MMA_MASK
	.align		4
.L_105:
        /*0078*/ 	.byte	0x03, 0x50
        /*007a*/ 	.short	0x0000


	//----- nvinfo : EIATTR_MAXREG_COUNT
	.align		4
        /*007c*/ 	.byte	0x03, 0x1b
        /*007e*/ 	.short	0x00ff


	//----- nvinfo : EIATTR_MERCURY_ISA_VERSION
	.align		4
        /*0080*/ 	.byte	0x03, 0x5f
        /*0082*/ 	.short	0x0101


	//----- nvinfo : EIATTR_VRC_CTA_INIT_COUNT
	.align		4
        /*0084*/ 	.byte	0x02, 0x4a
	.zero		1
	.zero		1


	//----- nvinfo : EIATTR_EXIT_INSTR_OFFSETS
	.align		4
        /*0088*/ 	.byte	0x04, 0x1c
        /*008a*/ 	.short	(.L_107 - .L_106)


	//   ....[0]....
.L_106:
        /*008c*/ 	.word	0x000000d0


	//   ....[1]....
        /*0090*/ 	.word	0x00001610


	//   ....[2]....
        /*0094*/ 	.word	0x00002bf0


	//   ....[3]....
        /*0098*/ 	.word	0x000036a0


	//----- nvinfo : EIATTR_CRS_STACK_SIZE
	.align		4
.L_107:
        /*009c*/ 	.byte	0x04, 0x1e
        /*009e*/ 	.short	(.L_109 - .L_108)
.L_108:
        /*00a0*/ 	.word	0x00000000


	//----- nvinfo : EIATTR_CBANK_PARAM_SIZE
	.align		4
.L_109:
        /*00a4*/ 	.byte	0x03, 0x19
        /*00a6*/ 	.short	0x002c


	//----- nvinfo : EIATTR_PARAM_CBANK
	.align		4
        /*00a8*/ 	.byte	0x04, 0x0a
        /*00aa*/ 	.short	(.L_111 - .L_110)
	.align		4
.L_110:
        /*00ac*/ 	.word	index@(.nv.constant0._Z18DiffDyminus_kernelPdS_S_diii)
        /*00b0*/ 	.short	0x0380
        /*00b2*/ 	.short	0x002c


	//----- nvinfo : EIATTR_SW_WAR
	.align		4
.L_111:
        /*00b4*/ 	.byte	0x04, 0x36
        /*00b6*/ 	.short	(.L_113 - .L_112)
.L_112:
        /*00b8*/ 	.word	0x00000008
.L_113:


//--------------------- .nv.info._Z18DiffDxminus_kernelPdS_S_diii --------------------------
	.section	.nv.info._Z18DiffDxminus_kernelPdS_S_diii,"",@"SHT_CUDA_INFO"
	.sectionflags	@""
	.align	4


	//----- nvinfo : EIATTR_CUDA_API_VERSION
	.align		4
        /*0000*/ 	.byte	0x04, 0x37
        /*0002*/ 	.short	(.L_115 - .L_114)
.L_114:
        /*0004*/ 	.word	0x00000082


	//----- nvinfo : EIATTR_KPARAM_INFO
	.align		4
.L_115:
        /*0008*/ 	.byte	0x04, 0x17
        /*000a*/ 	.short	(.L_117 - .L_116)
.L_116:
        /*000c*/ 	.word	0x00000000
        /*0010*/ 	.short	0x0006
        /*0012*/ 	.short	0x0028
        /*0014*/ 	.byte	0x00, 0xf0, 0x11, 0x00


	//----- nvinfo : EIATTR_KPARAM_INFO
	.align		4
.L_117:
        /*0018*/ 	.byte	0x04, 0x17
        /*001a*/ 	.short	(.L_119 - .L_118)
.L_118:
        /*001c*/ 	.word	0x00000000
        /*0020*/ 	.short	0x0005
        /*0022*/ 	.short	0x0024
        /*0024*/ 	.byte	0x00, 0xf0, 0x11, 0x00


	//----- nvinfo : EIATTR_KPARAM_INFO
	.align		4
.L_119:
        /*0028*/ 	.byte	0x04, 0x17
        /*002a*/ 	.short	(.L_121 - .L_120)
.L_120:
        /*002c*/ 	.word	0x00000000
        /*0030*/ 	.short	0x0004
        /*0032*/ 	.short	0x0020
        /*0034*/ 	.byte	0x00, 0xf0, 0x11, 0x00


	//----- nvinfo : EIATTR_KPARAM_INFO
	.align		4
.L_121:
        /*0038*/ 	.byte	0x04, 0x17
        /*003a*/ 	.short	(.L_123 - .L_122)
.L_122:
        /*003c*/ 	.word	0x00000000
        /*0040*/ 	.short	0x0003
        /*0042*/ 	.short	0x0018
        /*0044*/ 	.byte	0x00, 0xf0, 0x21, 0x00


	//----- nvinfo : EIATTR_KPARAM_INFO
	.align		4
.L_123:
        /*0048*/ 	.byte	0x04, 0x17
        /*004a*/ 	.short	(.L_125 - .L_124)
.L_124:
        /*004c*/ 	.word	0x00000000
        /*0050*/ 	.short	0x0002
        /*0052*/ 	.short	0x0010
        /*0054*/ 	.byte	0x00, 0xf5, 0x21, 0x00


	//----- nvinfo : EIATTR_KPARAM_INFO
	.align		4
.L_125:
        /*0058*/ 	.byte	0x04, 0x17
        /*005a*/ 	.short	(.L_127 - .L_126)
.L_126:
        /*005c*/ 	.word	0x00000000
        /*0060*/ 	.short	0x0001
        /*0062*/ 	.short	0x0008
        /*0064*/ 	.byte	0x00, 0xf5, 0x21, 0x00


	//----- nvinfo : EIATTR_KPARAM_INFO
	.align		4
.L_127:
        /*0068*/ 	.byte	0x04, 0x17
        /*006a*/ 	.short	(.L_129 - .L_128)
.L_128:
        /*006c*/ 	.word	0x00000000
        /*0070*/ 	.short	0x0000
        /*0072*/ 	.short	0x0000
        /*0074*/ 	.byte	0x00, 0xf5, 0x21, 0x00


	//----- nvinfo : EIATTR_SPARSE_MMA_MASK
	.align		4
.L_129:
        /*0078*/ 	.byte	0x03, 0x50
        /*007a*/ 	.short	0x0000


	//----- nvinfo : EIATTR_MAXREG_COUNT
	.align		4
        /*007c*/ 	.byte	0x03, 0x1b
        /*007e*/ 	.short	0x00ff


	//----- nvinfo : EIATTR_MERCURY_ISA_VERSION
	.align		4
        /*0080*/ 	.byte	0x03, 0x5f
        /*0082*/ 	.short	0x0101


	//----- nvinfo : EIATTR_VRC_CTA_INIT_COUNT
	.align		4
        /*0084*/ 	.byte	0x02, 0x4a
	.zero		1
	.zero		1


	//----- nvinfo : EIATTR_EXIT_INSTR_OFFSETS
	.align		4
        /*0088*/ 	.byte	0x04, 0x1c
        /*008a*/ 	.short	(.L_131 - .L_130)


	//   ....[0]....
.L_130:
        /*008c*/ 	.word	0x000000c0


	//   ....[1]....
        /*0090*/ 	.word	0x00001350


	//   ....[2]....
        /*0094*/ 	.word	0x000025d0


	//   ....[3]....
        /*0098*/ 	.word	0x00003420


	//----- nvinfo : EIATTR_CRS_STACK_SIZE
	.align		4
.L_131:
        /*009c*/ 	.byte	0x04, 0x1e
        /*009e*/ 	.short	(.L_133 - .L_132)
.L_132:
        /*00a0*/ 	.word	0x00000000


	//----- nvinfo : EIATTR_CBANK_PARAM_SIZE
	.align		4
.L_133:
        /*00a4*/ 	.byte	0x03, 0x19
        /*00a6*/ 	.short	0x002c


	//----- nvinfo : EIATTR_PARAM_CBANK
	.align		4
        /*00a8*/ 	.byte	0x04, 0x0a
        /*00aa*/ 	.short	(.L_135 - .L_134)
	.align		4
.L_134:
        /*00ac*/ 	.word	index@(.nv.constant0._Z18DiffDxminus_kernelPdS_S_diii)
        /*00b0*/ 	.short	0x0380
        /*00b2*/ 	.short	0x002c


	//----- nvinfo : EIATTR_SW_WAR
	.align		4
.L_135:
        /*00b4*/ 	.byte	0x04, 0x36
        /*00b6*/ 	.short	(.L_137 - .L_136)
.L_136:
        /*00b8*/ 	.word	0x00000008
.L_137:


//--------------------- .nv.info._Z17DiffDyplus_kernelPdS_S_diii --------------------------
	.section	.nv.info._Z17DiffDyplus_kernelPdS_S_diii,"",@"SHT_CUDA_INFO"
	.sectionflags	@""
	.align	4


	//----- nvinfo : EIATTR_CUDA_API_VERSION
	.align		4
        /*0000*/ 	.byte	0x04, 0x37
        /*0002*/ 	.short	(.L_139 - .L_138)
.L_138:
        /*0004*/ 	.word	0x00000082


	//----- nvinfo : EIATTR_KPARAM_INFO
	.align		4
.L_139:
        /*0008*/ 	.byte	0x04, 0x17
        /*000a*/ 	.short	(.L_141 - .L_140)
.L_140:
        /*000c*/ 	.word	0x00000000
        /*0010*/ 	.short	0x0006
        /*0012*/ 	.short	0x0028
        /*0014*/ 	.byte	0x00, 0xf0, 0x11, 0x00


	//----- nvinfo : EIATTR_KPARAM_INFO
	.align		4
.L_141:
        /*0018*/ 	.byte	0x04, 0x17
        /*001a*/ 	.short	(.L_143 - .L_142)
.L_142:
        /*001c*/ 	.word	0x00000000
        /*0020*/ 	.short	0x0005
        /*0022*/ 	.short	0x0024
        /*0024*/ 	.byte	0x00, 0xf0, 0x11, 0x00


	//----- nvinfo : EIATTR_KPARAM_INFO
	.align		4
.L_143:
        /*0028*/ 	.byte	0x04, 0x17
        /*002a*/ 	.short	(.L_145 - .L_144)
.L_144:
        /*002c*/ 	.word	0x00000000
        /*0030*/ 	.short	0x0004
        /*0032*/ 	.short	0x0020
        /*0034*/ 	.byte	0x00, 0xf0, 0x11, 0x00


	//----- nvinfo : EIATTR_KPARAM_INFO
	.align		4
.L_145:
        /*0038*/ 	.byte	0x04, 0x17
        /*003a*/ 	.short	(.L_147 - .L_146)
.L_146:
        /*003c*/ 	.word	0x00000000
        /*0040*/ 	.short	0x0003
        /*0042*/ 	.short	0x0018
        /*0044*/ 	.byte	0x00, 0xf0, 0x21, 0x00


	//----- nvinfo : EIATTR_KPARAM_INFO
	.align		4
.L_147:
        /*0048*/ 	.byte	0x04, 0x17
        /*004a*/ 	.short	(.L_149 - .L_148)
.L_148:
        /*004c*/ 	.word	0x00000000
        /*0050*/ 	.short	0x0002
        /*0052*/ 	.short	0x0010
        /*0054*/ 	.byte	0x00, 0xf5, 0x21, 0x00


	//----- nvinfo : EIATTR_KPARAM_INFO
	.align		4
.L_149:
        /*0058*/ 	.byte	0x04, 0x17
        /*005a*/ 	.short	(.L_151 - .L_150)
.L_150:
        /*005c*/ 	.word	0x00000000
        /*0060*/ 	.short	0x0001
        /*0062*/ 	.short	0x0008
        /*0064*/ 	.byte	0x00, 0xf5, 0x21, 0x00


	//----- nvinfo : EIATTR_KPARAM_INFO
	.align		4
.L_151:
        /*0068*/ 	.byte	0x04, 0x17
        /*006a*/ 	.short	(.L_153 - .L_152)
.L_152:
        /*006c*/ 	.word	0x00000000
        /*0070*/ 	.short	0x0000
        /*0072*/ 	.short	0x0000
        /*0074*/ 	.byte	0x00, 0xf5, 0x21, 0x00


	//----- nvinfo : EIATTR_SPARSE_MMA_MASK
	.align		4
.L_153:
        /*0078*/ 	.byte	0x03, 0x50
        /*007a*/ 	.short	0x0000


	//----- nvinfo : EIATTR_MAXREG_COUNT
	.align		4
        /*007c*/ 	.byte	0x03, 0x1b
        /*007e*/ 	.short	0x00ff


	//----- nvinfo : EIATTR_MERCURY_ISA_VERSION
	.align		4
        /*0080*/ 	.byte	0x03, 0x5f
        /*0082*/ 	.short	0x0101


	//----- nvinfo : EIATTR_VRC_CTA_INIT_COUNT
	.align		4
        /*0084*/ 	.byte	0x02, 0x4a
	.zero		1
	.zero		1


	//----- nvinfo : EIATTR_EXIT_INSTR_OFFSETS
	.align		4
        /*0088*/ 	.byte	0x04, 0x1c
        /*008a*/ 	.short	(.L_155 - .L_154)


	//   ....[0]....
.L_154:
        /*008c*/ 	.word	0x000000d0


	//   ....[1]....
        /*0090*/ 	.word	0x00001250


	//   ....[2]....
        /*0094*/ 	.word	0x00002510


	//   ....[3]....
        /*0098*/ 	.word	0x00003020


	//----- nvinfo : EIATTR_CRS_STACK_SIZE
	.align		4
.L_155:
        /*009c*/ 	.byte	0x04, 0x1e
        /*009e*/ 	.short	(.L_157 - .L_156)
.L_156:
        /*00a0*/ 	.word	0x00000000


	//----- nvinfo : EIATTR_CBANK_PARAM_SIZE
	.align		4
.L_157:
        /*00a4*/ 	.byte	0x03, 0x19
        /*00a6*/ 	.short	0x002c


	//----- nvinfo : EIATTR_PARAM_CBANK
	.align		4
        /*00a8*/ 	.byte	0x04, 0x0a
        /*00aa*/ 	.short	(.L_159 - .L_158)
	.align		4
.L_158:
        /*00ac*/ 	.word	index@(.nv.constant0._Z17DiffDyplus_kernelPdS_S_diii)
        /*00b0*/ 	.short	0x0380
        /*00b2*/ 	.short	0x002c


	//----- nvinfo : EIATTR_SW_WAR
	.align		4
.L_159:
        /*00b4*/ 	.byte	0x04, 0x36
        /*00b6*/ 	.short	(.L_161 - .L_160)
.L_160:
        /*00b8*/ 	.word	0x00000008
.L_161:


//--------------------- .nv.info._Z17DiffDxplus_kernelPdS_S_diii --------------------------
	.section	.nv.info._Z17DiffDxplus_kernelPdS_S_diii,"",@"SHT_CUDA_INFO"
	.sectionflags	@""
	.align	4


	//----- nvinfo : EIATTR_CUDA_API_VERSION
	.align		4
        /*0000*/ 	.byte	0x04, 0x37
        /*0002*/ 	.short	(.L_163 - .L_162)
.L_162:
        /*0004*/ 	.word	0x00000082


	//----- nvinfo : EIATTR_KPARAM_INFO
	.align		4
.L_163:
        /*0008*/ 	.byte	0x04, 0x17
        /*000a*/ 	.short	(.L_165 - .L_164)
.L_164:
        /*000c*/ 	.word	0x00000000
        /*0010*/ 	.short	0x0006
        /*0012*/ 	.short	0x0028
        /*0014*/ 	.byte	0x00, 0xf0, 0x11, 0x00


	//----- nvinfo : EIATTR_KPARAM_INFO
	.align		4
.L_165:
        /*0018*/ 	.byte	0x04, 0x17
        /*001a*/ 	.short	(.L_167 - .L_166)
.L_166:
        /*001c*/ 	.word	0x00000000
        /*0020*/ 	.short	0x0005
        /*0022*/ 	.short	0x0024
        /*0024*/ 	.byte	0x00, 0xf0, 0x11, 0x00


	//----- nvinfo : EIATTR_KPARAM_INFO
	.align		4
.L_167:
        /*0028*/ 	.byte	0x04, 0x17
        /*002a*/ 	.short	(.L_169 - .L_168)
.L_168:
        /*002c*/ 	.word	0x00000000
        /*0030*/ 	.short	0x0004
        /*0032*/ 	.short	0x0020
        /*0034*/ 	.byte	0x00, 0xf0, 0x11, 0x00


	//----- nvinfo : EIATTR_KPARAM_INFO
	.align		4
.L_169:
        /*0038*/ 	.byte	0x04, 0x17
        /*003a*/ 	.short	(.L_171 - .L_170)
.L_170:
        /*003c*/ 	.word	0x00000000
        /*0040*/ 	.short	0x0003
        /*0042*/ 	.short	0x0018
        /*0044*/ 	.byte	0x00, 0xf0, 0x21, 0x00


	//----- nvinfo : EIATTR_KPARAM_INFO
	.align		4
.L_171:
        /*0048*/ 	.byte	0x04, 0x17
        /*004a*/ 	.short	(.L_173 - .L_172)
.L_172:
        /*004c*/ 	.word	0x00000000
        /*0050*/ 	.short	0x0002
        /*0052*/ 	.short	0x0010
        /*0054*/ 	.byte	0x00, 0xf5, 0x21, 0x00


	//----- nvinfo : EIATTR_KPARAM_INFO
	.align		4
.L_173:
        /*0058*/ 	.byte	0x04, 0x17
        /*005a*/ 	.short	(.L_175 - .L_174)
.L_174:
        /*005c*/ 	.word	0x00000000
        /*0060*/ 	.short	0x0001
        /*0062*/ 	.short	0x0008
        /*0064*/ 	.byte	0x00, 0xf5, 0x21, 0x00


	//----- nvinfo : EIATTR_KPARAM_INFO
	.align		4
.L_175:
        /*0068*/ 	.byte	0x04, 0x17
        /*006a*/ 	.short	(.L_177 - .L_176)
.L_176:
        /*006c*/ 	.word	0x00000000
        /*0070*/ 	.short	0x0000
        /*0072*/ 	.short	0x0000
        /*0074*/ 	.byte	0x00, 0xf5, 0x21, 0x00


	//----- nvinfo : EIATTR_SPARSE_MMA_MASK
	.align		4
.L_177:
        /*0078*/ 	.byte	0x03, 0x50
        /*007a*/ 	.short	0x0000


	//----- nvinfo : EIATTR_MAXREG_COUNT
	.align		4
        /*007c*/ 	.byte	0x03, 0x1b
        /*007e*/ 	.short	0x00ff


	//----- nvinfo : EIATTR_MERCURY_ISA_VERSION
	.align		4
        /*0080*/ 	.byte	0x03, 0x5f
        /*0082*/ 	.short	0x0101


	//----- nvinfo : EIATTR_VRC_CTA_INIT_COUNT
	.align		4
        /*0084*/ 	.byte	0x02, 0x4a
	.zero		1
	.zero		1


	//----- nvinfo : EIATTR_EXIT_INSTR_OFFSETS
	.align		4
        /*0088*/ 	.byte	0x04, 0x1c
        /*008a*/ 	.short	(.L_179 - .L_178)


	//   ....[0]....
.L_178:
        /*008c*/ 	.word	0x000000c0


	//   ....[1]....
        /*0090*/ 	.word	0x00001330


	//   ....[2]....
        /*0094*/ 	.word	0x000025b0


	//   ....[3]....
        /*0098*/ 	.word	0x000033e0


	//----- nvinfo : EIATTR_CRS_STACK_SIZE
	.align		4
.L_179:
        /*009c*/ 	.byte	0x04, 0x1e
        /*009e*/ 	.short	(.L_181 - .L_180)
.L_180:
        /*00a0*/ 	.word	0x00000000


	//----- nvinfo : EIATTR_CBANK_PARAM_SIZE
	.align		4
.L_181:
        /*00a4*/ 	.byte	0x03, 0x19
        /*00a6*/ 	.short	0x002c


	//----- nvinfo : EIATTR_PARAM_CBANK
	.align		4
        /*00a8*/ 	.byte	0x04, 0x0a
        /*00aa*/ 	.short	(.L_183 - .L_182)
	.align		4
.L_182:
        /*00ac*/ 	.word	index@(.nv.constant0._Z17DiffDxplus_kernelPdS_S_diii)
        /*00b0*/ 	.short	0x0380
        /*00b2*/ 	.short	0x002c


	//----- nvinfo : EIATTR_SW_WAR
	.align		4
.L_183:
        /*00b4*/ 	.byte	0x04, 0x36
        /*00b6*/ 	.short	(.L_185 - .L_184)
.L_184:
        /*00b8*/ 	.word	0x00000008
.L_185:


//--------------------- .nv.info._Z17Ac2dstress_kernelPdS_S_S_S_S_S_S_S_S_S_S_iid --------------------------
	.section	.nv.info._Z17Ac2dstress_kernelPdS_S_S_S_S_S_S_S_S_S_S_iid,"",@"SHT_CUDA_INFO"
	.sectionflags	@""
	.align	4


	//----- nvinfo : EIATTR_CUDA_API_VERSION
	.align		4
        /*0000*/ 	.byte	0x04, 0x37
        /*0002*/ 	.short	(.L_187 - .L_186)
.L_186:
        /*0004*/ 	.word	0x00000082


	//----- nvinfo : EIATTR_KPARAM_INFO
	.align		4
.L_187:
        /*0008*/ 	.byte	0x04, 0x17
        /*000a*/ 	.short	(.L_189 - .L_188)
.L_188:
        /*000c*/ 	.word	0x00000000
        /*0010*/ 	.short	0x000e
        /*0012*/ 	.short	0x0068
        /*0014*/ 	.byte	0x00, 0xf0, 0x21, 0x00


	//----- nvinfo : EIATTR_KPARAM_INFO
	.align		4
.L_189:
        /*0018*/ 	.byte	0x04, 0x17
        /*001a*/ 	.short	(.L_191 - .L_190)
.L_190:
        /*001c*/ 	.word	0x00000000
        /*0020*/ 	.short	0x000d
        /*0022*/ 	.short	0x0064
        /*0024*/ 	.byte	0x00, 0xf0, 0x11, 0x00


	//----- nvinfo : EIATTR_KPARAM_INFO
	.align		4
.L_191:
        /*0028*/ 	.byte	0x04, 0x17
        /*002a*/ 	.short	(.L_193 - .L_192)
.L_192:
        /*002c*/ 	.word	0x00000000
        /*0030*/ 	.short	0x000c
        /*0032*/ 	.short	0x0060
        /*0034*/ 	.byte	0x00, 0xf0, 0x11, 0x00


	//----- nvinfo : EIATTR_KPARAM_INFO
	.align		4
.L_193:
        /*0038*/ 	.byte	0x04, 0x17
        /*003a*/ 	.short	(.L_195 - .L_194)
.L_194:
        /*003c*/ 	.word	0x00000000
        /*0040*/ 	.short	0x000b
        /*0042*/ 	.short	0x0058
        /*0044*/ 	.byte	0x00, 0xf5, 0x21, 0x00


	//----- nvinfo : EIATTR_KPARAM_INFO
	.align		4
.L_195:
        /*0048*/ 	.byte	0x04, 0x17
        /*004a*/ 	.short	(.L_197 - .L_196)
.L_196:
        /*004c*/ 	.word	0x00000000
        /*0050*/ 	.short	0x000a
        /*0052*/ 	.short	0x0050
        /*0054*/ 	.byte	0x00, 0xf5, 0x21, 0x00


	//----- nvinfo : EIATTR_KPARAM_INFO
	.align		4
.L_197:
        /*0058*/ 	.byte	0x04, 0x17
        /*005a*/ 	.short	(.L_199 - .L_198)
.L_198:
        /*005c*/ 	.word	0x00000000
        /*0060*/ 	.short	0x0009
        /*0062*/ 	.short	0x0048
        /*0064*/ 	.byte	0x00, 0xf5, 0x21, 0x00


	//----- nvinfo : EIATTR_KPARAM_INFO
	.align		4
.L_199:
        /*0068*/ 	.byte	0x04, 0x17
        /*006a*/ 	.short	(.L_201 - .L_200)
.L_200:
        /*006c*/ 	.word	0x00000000
        /*0070*/ 	.short	0x0008
        /*0072*/ 	.short	0x0040
        /*0074*/ 	.byte	0x00, 0xf5, 0x21, 0x00


	//----- nvinfo : EIATTR_KPARAM_INFO
	.align		4
.L_201:
        /*0078*/ 	.byte	0x04, 0x17
        /*007a*/ 	.short	(.L_203 - .L_202)
.L_202:
        /*007c*/ 	.word	0x00000000
        /*0080*/ 	.short	0x0007
        /*0082*/ 	.short	0x0038
        /*0084*/ 	.byte	0x00, 0xf5, 0x21, 0x00


	//----- nvinfo : EIATTR_KPARAM_INFO
	.align		4
.L_203:
        /*0088*/ 	.byte	0x04, 0x17
        /*008a*/ 	.short	(.L_205 - .L_204)
.L_204:
        /*008c*/ 	.word	0x00000000
        /*0090*/ 	.short	0x0006
        /*0092*/ 	.short	0x0030
        /*0094*/ 	.byte	0x00, 0xf5, 0x21, 0x00


	//----- nvinfo : EIATTR_KPARAM_INFO
	.align		4
.L_205:
        /*0098*/ 	.byte	0x04, 0x17
        /*009a*/ 	.short	(.L_207 - .L_206)
.L_206:
        /*009c*/ 	.word	0x00000000
        /*00a0*/ 	.short	0x0005
        /*00a2*/ 	.short	0x0028
        /*00a4*/ 	.byte	0x00, 0xf5, 0x21, 0x00


	//----- nvinfo : EIATTR_KPARAM_INFO
	.align		4
.L_207:
        /*00a8*/ 	.byte	0x04, 0x17
        /*00aa*/ 	.short	(.L_209 - .L_208)
.L_208:
        /*00ac*/ 	.word	0x00000000
        /*00b0*/ 	.short	0x0004
        /*00b2*/ 	.short	0x0020
        /*00b4*/ 	.byte	0x00, 0xf5, 0x21, 0x00


	//----- nvinfo : EIATTR_KPARAM_INFO
	.align		4
.L_209:
        /*00b8*/ 	.byte	0x04, 0x17
        /*00ba*/ 	.short	(.L_211 - .L_210)
.L_210:
        /*00bc*/ 	.word	0x00000000
        /*00c0*/ 	.short	0x0003
        /*00c2*/ 	.short	0x0018
        /*00c4*/ 	.byte	0x00, 0xf5, 0x21, 0x00


	//----- nvinfo : EIATTR_KPARAM_INFO
	.align		4
.L_211:
        /*00c8*/ 	.byte	0x04, 0x17
        /*00ca*/ 	.short	(.L_213 - .L_212)
.L_212:
        /*00cc*/ 	.word	0x00000000
        /*00d0*/ 	.short	0x0002
        /*00d2*/ 	.short	0x0010
        /*00d4*/ 	.byte	0x00, 0xf5, 0x21, 0x00


	//----- nvinfo : EIATTR_KPARAM_INFO
	.align		4
.L_213:
        /*00d8*/ 	.byte	0x04, 0x17
        /*00da*/ 	.short	(.L_215 - .L_214)
.L_214:
        /*00dc*/ 	.word	0x00000000
        /*00e0*/ 	.short	0x0001
        /*00e2*/ 	.short	0x0008
        /*00e4*/ 	.byte	0x00, 0xf5, 0x21, 0x00


	//----- nvinfo : EIATTR_KPARAM_INFO
	.align		4
.L_215:
        /*00e8*/ 	.byte	0x04, 0x17
        /*00ea*/ 	.short	(.L_217 - .L_216)
.L_216:
        /*00ec*/ 	.word	0x00000000
        /*00f0*/ 	.short	0x0000
        /*00f2*/ 	.short	0x0000
        /*00f4*/ 	.byte	0x00, 0xf5, 0x21, 0x00


	//----- nvinfo : EIATTR_SPARSE_MMA_MASK
	.align		4
.L_217:
        /*00f8*/ 	.byte	0x03, 0x50
        /*00fa*/ 	.short	0x0000


	//----- nvinfo : EIATTR_MAXREG_COUNT
	.align		4
        /*00fc*/ 	.byte	0x03, 0x1b
        /*00fe*/ 	.short	0x00ff


	//----- nvinfo : EIATTR_MERCURY_ISA_VERSION
	.align		4
        /*0100*/ 	.byte	0x03, 0x5f
        /*0102*/ 	.short	0x0101


	//----- nvinfo : EIATTR_VRC_CTA_INIT_COUNT
	.align		4
        /*0104*/ 	.byte	0x02, 0x4a
	.zero		1
	.zero		1


	//----- nvinfo : EIATTR_EXIT_INSTR_OFFSETS
	.align		4
        /*0108*/ 	.byte	0x04, 0x1c
        /*010a*/ 	.short	(.L_219 - .L_218)


	//   ....[0]....
.L_218:
        /*010c*/ 	.word	0x000000c0


	//   ....[1]....
        /*0110*/ 	.word	0x00000450


	//----- nvinfo : EIATTR_CBANK_PARAM_SIZE
	.align		4
.L_219:
        /*0114*/ 	.byte	0x03, 0x19
        /*0116*/ 	.short	0x0070


	//----- nvinfo : EIATTR_PARAM_CBANK
	.align		4
        /*0118*/ 	.byte	0x04, 0x0a
        /*011a*/ 	.short	(.L_221 - .L_220)
	.align		4
.L_220:
        /*011c*/ 	.word	index@(.nv.constant0._Z17Ac2dstress_kernelPdS_S_S_S_S_S_S_S_S_S_S_iid)
        /*0120*/ 	.short	0x0380
        /*0122*/ 	.short	0x0070


	//----- nvinfo : EIATTR_SW_WAR
	.align		4
.L_221:
        /*0124*/ 	.byte	0x04, 0x36
        /*0126*/ 	.short	(.L_223 - .L_222)
.L_222:
        /*0128*/ 	.word	0x00000008
.L_223:


//--------------------- .nv.info._Z13Ac2dvy_kernelPdS_S_S_S_S_S_iid --------------------------
	.section	.nv.info._Z13Ac2dvy_kernelPdS_S_S_S_S_S_iid,"",@"SHT_CUDA_INFO"
	.sectionflags	@""
	.align	4


	//----- nvinfo : EIATTR_CUDA_API_VERSION
	.align		4
        /*0000*/ 	.byte	0x04, 0x37
        /*0002*/ 	.short	(.L_225 - .L_224)
.L_224:
        /*0004*/ 	.word	0x00000082


	//----- nvinfo : EIATTR_KPARAM_INFO
	.align		4
.L_225:
        /*0008*/ 	.byte	0x04, 0x17
        /*000a*/ 	.short	(.L_227 - .L_226)
.L_226:
        /*000c*/ 	.word	0x00000000
        /*0010*/ 	.short	0x0009
        /*0012*/ 	.short	0x0040
        /*0014*/ 	.byte	0x00, 0xf0, 0x21, 0x00


	//----- nvinfo : EIATTR_KPARAM_INFO
	.align		4
.L_227:
        /*0018*/ 	.byte	0x04, 0x17
        /*001a*/ 	.short	(.L_229 - .L_228)
.L_228:
        /*001c*/ 	.word	0x00000000
        /*0020*/ 	.short	0x0008
        /*0022*/ 	.short	0x003c
        /*0024*/ 	.byte	0x00, 0xf0, 0x11, 0x00


	//----- nvinfo : EIATTR_KPARAM_INFO
	.align		4
.L_229:
        /*0028*/ 	.byte	0x04, 0x17
        /*002a*/ 	.short	(.L_231 - .L_230)
.L_230:
        /*002c*/ 	.word	0x00000000
        /*0030*/ 	.short	0x0007
        /*0032*/ 	.short	0x0038
        /*0034*/ 	.byte	0x00, 0xf0, 0x11, 0x00


	//----- nvinfo : EIATTR_KPARAM_INFO
	.align		4
.L_231:
        /*0038*/ 	.byte	0x04, 0x17
        /*003a*/ 	.short	(.L_233 - .L_232)
.L_232:
        /*003c*/ 	.word	0x00000000
        /*0040*/ 	.short	0x0006
        /*0042*/ 	.short	0x0030
        /*0044*/ 	.byte	0x00, 0xf5, 0x21, 0x00


	//----- nvinfo : EIATTR_KPARAM_INFO
	.align		4
.L_233:
        /*0048*/ 	.byte	0x04, 0x17
        /*004a*/ 	.short	(.L_235 - .L_234)
.L_234:
        /*004c*/ 	.word	0x00000000
        /*0050*/ 	.short	0x0005
        /*0052*/ 	.short	0x0028
        /*0054*/ 	.byte	0x00, 0xf5, 0x21, 0x00


	//----- nvinfo : EIATTR_KPARAM_INFO
	.align		4
.L_235:
        /*0058*/ 	.byte	0x04, 0x17
        /*005a*/ 	.short	(.L_237 - .L_236)
.L_236:
        /*005c*/ 	.word	0x00000000
        /*0060*/ 	.short	0x0004
        /*0062*/ 	.short	0x0020
        /*0064*/ 	.byte	0x00, 0xf5, 0x21, 0x00


	//----- nvinfo : EIATTR_KPARAM_INFO
	.align		4
.L_237:
        /*0068*/ 	.byte	0x04, 0x17
        /*006a*/ 	.short	(.L_239 - .L_238)
.L_238:
        /*006c*/ 	.word	0x00000000
        /*0070*/ 	.short	0x0003
        /*0072*/ 	.short	0x0018
        /*0074*/ 	.byte	0x00, 0xf5, 0x21, 0x00


	//----- nvinfo : EIATTR_KPARAM_INFO
	.align		4
.L_239:
        /*0078*/ 	.byte	0x04, 0x17
        /*007a*/ 	.short	(.L_241 - .L_240)
.L_240:
        /*007c*/ 	.word	0x00000000
        /*0080*/ 	.short	0x0002
        /*0082*/ 	.short	0x0010
        /*0084*/ 	.byte	0x00, 0xf5, 0x21, 0x00


	//----- nvinfo : EIATTR_KPARAM_INFO
	.align		4
.L_241:
        /*0088*/ 	.byte	0x04, 0x17
        /*008a*/ 	.short	(.L_243 - .L_242)
.L_242:
        /*008c*/ 	.word	0x00000000
        /*0090*/ 	.short	0x0001
        /*0092*/ 	.short	0x0008
        /*0094*/ 	.byte	0x00, 0xf5, 0x21, 0x00


	//----- nvinfo : EIATTR_KPARAM_INFO
	.align		4
.L_243:
        /*0098*/ 	.byte	0x04, 0x17
        /*009a*/ 	.short	(.L_245 - .L_244)
.L_244:
        /*009c*/ 	.word	0x00000000
        /*00a0*/ 	.short	0x0000
        /*00a2*/ 	.short	0x0000
        /*00a4*/ 	.byte	0x00, 0xf5, 0x21, 0x00


	//----- nvinfo : EIATTR_SPARSE_MMA_MASK
	.align		4
.L_245:
        /*00a8*/ 	.byte	0x03, 0x50
        /*00aa*/ 	.short	0x0000


	//----- nvinfo : EIATTR_MAXREG_COUNT
	.align		4
        /*00ac*/ 	.byte	0x03, 0x1b
        /*00ae*/ 	.short	0x00ff


	//----- nvinfo : EIATTR_MERCURY_ISA_VERSION
	.align		4
        /*00b0*/ 	.byte	0x03, 0x5f
        /*00b2*/ 	.short	0x0101


	//----- nvinfo : EIATTR_VRC_CTA_INIT_COUNT
	.align		4
        /*00b4*/ 	.byte	0x02, 0x4a
	.zero		1
	.zero		1


	//----- nvinfo : EIATTR_EXIT_INSTR_OFFSETS
	.align		4
        /*00b8*/ 	.byte	0x04, 0x1c
        /*00ba*/ 	.short	(.L_247 - .L_246)


	//   ....[0]....
.L_246:
        /*00bc*/ 	.word	0x000000c0


	//   ....[1]....
        /*00c0*/ 	.word	0x000003e0


	//----- nvinfo : EIATTR_CRS_STACK_SIZE
	.align		4
.L_247:
        /*00c4*/ 	.byte	0x04, 0x1e
        /*00c6*/ 	.short	(.L_249 - .L_248)
.L_248:
        /*00c8*/ 	.word	0x00000000


	//----- nvinfo : EIATTR_CBANK_PARAM_SIZE
	.align		4
.L_249:
        /*00cc*/ 	.byte	0x03, 0x19
        /*00ce*/ 	.short	0x0048


	//----- nvinfo : EIATTR_PARAM_CBANK
	.align		4
        /*00d0*/ 	.byte	0x04, 0x0a
        /*00d2*/ 	.short	(.L_251 - .L_250)
	.align		4
.L_250:
        /*00d4*/ 	.word	index@(.nv.constant0._Z13Ac2dvy_kernelPdS_S_S_S_S_S_iid)
        /*00d8*/ 	.short	0x0380
        /*00da*/ 	.short	0x0048


	//----- nvinfo : EIATTR_SW_WAR
	.align		4
.L_251:
        /*00dc*/ 	.byte	0x04, 0x36
        /*00de*/ 	.short	(.L_253 - .L_252)
.L_252:
        /*00e0*/ 	.word	0x00000008
.L_253:


//--------------------- .nv.info._Z13Ac2dvx_kernelPdS_S_S_S_S_S_iid --------------------------
	.section	.nv.info._Z13Ac2dvx_kernelPdS_S_S_S_S_S_iid,"",@"SHT_CUDA_INFO"
	.sectionflags	@""
	.align	4


	//----- nvinfo : EIATTR_CUDA_API_VERSION
	.align		4
        /*0000*/ 	.byte	0x04, 0x37
        /*0002*/ 	.short	(.L_255 - .L_254)
.L_254:
        /*0004*/ 	.word	0x00000082


	//----- nvinfo : EIATTR_KPARAM_INFO
	.align		4
.L_255:
        /*0008*/ 	.byte	0x04, 0x17
        /*000a*/ 	.short	(.L_257 - .L_256)
.L_256:
        /*000c*/ 	.word	0x00000000
        /*0010*/ 	.short	0x0009
        /*0012*/ 	.short	0x0040
        /*0014*/ 	.byte	0x00, 0xf0, 0x21, 0x00


	//----- nvinfo : EIATTR_KPARAM_INFO
	.align		4
.L_257:
        /*0018*/ 	.byte	0x04, 0x17
        /*001a*/ 	.short	(.L_259 - .L_258)
.L_258:
        /*001c*/ 	.word	0x00000000
        /*0020*/ 	.short	0x0008
        /*0022*/ 	.short	0x003c
        /*0024*/ 	.byte	0x00, 0xf0, 0x11, 0x00


	//----- nvinfo : EIATTR_KPARAM_INFO
	.align		4
.L_259:
        /*0028*/ 	.byte	0x04, 0x17
        /*002a*/ 	.short	(.L_261 - .L_260)
.L_260:
        /*002c*/ 	.word	0x00000000
        /*0030*/ 	.short	0x0007
        /*0032*/ 	.short	0x0038
        /*0034*/ 	.byte	0x00, 0xf0, 0x11, 0x00


	//----- nvinfo : EIATTR_KPARAM_INFO
	.align		4
.L_261:
        /*0038*/ 	.byte	0x04, 0x17
        /*003a*/ 	.short	(.L_263 - .L_262)
.L_262:
        /*003c*/ 	.word	0x00000000
        /*0040*/ 	.short	0x0006
        /*0042*/ 	.short	0x0030
        /*0044*/ 	.byte	0x00, 0xf5, 0x21, 0x00


	//----- nvinfo : EIATTR_KPARAM_INFO
	.align		4
.L_263:
        /*0048*/ 	.byte	0x04, 0x17
        /*004a*/ 	.short	(.L_265 - .L_264)
.L_264:
        /*004c*/ 	.word	0x00000000
        /*0050*/ 	.short	0x0005
        /*0052*/ 	.short	0x0028
        /*0054*/ 	.byte	0x00, 0xf5, 0x21, 0x00


	//----- nvinfo : EIATTR_KPARAM_INFO
	.align		4
.L_265:
        /*0058*/ 	.byte	0x04, 0x17
        /*005a*/ 	.short	(.L_267 - .L_266)
.L_266:
        /*005c*/ 	.word	0x00000000
        /*0060*/ 	.short	0x0004
        /*0062*/ 	.short	0x0020
        /*0064*/ 	.byte	0x00, 0xf5, 0x21, 0x00


	//----- nvinfo : EIATTR_KPARAM_INFO
	.align		4
.L_267:
        /*0068*/ 	.byte	0x04, 0x17
        /*006a*/ 	.short	(.L_269 - .L_268)
.L_268:
        /*006c*/ 	.word	0x00000000
        /*0070*/ 	.short	0x0003
        /*0072*/ 	.short	0x0018
        /*0074*/ 	.byte	0x00, 0xf5, 0x21, 0x00


	//----- nvinfo : EIATTR_KPARAM_INFO
	.align		4
.L_269:
        /*0078*/ 	.byte	0x04, 0x17
        /*007a*/ 	.short	(.L_271 - .L_270)
.L_270:
        /*007c*/ 	.word	0x00000000
        /*0080*/ 	.short	0x0002
        /*0082*/ 	.short	0x0010
        /*0084*/ 	.byte	0x00, 0xf5, 0x21, 0x00


	//----- nvinfo : EIATTR_KPARAM_INFO
	.align		4
.L_271:
        /*0088*/ 	.byte	0x04, 0x17
        /*008a*/ 	.short	(.L_273 - .L_272)
.L_272:
        /*008c*/ 	.word	0x00000000
        /*0090*/ 	.short	0x0001
        /*0092*/ 	.short	0x0008
        /*0094*/ 	.byte	0x00, 0xf5, 0x21, 0x00


	//----- nvinfo : EIATTR_KPARAM_INFO
	.align		4
.L_273:
        /*0098*/ 	.byte	0x04, 0x17
        /*009a*/ 	.short	(.L_275 - .L_274)
.L_274:
        /*009c*/ 	.word	0x00000000
        /*00a0*/ 	.short	0x0000
        /*00a2*/ 	.short	0x0000
        /*00a4*/ 	.byte	0x00, 0xf5, 0x21, 0x00


	//----- nvinfo : EIATTR_SPARSE_MMA_MASK
	.align		4
.L_275:
        /*00a8*/ 	.byte	0x03, 0x50
        /*00aa*/ 	.short	0x0000


	//----- nvinfo : EIATTR_MAXREG_COUNT
	.align		4
        /*00ac*/ 	.byte	0x03, 0x1b
        /*00ae*/ 	.short	0x00ff


	//----- nvinfo : EIATTR_MERCURY_ISA_VERSION
	.align		4
        /*00b0*/ 	.byte	0x03, 0x5f
        /*00b2*/ 	.short	0x0101


	//----- nvinfo : EIATTR_VRC_CTA_INIT_COUNT
	.align		4
        /*00b4*/ 	.byte	0x02, 0x4a
	.zero		1
	.zero		1


	//----- nvinfo : EIATTR_EXIT_INSTR_OFFSETS
	.align		4
        /*00b8*/ 	.byte	0x04, 0x1c
        /*00ba*/ 	.short	(.L_277 - .L_276)


	//   ....[0]....
.L_276:
        /*00bc*/ 	.word	0x000000c0


	//   ....[1]....
        /*00c0*/ 	.word	0x000003e0


	//----- nvinfo : EIATTR_CRS_STACK_SIZE
	.align		4
.L_277:
        /*00c4*/ 	.byte	0x04, 0x1e
        /*00c6*/ 	.short	(.L_279 - .L_278)
.L_278:
        /*00c8*/ 	.word	0x00000000


	//----- nvinfo : EIATTR_CBANK_PARAM_SIZE
	.align		4
.L_279:
        /*00cc*/ 	.byte	0x03, 0x19
        /*00ce*/ 	.short	0x0048


	//----- nvinfo : EIATTR_PARAM_CBANK
	.align		4
        /*00d0*/ 	.byte	0x04, 0x0a
        /*00d2*/ 	.short	(.L_281 - .L_280)
	.align		4
.L_280:
        /*00d4*/ 	.word	index@(.nv.constant0._Z13Ac2dvx_kernelPdS_S_S_S_S_S_iid)
        /*00d8*/ 	.short	0x0380
        /*00da*/ 	.short	0x0048


	//----- nvinfo : EIATTR_SW_WAR
	.align		4
.L_281:
        /*00dc*/ 	.byte	0x04, 0x36
        /*00de*/ 	.short	(.L_283 - .L_282)
.L_282:
        /*00e0*/ 	.word	0x00000008
.L_283:


//--------------------- .nv.callgraph             --------------------------
	.section	.nv.callgraph,"",@"SHT_CUDA_CALLGRAPH"
	.align	4
	.sectionentsize	8
	.align		4
        /*0000*/ 	.word	0x00000000
	.align		4
        /*0004*/ 	.word	0xffffffff
	.align		4
        /*0008*/ 	.word	0x00000000
	.align		4
        /*000c*/ 	.word	0xfffffffe
	.align		4
        /*0010*/ 	.word	0x00000000
	.align		4
        /*0014*/ 	.word	0xfffffffd
	.align		4
        /*0018*/ 	.word	0x00000000
	.align		4
        /*001c*/ 	.word	0xfffffffc


//--------------------- .text._Z17add_source_kernelPddS_diiiS_i --------------------------
	.section	.text._Z17add_source_kernelPddS_diiiS_i,"ax",@progbits
	.align	128
        .global         _Z17add_source_kernelPddS_diiiS_i
        .type           _Z17add_source_kernelPddS_diiiS_i,@function
        .size           _Z17add_source_kernelPddS_diiiS_i,(.L_x_207 - _Z17add_source_kernelPddS_diiiS_i)
        .other          _Z17add_source_kernelPddS_diiiS_i,@"STO_CUDA_ENTRY STV_DEFAULT"
_Z17add_source_kernelPddS_diiiS_i:
.text._Z17add_source_kernelPddS_diiiS_i:
[----:B------:R-:W-:Y:S01]  /*0000*/  LDC R1, c[0x0][0x37c] ;  /* 0x0000df00ff017b82 */ /* 0x000fe20000000800 */
[----:B------:R-:W0:Y:S07]  /*0010*/  S2R R5, SR_TID.Y ;  /* 0x0000000000057919 */ /* 0x000e2e0000002200 */
[----:B------:R-:W1:Y:S01]  /*0020*/  LDC R3, c[0x0][0x360] ;  /* 0x0000d800ff037b82 */ /* 0x000e620000000800 */
[----:B------:R-:W1:Y:S07]  /*0030*/  S2R R2, SR_TID.X ;  /* 0x0000000000027919 */ /* 0x000e6e0000002100 */
[----:B------:R-:W0:Y:S08]  /*0040*/  S2UR UR5, SR_CTAID.Y ;  /* 0x00000000000579c3 */ /* 0x000e300000002600 */
[----:B------:R-:W0:Y:S08]  /*0050*/  LDC R0, c[0x0][0x364] ;  /* 0x0000d900ff007b82 */ /* 0x000e300000000800 */
[----:B------:R-:W1:Y:S08]  /*0060*/  S2UR UR4, SR_CTAID.X ;  /* 0x00000000000479c3 */ /* 0x000e700000002500 */
[----:B------:R-:W2:Y:S01]  /*0070*/  LDC.64 R6, c[0x0][0x3a0] ;  /* 0x0000e800ff067b82 */ /* 0x000ea20000000a00 */
[----:B0-----:R-:W-:-:S02]  /*0080*/  IMAD R0, R0, UR5, R5 ;  /* 0x0000000500007c24 */ /* 0x001fc4000f8e0205 */
[----:B-1----:R-:W-:-:S03]  /*0090*/  IMAD R3, R3, UR4, R2 ;  /* 0x0000000403037c24 */ /* 0x002fc6000f8e0202 */
[----:B--2---:R-:W-:-:S04]  /*00a0*/  ISETP.NE.AND P0, PT, R0, R7, PT ;  /* 0x000000070000720c */ /* 0x004fc80003f05270 */
[----:B------:R-:W-:-:S13]  /*00b0*/  ISETP.NE.OR P0, PT, R3, R6, P0 ;  /* 0x000000060300720c */ /* 0x000fda0000705670 */
[----:B------:R-:W-:Y:S05]  /*00c0*/  @P0 EXIT ;  /* 0x000000000000094d */ /* 0x000fea0003800000 */
[----:B------:R-:W0:Y:S01]  /*00d0*/  LDC R5, c[0x0][0x3a8] ;  /* 0x0000ea00ff057b82 */ /* 0x000e220000000800 */
[----:B------:R-:W1:Y:S07]  /*00e0*/  LDCU.64 UR4, c[0x0][0x358] ;  /* 0x00006b00ff0477ac */ /* 0x000e6e0008000a00 */
[----:B------:R-:W2:Y:S08]  /*00f0*/  LDC.64 R2, c[0x0][0x3b0] ;  /* 0x0000ec00ff027b82 */ /* 0x000eb00000000a00 */
[----:B------:R-:W3:Y:S01]  /*0100*/  LDC.64 R12, c[0x0][0x390] ;  /* 0x0000e400ff0c7b82 */ /* 0x000ee20000000a00 */
[----:B0-----:R-:W-:-:S07]  /*0110*/  IMAD R5, R6, R5, R7 ;  /* 0x0000000506057224 */ /* 0x001fce00078e0207 */
[----:B------:R-:W0:Y:S01]  /*0120*/  LDC.64 R8, c[0x0][0x398] ;  /* 0x0000e600ff087b82 */ /* 0x000e220000000a00 */
[----:B--2---:R-:W-:-:S07]  /*0130*/  IMAD.WIDE R2, R5, 0x8, R2 ;  /* 0x0000000805027825 */ /* 0x004fce00078e0202 */
[----:B------:R-:W3:Y:S01]  /*0140*/  LDC R7, c[0x0][0x3b8] ;  /* 0x0000ee00ff077b82 */ /* 0x000ee20000000800 */
[----:B-1----:R-:W2:Y:S01]  /*0150*/  LDG.E.64 R2, desc[UR4][R2.64] ;  /* 0x0000000402027981 */ /* 0x002ea2000c1e1b00 */
[----:B---3--:R-:W-:-:S06]  /*0160*/  IMAD.WIDE R12, R7, 0x8, R12 ;  /* 0x00000008070c7825 */ /* 0x008fcc00078e020c */
[----:B------:R-:W1:Y:S01]  /*0170*/  LDC.64 R6, c[0x0][0x380] ;  /* 0x0000e000ff067b82 */ /* 0x000e620000000a00 */
[----:B------:R-:W3:Y:S01]  /*0180*/  LDG.E.64 R12, desc[UR4][R12.64] ;  /* 0x000000040c0c7981 */ /* 0x000ee2000c1e1b00 */
[----:B-1----:R-:W-:-:S05]  /*0190*/  IMAD.WIDE R6, R5, 0x8, R6 ;  /* 0x0000000805067825 */ /* 0x002fca00078e0206 */
[----:B------:R1:W5:Y:S01]  /*01a0*/  LDG.E.64 R4, desc[UR4][R6.64] ;  /* 0x0000000406047981 */ /* 0x000362000c1e1b00 */
[----:B0-----:R-:W-:-:S08]  /*01b0*/  DMUL R8, R8, R8 ;  /* 0x0000000808087228 */ /* 0x001fd00000000000 */
[----:B--2---:R-:W-:Y:S01]  /*01c0*/  DMUL R8, R8, R2 ;  /* 0x0000000208087228 */ /* 0x004fe20000000000 */
[----:B------:R-:W-:-:S05]  /*01d0*/  IMAD.MOV.U32 R2, RZ, RZ, 0x1 ;  /* 0x00000001ff027424 */ /* 0x000fca00078e00ff */
[----:B------:R-:W0:Y:S02]  /*01e0*/  MUFU.RCP64H R3, R9 ;  /* 0x0000000900037308 */ /* 0x000e240000001800 */
[----:B0-----:R-:W-:Y:S01]  /*01f0*/  DFMA R10, -R8, R2, 1 ;  /* 0x3ff00000080a742b */ /* 0x001fe20000000102 */
[----:B---3--:R-:W-:-:S07]  /*0200*/  FSETP.GEU.AND P1, PT, |R13|, 6.5827683646048100446e-37, PT ;  /* 0x036000000d00780b */ /* 0x008fce0003f2e200 */
[----:B------:R-:W-:-:S08]  /*0210*/  DFMA R10, R10, R10, R10 ;  /* 0x0000000a0a0a722b */ /* 0x000fd0000000000a */
[----:B------:R-:W-:-:S08]  /*0220*/  DFMA R10, R2, R10, R2 ;  /* 0x0000000a020a722b */ /* 0x000fd00000000002 */
[----:B------:R-:W-:-:S08]  /*0230*/  DFMA R2, -R8, R10, 1 ;  /* 0x3ff000000802742b */ /* 0x000fd0000000010a */
[----:B------:R-:W-:-:S08]  /*0240*/  DFMA R2, R10, R2, R10 ;  /* 0x000000020a02722b */ /* 0x000fd0000000000a */
[----:B------:R-:W-:-:S08]  /*0250*/  DMUL R10, R12, R2 ;  /* 0x000000020c0a7228 */ /* 0x000fd00000000000 */
[----:B------:R-:W-:-:S08]  /*0260*/  DFMA R14, -R8, R10, R12 ;  /* 0x0000000a080e722b */ /* 0x000fd0000000010c */
[----:B------:R-:W-:-:S10]  /*0270*/  DFMA R2, R2, R14, R10 ;  /* 0x0000000e0202722b */ /* 0x000fd4000000000a */
[----:B------:R-:W-:-:S05]  /*0280*/  FFMA R0, RZ, R9, R3 ;  /* 0x00000009ff007223 */ /* 0x000fca0000000003 */
[----:B------:R-:W-:-:S13]  /*0290*/  FSETP.GT.AND P0, PT, |R0|, 1.469367938527859385e-39, PT ;  /* 0x001000000000780b */ /* 0x000fda0003f04200 */
[----:B-1----:R-:W-:Y:S05]  /*02a0*/  @P0 BRA P1, `(.L_x_0) ;  /* 0x0000000000100947 */ /* 0x002fea0000800000 */
[----:B------:R-:W-:-:S07]  /*02b0*/  MOV R0, 0x2d0 ;  /* 0x000002d000007802 */ /* 0x000fce0000000f00 */
[----:B-----5:R-:W-:Y:S05]  /*02c0*/  CALL.REL.NOINC `($__internal_0_$__cuda_sm20_div_rn_f64_full) ;  /* 0x0000000000187944 */ /* 0x020fea0003c00000 */
[----:B------:R-:W-:Y:S02]  /*02d0*/  IMAD.MOV.U32 R2, RZ, RZ, R16 ;  /* 0x000000ffff027224 */ /* 0x000fe400078e0010 */
[----:B------:R-:W-:-:S07]  /*02e0*/  IMAD.MOV.U32 R3, RZ, RZ, R17 ;  /* 0x000000ffff037224 */ /* 0x000fce00078e0011 */
.L_x_0:
[----:B------:R-:W0:Y:S02]  /*02f0*/  LDCU.64 UR6, c[0x0][0x388] ;  /* 0x00007100ff0677ac */ /* 0x000e240008000a00 */
[----:B0----5:R-:W-:-:S07]  /*0300*/  DFMA R4, R2, UR6, R4 ;  /* 0x0000000602047c2b */ /* 0x021fce0008000004 */
[----:B------:R-:W-:Y:S01]  /*0310*/  STG.E.64 desc[UR4][R6.64], R4 ;  /* 0x0000000406007986 */ /* 0x000fe2000c101b04 */
[----:B------:R-:W-:Y:S05]  /*0320*/  EXIT ;  /* 0x000000000000794d */ /* 0x000fea0003800000 */
        .weak           $__internal_0_$__cuda_sm20_div_rn_f64_full
        .type           $__internal_0_$__cuda_sm20_div_rn_f64_full,@function
        .size           $__internal_0_$__cuda_sm20_div_rn_f64_full,(.L_x_207 - $__internal_0_$__cuda_sm20_div_rn_f64_full)
$__internal_0_$__cuda_sm20_div_rn_f64_full:
[C---:B------:R-:W-:Y:S01]  /*0330*/  FSETP.GEU.AND P0, PT, |R9|.reuse, 1.469367938527859385e-39, PT ;  /* 0x001000000900780b */ /* 0x040fe20003f0e200 */
[----:B------:R-:W-:Y:S01]  /*0340*/  IMAD.MOV.U32 R14, RZ, RZ, 0x1 ;  /* 0x00000001ff0e7424 */ /* 0x000fe200078e00ff */
[C---:B------:R-:W-:Y:S01]  /*0350*/  LOP3.LUT R2, R9.reuse, 0x800fffff, RZ, 0xc0, !PT ;  /* 0x800fffff09027812 */ /* 0x040fe200078ec0ff */
[----:B------:R-:W-:Y:S01]  /*0360*/  IMAD.MOV.U32 R17, RZ, RZ, 0x1ca00000 ;  /* 0x1ca00000ff117424 */ /* 0x000fe200078e00ff */
[----:B------:R-:W-:Y:S02]  /*0370*/  LOP3.LUT R21, R9, 0x7ff00000, RZ, 0xc0, !PT ;  /* 0x7ff0000009157812 */ /* 0x000fe400078ec0ff */
[----:B------:R-:W-:Y:S01]  /*0380*/  LOP3.LUT R3, R2, 0x3ff00000, RZ, 0xfc, !PT ;  /* 0x3ff0000002037812 */ /* 0x000fe200078efcff */
[----:B------:R-:W-:Y:S01]  /*0390*/  IMAD.MOV.U32 R2, RZ, RZ, R8 ;  /* 0x000000ffff027224 */ /* 0x000fe200078e0008 */
[----:B------:R-:W-:-:S04]  /*03a0*/  LOP3.LUT R16, R13, 0x7ff00000, RZ, 0xc0, !PT ;  /* 0x7ff000000d107812 */ /* 0x000fc800078ec0ff */
[----:B------:R-:W-:Y:S01]  /*03b0*/  ISETP.GE.U32.AND P1, PT, R16, R21, PT ;  /* 0x000000151000720c */ /* 0x000fe20003f26070 */
[----:B------:R-:W-:Y:S01]  /*03c0*/  @!P0 DMUL R2, R8, 8.98846567431157953865e+307 ;  /* 0x7fe0000008028828 */ /* 0x000fe20000000000 */
[----:B------:R-:W-:-:S05]  /*03d0*/  IMAD.MOV.U32 R22, RZ, RZ, R16 ;  /* 0x000000ffff167224 */ /* 0x000fca00078e0010 */
[----:B------:R-:W0:Y:S02]  /*03e0*/  MUFU.RCP64H R15, R3 ;  /* 0x00000003000f7308 */ /* 0x000e240000001800 */
[----:B0-----:R-:W-:-:S08]  /*03f0*/  DFMA R10, R14, -R2, 1 ;  /* 0x3ff000000e0a742b */ /* 0x001fd00000000802 */
[----:B------:R-:W-:-:S08]  /*0400*/  DFMA R10, R10, R10, R10 ;  /* 0x0000000a0a0a722b */ /* 0x000fd0000000000a */
[----:B------:R-:W-:Y:S01]  /*0410*/  DFMA R14, R14, R10, R14 ;  /* 0x0000000a0e0e722b */ /* 0x000fe2000000000e */
[----:B------:R-:W-:Y:S01]  /*0420*/  SEL R11, R17, 0x63400000, !P1 ;  /* 0x63400000110b7807 */ /* 0x000fe20004800000 */
[----:B------:R-:W-:Y:S01]  /*0430*/  IMAD.MOV.U32 R10, RZ, RZ, R12 ;  /* 0x000000ffff0a7224 */ /* 0x000fe200078e000c */
[----:B------:R-:W-:Y:S02]  /*0440*/  FSETP.GEU.AND P1, PT, |R13|, 1.469367938527859385e-39, PT ;  /* 0x001000000d00780b */ /* 0x000fe40003f2e200 */
[----:B------:R-:W-:-:S03]  /*0450*/  LOP3.LUT R11, R11, 0x800fffff, R13, 0xf8, !PT ;  /* 0x800fffff0b0b7812 */ /* 0x000fc600078ef80d */
[----:B------:R-:W-:-:S08]  /*0460*/  DFMA R18, R14, -R2, 1 ;  /* 0x3ff000000e12742b */ /* 0x000fd00000000802 */
[----:B------:R-:W-:Y:S01]  /*0470*/  DFMA R14, R14, R18, R14 ;  /* 0x000000120e0e722b */ /* 0x000fe2000000000e */
[----:B------:R-:W-:Y:S10]  /*0480*/  @P1 BRA `(.L_x_1) ;  /* 0x0000000000201947 */ /* 0x000ff40003800000 */
[----:B------:R-:W-:Y:S01]  /*0490*/  LOP3.LUT R19, R9, 0x7ff00000, RZ, 0xc0, !PT ;  /* 0x7ff0000009137812 */ /* 0x000fe200078ec0ff */
[----:B------:R-:W-:-:S03]  /*04a0*/  IMAD.MOV.U32 R18, RZ, RZ, RZ ;  /* 0x000000ffff127224 */ /* 0x000fc600078e00ff */
[----:B------:R-:W-:-:S04]  /*04b0*/  ISETP.GE.U32.AND P1, PT, R16, R19, PT ;  /* 0x000000131000720c */ /* 0x000fc80003f26070 */
[----:B------:R-:W-:-:S04]  /*04c0*/  SEL R19, R17, 0x63400000, !P1 ;  /* 0x6340000011137807 */ /* 0x000fc80004800000 */
[----:B------:R-:W-:-:S04]  /*04d0*/  LOP3.LUT R19, R19, 0x80000000, R13, 0xf8, !PT ;  /* 0x8000000013137812 */ /* 0x000fc800078ef80d */
[----:B------:R-:W-:-:S06]  /*04e0*/  LOP3.LUT R19, R19, 0x100000, RZ, 0xfc, !PT ;  /* 0x0010000013137812 */ /* 0x000fcc00078efcff */
[----:B------:R-:W-:-:S10]  /*04f0*/  DFMA R10, R10, 2, -R18 ;  /* 0x400000000a0a782b */ /* 0x000fd40000000812 */
[----:B------:R-:W-:-:S07]  /*0500*/  LOP3.LUT R22, R11, 0x7ff00000, RZ, 0xc0, !PT ;  /* 0x7ff000000b167812 */ /* 0x000fce00078ec0ff */
.L_x_1:
[----:B------:R-:W-:Y:S01]  /*0510*/  IMAD.MOV.U32 R23, RZ, RZ, R21 ;  /* 0x000000ffff177224 */ /* 0x000fe200078e0015 */
[----:B------:R-:W-:Y:S01]  /*0520*/  @!P0 LOP3.LUT R23, R3, 0x7ff00000, RZ, 0xc0, !PT ;  /* 0x7ff0000003178812 */ /* 0x000fe200078ec0ff */
[----:B------:R-:W-:Y:S01]  /*0530*/  VIADD R24, R22, 0xffffffff ;  /* 0xffffffff16187836 */ /* 0x000fe20000000000 */
[----:B------:R-:W-:-:S03]  /*0540*/  DMUL R18, R14, R10 ;  /* 0x0000000a0e127228 */ /* 0x000fc60000000000 */
[----:B------:R-:W-:Y:S01]  /*0550*/  VIADD R25, R23, 0xffffffff ;  /* 0xffffffff17197836 */ /* 0x000fe20000000000 */
[----:B------:R-:W-:-:S04]  /*0560*/  ISETP.GT.U32.AND P0, PT, R24, 0x7feffffe, PT ;  /* 0x7feffffe1800780c */ /* 0x000fc80003f04070 */
[----:B------:R-:W-:Y:S01]  /*0570*/  ISETP.GT.U32.OR P0, PT, R25, 0x7feffffe, P0 ;  /* 0x7feffffe1900780c */ /* 0x000fe20000704470 */
[----:B------:R-:W-:-:S08]  /*0580*/  DFMA R20, R18, -R2, R10 ;  /* 0x800000021214722b */ /* 0x000fd0000000000a */
[----:B------:R-:W-:-:S04]  /*0590*/  DFMA R14, R14, R20, R18 ;  /* 0x000000140e0e722b */ /* 0x000fc80000000012 */
[----:B------:R-:W-:Y:S07]  /*05a0*/  @P0 BRA `(.L_x_2) ;  /* 0x00000000006c0947 */ /* 0x000fee0003800000 */
[----:B------:R-:W-:-:S04]  /*05b0*/  LOP3.LUT R13, R9, 0x7ff00000, RZ, 0xc0, !PT ;  /* 0x7ff00000090d7812 */ /* 0x000fc800078ec0ff */
[CC--:B------:R-:W-:Y:S02]  /*05c0*/  VIADDMNMX R12, R16.reuse, -R13.reuse, 0xb9600000, !PT ;  /* 0xb9600000100c7446 */ /* 0x0c0fe4000780090d */
[----:B------:R-:W-:Y:S02]  /*05d0*/  ISETP.GE.U32.AND P0, PT, R16, R13, PT ;  /* 0x0000000d1000720c */ /* 0x000fe40003f06070 */
[----:B------:R-:W-:Y:S02]  /*05e0*/  VIMNMX R12, PT, PT, R12, 0x46a00000, PT ;  /* 0x46a000000c0c7848 */ /* 0x000fe40003fe0100 */
[----:B------:R-:W-:-:S05]  /*05f0*/  SEL R17, R17, 0x63400000, !P0 ;  /* 0x6340000011117807 */ /* 0x000fca0004000000 */
[----:B------:R-:W-:Y:S02]  /*0600*/  IMAD.IADD R18, R12, 0x1, -R17 ;  /* 0x000000010c127824 */ /* 0x000fe400078e0a11 */
[----:B------:R-:W-:Y:S02]  /*0610*/  IMAD.MOV.U32 R12, RZ, RZ, RZ ;  /* 0x000000ffff0c7224 */ /* 0x000fe400078e00ff */
[----:B------:R-:W-:-:S06]  /*0620*/  VIADD R13, R18, 0x7fe00000 ;  /* 0x7fe00000120d7836 */ /* 0x000fcc0000000000 */
[----:B------:R-:W-:-:S10]  /*0630*/  DMUL R16, R14, R12 ;  /* 0x0000000c0e107228 */ /* 0x000fd40000000000 */
[----:B------:R-:W-:-:S13]  /*0640*/  FSETP.GTU.AND P0, PT, |R17|, 1.469367938527859385e-39, PT ;  /* 0x001000001100780b */ /* 0x000fda0003f0c200 */
[----:B------:R-:W-:Y:S05]  /*0650*/  @P0 BRA `(.L_x_3) ;  /* 0x0000000000940947 */ /* 0x000fea0003800000 */
[----:B------:R-:W-:Y:S01]  /*0660*/  DFMA R2, R14, -R2, R10 ;  /* 0x800000020e02722b */ /* 0x000fe2000000000a */
[----:B------:R-:W-:-:S09]  /*0670*/  IMAD.MOV.U32 R12, RZ, RZ, RZ ;  /* 0x000000ffff0c7224 */ /* 0x000fd200078e00ff */
[C---:B------:R-:W-:Y:S02]  /*0680*/  FSETP.NEU.AND P0, PT, R3.reuse, RZ, PT ;  /* 0x000000ff0300720b */ /* 0x040fe40003f0d000 */
[----:B------:R-:W-:-:S04]  /*0690*/  LOP3.LUT R9, R3, 0x80000000, R9, 0x48, !PT ;  /* 0x8000000003097812 */ /* 0x000fc800078e4809 */
[----:B------:R-:W-:-:S07]  /*06a0*/  LOP3.LUT R13, R9, R13, RZ, 0xfc, !PT ;  /* 0x0000000d090d7212 */ /* 0x000fce00078efcff */
[----:B------:R-:W-:Y:S05]  /*06b0*/  @!P0 BRA `(.L_x_3) ;  /* 0x00000000007c8947 */ /* 0x000fea0003800000 */
[----:B------:R-:W-:Y:S01]  /*06c0*/  IMAD.MOV R3, RZ, RZ, -R18 ;  /* 0x000000ffff037224 */ /* 0x000fe200078e0a12 */
[----:B------:R-:W-:Y:S01]  /*06d0*/  DMUL.RP R12, R14, R12 ;  /* 0x0000000c0e0c7228 */ /* 0x000fe20000008000 */
[----:B------:R-:W-:-:S06]  /*06e0*/  IMAD.MOV.U32 R2, RZ, RZ, RZ ;  /* 0x000000ffff027224 */ /* 0x000fcc00078e00ff */
[----:B------:R-:W-:-:S03]  /*06f0*/  DFMA R2, R16, -R2, R14 ;  /* 0x800000021002722b */ /* 0x000fc6000000000e */
[----:B------:R-:W-:-:S03]  /*0700*/  LOP3.LUT R9, R13, R9, RZ, 0x3c, !PT ;  /* 0x000000090d097212 */ /* 0x000fc600078e3cff */
[----:B------:R-:W-:-:S04]  /*0710*/  IADD3 R2, PT, PT, -R18, -0x43300000, RZ ;  /* 0xbcd0000012027810 */ /* 0x000fc80007ffe1ff */
[----:B------:R-:W-:-:S04]  /*0720*/  FSETP.NEU.AND P0, PT, |R3|, R2, PT ;  /* 0x000000020300720b */ /* 0x000fc80003f0d200 */
[----:B------:R-:W-:Y:S02]  /*0730*/  FSEL R16, R12, R16, !P0 ;  /* 0x000000100c107208 */ /* 0x000fe40004000000 */
[----:B------:R-:W-:Y:S01]  /*0740*/  FSEL R17, R9, R17, !P0 ;  /* 0x0000001109117208 */ /* 0x000fe20004000000 */
[----:B------:R-:W-:Y:S06]  /*0750*/  BRA `(.L_x_3) ;  /* 0x0000000000547947 */ /* 0x000fec0003800000 */
.L_x_2:
[----:B------:R-:W-:-:S14]  /*0760*/  DSETP.NAN.AND P0, PT, R12, R12, PT ;  /* 0x0000000c0c00722a */ /* 0x000fdc0003f08000 */
[----:B------:R-:W-:Y:S05]  /*0770*/  @P0 BRA `(.L_x_4) ;  /* 0x0000000000440947 */ /* 0x000fea0003800000 */
[----:B------:R-:W-:-:S14]  /*0780*/  DSETP.NAN.AND P0, PT, R8, R8, PT ;  /* 0x000000080800722a */ /* 0x000fdc0003f08000 */
[----:B------:R-:W-:Y:S05]  /*0790*/  @P0 BRA `(.L_x_5) ;  /* 0x0000000000300947 */ /* 0x000fea0003800000 */
[----:B------:R-:W-:Y:S01]  /*07a0*/  ISETP.NE.AND P0, PT, R22, R23, PT ;  /* 0x000000171600720c */ /* 0x000fe20003f05270 */
[----:B------:R-:W-:Y:S02]  /*07b0*/  IMAD.MOV.U32 R16, RZ, RZ, 0x0 ;  /* 0x00000000ff107424 */ /* 0x000fe400078e00ff */
[----:B------:R-:W-:-:S10]  /*07c0*/  IMAD.MOV.U32 R17, RZ, RZ, -0x80000 ;  /* 0xfff80000ff117424 */ /* 0x000fd400078e00ff */
[----:B------:R-:W-:Y:S05]  /*07d0*/  @!P0 BRA `(.L_x_3) ;  /* 0x0000000000348947 */ /* 0x000fea0003800000 */
[----:B------:R-:W-:Y:S02]  /*07e0*/  ISETP.NE.AND P0, PT, R22, 0x7ff00000, PT ;  /* 0x7ff000001600780c */ /* 0x000fe40003f05270 */
[----:B------:R-:W-:Y:S02]  /*07f0*/  LOP3.LUT R17, R13, 0x80000000, R9, 0x48, !PT ;  /* 0x800000000d117812 */ /* 0x000fe400078e4809 */
[----:B------:R-:W-:-:S13]  /*0800*/  ISETP.EQ.OR P0, PT, R23, RZ, !P0 ;  /* 0x000000ff1700720c */ /* 0x000fda0004702670 */
[----:B------:R-:W-:Y:S01]  /*0810*/  @P0 LOP3.LUT R2, R17, 0x7ff00000, RZ, 0xfc, !PT ;  /* 0x7ff0000011020812 */ /* 0x000fe200078efcff */
[----:B------:R-:W-:Y:S02]  /*0820*/  @!P0 IMAD.MOV.U32 R16, RZ, RZ, RZ ;  /* 0x000000ffff108224 */ /* 0x000fe400078e00ff */
[----:B------:R-:W-:Y:S02]  /*0830*/  @P0 IMAD.MOV.U32 R16, RZ, RZ, RZ ;  /* 0x000000ffff100224 */ /* 0x000fe400078e00ff */
[----:B------:R-:W-:Y:S01]  /*0840*/  @P0 IMAD.MOV.U32 R17, RZ, RZ, R2 ;  /* 0x000000ffff110224 */ /* 0x000fe200078e0002 */
[----:B------:R-:W-:Y:S06]  /*0850*/  BRA `(.L_x_3) ;  /* 0x0000000000147947 */ /* 0x000fec0003800000 */
.L_x_5:
[----:B------:R-:W-:Y:S01]  /*0860*/  LOP3.LUT R17, R9, 0x80000, RZ, 0xfc, !PT ;  /* 0x0008000009117812 */ /* 0x000fe200078efcff */
[----:B------:R-:W-:Y:S01]  /*0870*/  IMAD.MOV.U32 R16, RZ, RZ, R8 ;  /* 0x000000ffff107224 */ /* 0x000fe200078e0008 */
[----:B------:R-:W-:Y:S06]  /*0880*/  BRA `(.L_x_3) ;  /* 0x0000000000087947 */ /* 0x000fec0003800000 */
.L_x_4:
[----:B------:R-:W-:Y:S01]  /*0890*/  LOP3.LUT R17, R13, 0x80000, RZ, 0xfc, !PT ;  /* 0x000800000d117812 */ /* 0x000fe200078efcff */
[----:B------:R-:W-:-:S07]  /*08a0*/  IMAD.MOV.U32 R16, RZ, RZ, R12 ;  /* 0x000000ffff107224 */ /* 0x000fce00078e000c */
.L_x_3:
[----:B------:R-:W-:Y:S02]  /*08b0*/  IMAD.MOV.U32 R2, RZ, RZ, R0 ;  /* 0x000000ffff027224 */ /* 0x000fe400078e0000 */
[----:B------:R-:W-:-:S04]  /*08c0*/  IMAD.MOV.U32 R3, RZ, RZ, 0x0 ;  /* 0x00000000ff037424 */ /* 0x000fc800078e00ff */
[----:B------:R-:W-:Y:S05]  /*08d0*/  RET.REL.NODEC R2 `(_Z17add_source_kernelPddS_diiiS_i) ;  /* 0xfffffff402c87950 */ /* 0x000fea0003c3ffff */
.L_x_6:
[----:B------:R-:W-:-:S00]  /*08e0*/  BRA `(.L_x_6) ;  /* 0xfffffffc00fc7947 */ /* 0x000fc0000383ffff */
[----:B------:R-:W-:-:S00]  /*08f0*/  NOP ;  /* 0x0000000000007918 */ /* 0x000fc00000000000 */
        /* <DEDUP_REMOVED lines=8> */
.L_x_207:


//--------------------- .text._Z18DiffDyminus_kernelPdS_S_diii --------------------------
	.section	.text._Z18DiffDyminus_kernelPdS_S_diii,"ax",@progbits
	.align	128
        .global         _Z18DiffDyminus_kernelPdS_S_diii
        .type           _Z18DiffDyminus_kernelPdS_S_diii,@function
        .size           _Z18DiffDyminus_kernelPdS_S_diii,(.L_x_208 - _Z18DiffDyminus_kernelPdS_S_diii)
        .other          _Z18DiffDyminus_kernelPdS_S_diii,@"STO_CUDA_ENTRY STV_DEFAULT"
_Z18DiffDyminus_kernelPdS_S_diii:
.text._Z18DiffDyminus_kernelPdS_S_diii:
[----:B------:R-:W-:Y:S01]  /*0000*/  LDC R1, c[0x0][0x37c] ;  /* 0x0000df00ff017b82 */ /* 0x000fe20000000800 */
[----:B------:R-:W0:Y:S07]  /*0010*/  S2R R2, SR_TID.Y ;  /* 0x0000000000027919 */ /* 0x000e2e0000002200 */
[----:B------:R-:W1:Y:S01]  /*0020*/  S2UR UR4, SR_CTAID.Y ;  /* 0x00000000000479c3 */ /* 0x000e620000002600 */
[----:B------:R-:W2:Y:S01]  /*0030*/  LDCU.64 UR10, c[0x0][0x3a0] ;  /* 0x00007400ff0a77ac */ /* 0x000ea20008000a00 */
[----:B------:R-:W3:Y:S06]  /*0040*/  S2R R4, SR_TID.X ;  /* 0x0000000000047919 */ /* 0x000eec0000002100 */
[----:B------:R-:W3:Y:S01]  /*0050*/  LDC R3, c[0x0][0x360] ;  /* 0x0000d800ff037b82 */ /* 0x000ee20000000800 */
[----:B------:R-:W1:Y:S07]  /*0060*/  LDCU UR5, c[0x0][0x364] ;  /* 0x00006c80ff0577ac */ /* 0x000e6e0008000800 */
[----:B------:R-:W3:Y:S01]  /*0070*/  S2UR UR6, SR_CTAID.X ;  /* 0x00000000000679c3 */ /* 0x000ee20000002500 */
[----:B-1----:R-:W-:-:S06]  /*0080*/  UIMAD UR4, UR4, UR5, URZ ;  /* 0x00000005040472a4 */ /* 0x002fcc000f8e02ff */
[----:B0-----:R-:W-:-:S05]  /*0090*/  VIADD R0, R2, UR4 ;  /* 0x0000000402007c36 */ /* 0x001fca0008000000 */
[----:B--2---:R-:W-:Y:S01]  /*00a0*/  ISETP.GE.AND P0, PT, R0, UR11, PT ;  /* 0x0000000b00007c0c */ /* 0x004fe2000bf06270 */
[----:B---3--:R-:W-:-:S05]  /*00b0*/  IMAD R3, R3, UR6, R4 ;  /* 0x0000000603037c24 */ /* 0x008fca000f8e0204 */
[----:B------:R-:W-:-:S13]  /*00c0*/  ISETP.GE.OR P0, PT, R3, UR10, P0 ;  /* 0x0000000a03007c0c */ /* 0x000fda0008706670 */
[----:B------:R-:W-:Y:S05]  /*00d0*/  @P0 EXIT ;  /* 0x000000000000094d */ /* 0x000fea0003800000 */
[----:B------:R-:W0:Y:S01]  /*00e0*/  LDC R5, c[0x0][0x3a8] ;  /* 0x0000ea00ff057b82 */ /* 0x000e220000000800 */
[----:B------:R-:W1:Y:S01]  /*00f0*/  LDCU.64 UR8, c[0x0][0x358] ;  /* 0x00006b00ff0877ac */ /* 0x000e620008000a00 */
[----:B------:R-:W2:Y:S06]  /*0100*/  LDCU UR10, c[0x0][0x398] ;  /* 0x00007300ff0a77ac */ /* 0x000eac0008000800 */
[----:B------:R-:W3:Y:S01]  /*0110*/  LDC R7, c[0x0][0x39c] ;  /* 0x0000e700ff077b82 */ /* 0x000ee20000000800 */
[----:B0-----:R-:W-:-:S13]  /*0120*/  ISETP.GE.AND P0, PT, R0, R5, PT ;  /* 0x000000050000720c */ /* 0x001fda0003f06270 */
[----:B-123--:R-:W-:Y:S05]  /*0130*/  @P0 BRA `(.L_x_7) ;  /* 0x0000001400380947 */ /* 0x00efea0003800000 */
[----:B------:R-:W-:Y:S01]  /*0140*/  ISETP.NE.AND P0, PT, R0, RZ, PT ;  /* 0x000000ff0000720c */ /* 0x000fe20003f05270 */
[----:B------:R-:W-:Y:S01]  /*0150*/  BSSY.RECONVERGENT B0, `(.L_x_8) ;  /* 0x000009e000007945 */ /* 0x000fe20003800200 */
[----:B------:R-:W-:-:S11]  /*0160*/  CS2R R22, SRZ ;  /* 0x0000000000167805 */ /* 0x000fd6000001ff00 */
[----:B------:R-:W-:Y:S05]  /*0170*/  @!P0 BRA `(.L_x_9) ;  /* 0x00000008006c8947 */ /* 0x000fea0003800000 */
[C---:B------:R-:W-:Y:S01]  /*0180*/  ISETP.GE.U32.AND P0, PT, R0.reuse, 0x10, PT ;  /* 0x000000100000780c */ /* 0x040fe20003f06070 */
[----:B------:R-:W-:Y:S01]  /*0190*/  BSSY.RECONVERGENT B1, `(.L_x_10) ;  /* 0x0000049000017945 */ /* 0x000fe20003800200 */
[----:B------:R-:W-:Y:S01]  /*01a0*/  IMAD R29, R3, UR11, R0 ;  /* 0x0000000b031d7c24 */ /* 0x000fe2000f8e0200 */
[----:B------:R-:W-:Y:S01]  /*01b0*/  LOP3.LUT R6, R0, 0xf, RZ, 0xc0, !PT ;  /* 0x0000000f00067812 */ /* 0x000fe200078ec0ff */
[----:B------:R-:W-:Y:S01]  /*01c0*/  IMAD.MOV.U32 R4, RZ, RZ, 0x1 ;  /* 0x00000001ff047424 */ /* 0x000fe200078e00ff */
[----:B------:R-:W-:-:S08]  /*01d0*/  CS2R R22, SRZ ;  /* 0x0000000000167805 */ /* 0x000fd0000001ff00 */
[----:B------:R-:W-:Y:S05]  /*01e0*/  @!P0 BRA `(.L_x_11) ;  /* 0x00000004000c8947 */ /* 0x000fea0003800000 */
[----:B------:R-:W-:Y:S01]  /*01f0*/  LOP3.LUT R4, R0, 0xfffffff0, RZ, 0xc0, !PT ;  /* 0xfffffff000047812 */ /* 0x000fe200078ec0ff */
[----:B------:R-:W-:Y:S01]  /*0200*/  BSSY.RECONVERGENT B2, `(.L_x_12) ;  /* 0x0000040000027945 */ /* 0x000fe20003800200 */
[----:B------:R-:W-:Y:S01]  /*0210*/  IMAD.MOV.U32 R24, RZ, RZ, RZ ;  /* 0x000000ffff187224 */ /* 0x000fe200078e00ff */
[----:B------:R-:W-:Y:S01]  /*0220*/  CS2R R22, SRZ ;  /* 0x0000000000167805 */ /* 0x000fe2000001ff00 */
[----:B------:R-:W-:Y:S02]  /*0230*/  IMAD.MOV.U32 R25, RZ, RZ, R29 ;  /* 0x000000ffff197224 */ /* 0x000fe400078e001d */
[----:B------:R-:W-:-:S07]  /*0240*/  IMAD.MOV R4, RZ, RZ, -R4 ;  /* 0x000000ffff047224 */ /* 0x000fce00078e0a04 */
.L_x_13:
[----:B------:R-:W0:Y:S01]  /*0250*/  LDC.64 R10, c[0x0][0x390] ;  /* 0x0000e400ff0a7b82 */ /* 0x000e220000000a00 */
[----:B------:R-:W-:Y:S01]  /*0260*/  IADD3 R13, PT, PT, R24, 0x1, RZ ;  /* 0x00000001180d7810 */ /* 0x000fe20007ffe0ff */
[----:B------:R-:W-:-:S06]  /*0270*/  VIADD R15, R25, 0xffffffff ;  /* 0xffffffff190f7836 */ /* 0x000fcc0000000000 */
[----:B------:R-:W1:Y:S01]  /*0280*/  LDC.64 R8, c[0x0][0x380] ;  /* 0x0000e000ff087b82 */ /* 0x000e620000000a00 */
[----:B0-----:R-:W-:-:S05]  /*0290*/  IMAD.WIDE R10, R13, 0x8, R10 ;  /* 0x000000080d0a7825 */ /* 0x001fca00078e020a */
[----:B------:R-:W2:Y:S01]  /*02a0*/  LDG.E.64 R16, desc[UR8][R10.64+-0x8] ;  /* 0xfffff8080a107981 */ /* 0x000ea2000c1e1b00 */
[----:B-1----:R-:W-:-:S03]  /*02b0*/  IMAD.WIDE R8, R15, 0x8, R8 ;  /* 0x000000080f087825 */ /* 0x002fc600078e0208 */
[----:B------:R-:W3:Y:S04]  /*02c0*/  LDG.E.64 R14, desc[UR8][R10.64] ;  /* 0x000000080a0e7981 */ /* 0x000ee8000c1e1b00 */
[----:B------:R-:W2:Y:S04]  /*02d0*/  LDG.E.64 R12, desc[UR8][R8.64] ;  /* 0x00000008080c7981 */ /* 0x000ea8000c1e1b00 */
[----:B------:R-:W3:Y:S04]  /*02e0*/  LDG.E.64 R20, desc[UR8][R8.64+-0x8] ;  /* 0xfffff80808147981 */ /* 0x000ee8000c1e1b00 */
[----:B------:R-:W4:Y:S04]  /*02f0*/  LDG.E.64 R18, desc[UR8][R8.64+-0x10] ;  /* 0xfffff00808127981 */ /* 0x000f28000c1e1b00 */
[----:B------:R-:W5:Y:S01]  /*0300*/  LDG.E.64 R26, desc[UR8][R8.64+-0x78] ;  /* 0xffff8808081a7981 */ /* 0x000f62000c1e1b00 */
[----:B--2---:R-:W-:-:S03]  /*0310*/  DFMA R22, -R16, R12, R22 ;  /* 0x0000000c1016722b */ /* 0x004fc60000000116 */
[----:B------:R-:W4:Y:S04]  /*0320*/  LDG.E.64 R12, desc[UR8][R10.64+0x8] ;  /* 0x000008080a0c7981 */ /* 0x000f28000c1e1b00 */
[----:B------:R-:W2:Y:S01]  /*0330*/  LDG.E.64 R16, desc[UR8][R8.64+-0x18] ;  /* 0xffffe80808107981 */ /* 0x000ea2000c1e1b00 */
[----:B---3--:R-:W-:-:S03]  /*0340*/  DFMA R20, -R14, R20, R22 ;  /* 0x000000140e14722b */ /* 0x008fc60000000116 */
[----:B------:R-:W2:Y:S04]  /*0350*/  LDG.E.64 R14, desc[UR8][R10.64+0x10] ;  /* 0x000010080a0e7981 */ /* 0x000ea8000c1e1b00 */
[----:B------:R-:W5:Y:S01]  /*0360*/  LDG.E.64 R22, desc[UR8][R10.64+0x70] ;  /* 0x000070080a167981 */ /* 0x000f62000c1e1b00 */
[----:B----4-:R-:W-:-:S03]  /*0370*/  DFMA R18, -R12, R18, R20 ;  /* 0x000000120c12722b */ /* 0x010fc60000000114 */
[----:B------:R-:W3:Y:S04]  /*0380*/  LDG.E.64 R12, desc[UR8][R10.64+0x18] ;  /* 0x000018080a0c7981 */ /* 0x000ee8000c1e1b00 */
[----:B------:R-:W3:Y:S01]  /*0390*/  LDG.E.64 R20, desc[UR8][R8.64+-0x20] ;  /* 0xffffe00808147981 */ /* 0x000ee2000c1e1b00 */
[----:B--2---:R-:W-:-:S03]  /*03a0*/  DFMA R16, -R14, R16, R18 ;  /* 0x000000100e10722b */ /* 0x004fc60000000112 */
[----:B------:R-:W2:Y:S04]  /*03b0*/  LDG.E.64 R14, desc[UR8][R10.64+0x20] ;  /* 0x000020080a0e7981 */ /* 0x000ea8000c1e1b00 */
[----:B------:R-:W2:Y:S01]  /*03c0*/  LDG.E.64 R18, desc[UR8][R8.64+-0x28] ;  /* 0xffffd80808127981 */ /* 0x000ea2000c1e1b00 */
[----:B---3--:R-:W-:-:S03]  /*03d0*/  DFMA R20, -R12, R20, R16 ;  /* 0x000000140c14722b */ /* 0x008fc60000000110 */
        /* <DEDUP_REMOVED lines=23> */
[----:B------:R-:W-:Y:S01]  /*0550*/  VIADD R4, R4, 0x10 ;  /* 0x0000001004047836 */ /* 0x000fe20000000000 */
[----:B---3--:R-:W-:Y:S02]  /*0560*/  DFMA R12, -R14, R12, R16 ;  /* 0x0000000c0e0c722b */ /* 0x008fe40000000110 */
[----:B------:R-:W3:Y:S04]  /*0570*/  LDG.E.64 R14, desc[UR8][R10.64+0x68] ;  /* 0x000068080a0e7981 */ /* 0x000ee8000c1e1b00 */
[----:B------:R-:W3:Y:S02]  /*0580*/  LDG.E.64 R16, desc[UR8][R8.64+-0x70] ;  /* 0xffff900808107981 */ /* 0x000ee4000c1e1b00 */
[----:B--2---:R-:W-:Y:S01]  /*0590*/  DFMA R12, -R18, R20, R12 ;  /* 0x00000014120c722b */ /* 0x004fe2000000010c */
[----:B------:R-:W-:Y:S01]  /*05a0*/  ISETP.NE.AND P0, PT, R4, RZ, PT ;  /* 0x000000ff0400720c */ /* 0x000fe20003f05270 */
[----:B------:R-:W-:-:S02]  /*05b0*/  VIADD R24, R24, 0x10 ;  /* 0x0000001018187836 */ /* 0x000fc40000000000 */
[----:B------:R-:W-:-:S04]  /*05c0*/  VIADD R25, R25, 0xfffffff0 ;  /* 0xfffffff019197836 */ /* 0x000fc80000000000 */
[----:B---3--:R-:W-:-:S08]  /*05d0*/  DFMA R12, -R14, R16, R12 ;  /* 0x000000100e0c722b */ /* 0x008fd0000000010c */
[----:B-----5:R-:W-:Y:S01]  /*05e0*/  DFMA R22, -R22, R26, R12 ;  /* 0x0000001a1616722b */ /* 0x020fe2000000010c */
[----:B------:R-:W-:Y:S10]  /*05f0*/  @P0 BRA `(.L_x_13) ;  /* 0xfffffffc00140947 */ /* 0x000ff4000383ffff */
[----:B------:R-:W-:Y:S05]  /*0600*/  BSYNC.RECONVERGENT B2 ;  /* 0x0000000000027941 */ /* 0x000fea0003800200 */
.L_x_12:
[----:B------:R-:W-:-:S07]  /*0610*/  IADD3 R4, PT, PT, R24, 0x1, RZ ;  /* 0x0000000118047810 */ /* 0x000fce0007ffe0ff */
.L_x_11:
[----:B------:R-:W-:Y:S05]  /*0620*/  BSYNC.RECONVERGENT B1 ;  /* 0x0000000000017941 */ /* 0x000fea0003800200 */
.L_x_10:
[----:B------:R-:W-:-:S13]  /*0630*/  ISETP.NE.AND P0, PT, R6, RZ, PT ;  /* 0x000000ff0600720c */ /* 0x000fda0003f05270 */
[----:B------:R-:W-:Y:S05]  /*0640*/  @!P0 BRA `(.L_x_9) ;  /* 0x0000000400388947 */ /* 0x000fea0003800000 */
[----:B------:R-:W-:Y:S01]  /*0650*/  ISETP.GE.U32.AND P0, PT, R6, 0x8, PT ;  /* 0x000000080600780c */ /* 0x000fe20003f06070 */
[----:B------:R-:W-:Y:S01]  /*0660*/  BSSY.RECONVERGENT B1, `(.L_x_14) ;  /* 0x0000022000017945 */ /* 0x000fe20003800200 */
[----:B------:R-:W-:-:S04]  /*0670*/  LOP3.LUT R26, R0, 0x7, RZ, 0xc0, !PT ;  /* 0x00000007001a7812 */ /* 0x000fc800078ec0ff */
[----:B------:R-:W-:-:S07]  /*0680*/  ISETP.NE.AND P1, PT, R26, RZ, PT ;  /* 0x000000ff1a00720c */ /* 0x000fce0003f25270 */
[----:B------:R-:W-:Y:S06]  /*0690*/  @!P0 BRA `(.L_x_15) ;  /* 0x0000000000788947 */ /* 0x000fec0003800000 */
[----:B------:R-:W0:Y:S01]  /*06a0*/  LDC.64 R10, c[0x0][0x380] ;  /* 0x0000e000ff0a7b82 */ /* 0x000e220000000a00 */
[----:B------:R-:W-:-:S07]  /*06b0*/  IMAD.IADD R13, R29, 0x1, -R4 ;  /* 0x000000011d0d7824 */ /* 0x000fce00078e0a04 */
        /* <DEDUP_REMOVED lines=8> */
[----:B------:R-:W4:Y:S01]  /*0740*/  LDG.E.64 R14, desc[UR8][R8.64+0x8] ;  /* 0x00000808080e7981 */ /* 0x000f22000c1e1b00 */
[----:B--2---:R-:W-:-:S03]  /*0750*/  DFMA R22, -R24, R18, R22 ;  /* 0x000000121816722b */ /* 0x004fc60000000116 */
[----:B------:R-:W2:Y:S04]  /*0760*/  LDG.E.64 R24, desc[UR8][R10.64+-0x18] ;  /* 0xffffe8080a187981 */ /* 0x000ea8000c1e1b00 */
[----:B------:R-:W2:Y:S01]  /*0770*/  LDG.E.64 R18, desc[UR8][R8.64+0x10] ;  /* 0x0000100808127981 */ /* 0x000ea2000c1e1b00 */
[----:B---3--:R-:W-:-:S03]  /*0780*/  DFMA R16, -R12, R16, R22 ;  /* 0x000000100c10722b */ /* 0x008fc60000000116 */
[----:B------:R-:W3:Y:S04]  /*0790*/  LDG.E.64 R12, desc[UR8][R10.64+-0x20] ;  /* 0xffffe0080a0c7981 */ /* 0x000ee8000c1e1b00 */
[----:B------:R-:W3:Y:S01]  /*07a0*/  LDG.E.64 R22, desc[UR8][R8.64+0x18] ;  /* 0x0000180808167981 */ /* 0x000ee2000c1e1b00 */
[----:B----4-:R-:W-:-:S03]  /*07b0*/  DFMA R20, -R14, R20, R16 ;  /* 0x000000140e14722b */ /* 0x010fc60000000110 */
[----:B------:R-:W4:Y:S04]  /*07c0*/  LDG.E.64 R14, desc[UR8][R10.64+-0x28] ;  /* 0xffffd8080a0e7981 */ /* 0x000f28000c1e1b00 */
[----:B------:R-:W4:Y:S01]  /*07d0*/  LDG.E.64 R16, desc[UR8][R8.64+0x20] ;  /* 0x0000200808107981 */ /* 0x000f22000c1e1b00 */
[----:B--2---:R-:W-:-:S03]  /*07e0*/  DFMA R24, -R18, R24, R20 ;  /* 0x000000181218722b */ /* 0x004fc60000000114 */
[----:B------:R-:W2:Y:S04]  /*07f0*/  LDG.E.64 R18, desc[UR8][R10.64+-0x30] ;  /* 0xffffd0080a127981 */ /* 0x000ea8000c1e1b00 */
[----:B------:R-:W2:Y:S04]  /*0800*/  LDG.E.64 R20, desc[UR8][R8.64+0x28] ;  /* 0x0000280808147981 */ /* 0x000ea8000c1e1b00 */
[----:B------:R-:W5:Y:S04]  /*0810*/  LDG.E.64 R10, desc[UR8][R10.64+-0x38] ;  /* 0xffffc8080a0a7981 */ /* 0x000f68000c1e1b00 */
[----:B------:R-:W5:Y:S01]  /*0820*/  LDG.E.64 R8, desc[UR8][R8.64+0x30] ;  /* 0x0000300808087981 */ /* 0x000f62000c1e1b00 */
[----:B---3--:R-:W-:-:S08]  /*0830*/  DFMA R12, -R22, R12, R24 ;  /* 0x0000000c160c722b */ /* 0x008fd00000000118 */
[----:B----4-:R-:W-:Y:S01]  /*0840*/  DFMA R12, -R16, R14, R12 ;  /* 0x0000000e100c722b */ /* 0x010fe2000000010c */
[----:B------:R-:W-:-:S07]  /*0850*/  VIADD R4, R4, 0x8 ;  /* 0x0000000804047836 */ /* 0x000fce0000000000 */
[----:B--2---:R-:W-:-:S08]  /*0860*/  DFMA R12, -R20, R18, R12 ;  /* 0x00000012140c722b */ /* 0x004fd0000000010c */
[----:B-----5:R-:W-:-:S11]  /*0870*/  DFMA R22, -R8, R10, R12 ;  /* 0x0000000a0816722b */ /* 0x020fd6000000010c */
.L_x_15:
[----:B------:R-:W-:Y:S05]  /*0880*/  BSYNC.RECONVERGENT B1 ;  /* 0x0000000000017941 */ /* 0x000fea0003800200 */
.L_x_14:
        /* <DEDUP_REMOVED lines=16> */
[----:B------:R-:W4:Y:S04]  /*0990*/  LDG.E.64 R10, desc[UR8][R24.64+0x8] ;  /* 0x00000808180a7981 */ /* 0x000f28000c1e1b00 */
[----:B------:R-:W5:Y:S04]  /*09a0*/  LDG.E.64 R26, desc[UR8][R24.64+0x10] ;  /* 0x00001008181a7981 */ /* 0x000f68000c1e1b00 */
[----:B------:R-:W5:Y:S01]  /*09b0*/  LDG.E.64 R8, desc[UR8][R8.64+-0x18] ;  /* 0xffffe80808087981 */ /* 0x000f62000c1e1b00 */
[----:B------:R-:W-:Y:S01]  /*09c0*/  VIADD R4, R4, 0x4 ;  /* 0x0000000404047836 */ /* 0x000fe20000000000 */
[----:B--2---:R-:W-:-:S08]  /*09d0*/  DFMA R18, -R18, R20, R22 ;  /* 0x000000141212722b */ /* 0x004fd00000000116 */
[----:B---3--:R-:W-:-:S08]  /*09e0*/  DFMA R14, -R14, R16, R18 ;  /* 0x000000100e0e722b */ /* 0x008fd00000000112 */
[----:B----4-:R-:W-:-:S08]  /*09f0*/  DFMA R10, -R10, R12, R14 ;  /* 0x0000000c0a0a722b */ /* 0x010fd0000000010e */
[----:B-----5:R-:W-:-:S11]  /*0a00*/  DFMA R22, -R26, R8, R10 ;  /* 0x000000081a16722b */ /* 0x020fd6000000010a */
.L_x_17:
[----:B------:R-:W-:Y:S05]  /*0a10*/  BSYNC.RECONVERGENT B1 ;  /* 0x0000000000017941 */ /* 0x000fea0003800200 */
.L_x_16:
[----:B------:R-:W-:Y:S05]  /*0a20*/  @!P1 BRA `(.L_x_9) ;  /* 0x0000000000409947 */ /* 0x000fea0003800000 */
[----:B------:R-:W0:Y:S01]  /*0a30*/  LDC.64 R10, c[0x0][0x390] ;  /* 0x0000e400ff0a7b82 */ /* 0x000e220000000a00 */
[----:B------:R-:W-:Y:S01]  /*0a40*/  IADD3 R29, PT, PT, R29, -R4, RZ ;  /* 0x800000041d1d7210 */ /* 0x000fe20007ffe0ff */
[----:B------:R-:W-:-:S06]  /*0a50*/  IMAD.MOV R6, RZ, RZ, -R6 ;  /* 0x000000ffff067224 */ /* 0x000fcc00078e0a06 */
[----:B------:R-:W1:Y:S01]  /*0a60*/  LDC.64 R8, c[0x0][0x380] ;  /* 0x0000e000ff087b82 */ /* 0x000e620000000a00 */
[----:B0-----:R-:W-:-:S04]  /*0a70*/  IADD3 R10, P0, PT, R10, -0x8, RZ ;  /* 0xfffffff80a0a7810 */ /* 0x001fc80007f1e0ff */
[----:B------:R-:W-:-:S09]  /*0a80*/  IADD3.X R11, PT, PT, R11, -0x1, RZ, P0, !PT ;  /* 0xffffffff0b0b7810 */ /* 0x000fd200007fe4ff */
.L_x_18:
[----:B-1----:R-:W-:-:S04]  /*0a90*/  IMAD.WIDE R14, R29, 0x8, R8 ;  /* 0x000000081d0e7825 */ /* 0x002fc800078e0208 */
[----:B------:R-:W-:Y:S02]  /*0aa0*/  IMAD.WIDE R12, R4, 0x8, R10 ;  /* 0x00000008040c7825 */ /* 0x000fe400078e020a */
[----:B------:R-:W2:Y:S04]  /*0ab0*/  LDG.E.64 R14, desc[UR8][R14.64] ;  /* 0x000000080e0e7981 */ /* 0x000ea8000c1e1b00 */
[----:B------:R-:W2:Y:S01]  /*0ac0*/  LDG.E.64 R12, desc[UR8][R12.64] ;  /* 0x000000080c0c7981 */ /* 0x000ea2000c1e1b00 */
[----:B------:R-:W-:Y:S02]  /*0ad0*/  VIADD R6, R6, 0x1 ;  /* 0x0000000106067836 */ /* 0x000fe40000000000 */
[----:B------:R-:W-:Y:S02]  /*0ae0*/  VIADD R29, R29, 0xffffffff ;  /* 0xffffffff1d1d7836 */ /* 0x000fe40000000000 */
[----:B------:R-:W-:Y:S01]  /*0af0*/  VIADD R4, R4, 0x1 ;  /* 0x0000000104047836 */ /* 0x000fe20000000000 */
[----:B------:R-:W-:Y:S01]  /*0b00*/  ISETP.NE.AND P0, PT, R6, RZ, PT ;  /* 0x000000ff0600720c */ /* 0x000fe20003f05270 */
[----:B--2---:R-:W-:-:S12]  /*0b10*/  DFMA R22, -R12, R14, R22 ;  /* 0x0000000e0c16722b */ /* 0x004fd80000000116 */
[----:B------:R-:W-:Y:S05]  /*0b20*/  @P0 BRA `(.L_x_18) ;  /* 0xfffffffc00d80947 */ /* 0x000fea000383ffff */
.L_x_9:
[----:B------:R-:W-:Y:S05]  /*0b30*/  BSYNC.RECONVERGENT B0 ;  /* 0x0000000000007941 */ /* 0x000fea0003800200 */
.L_x_8:
[----:B------:R-:W-:Y:S01]  /*0b40*/  ISETP.GE.U32.AND P0, PT, R5, 0x10, PT ;  /* 0x000000100500780c */ /* 0x000fe20003f06070 */
[----:B------:R-:W-:Y:S01]  /*0b50*/  IMAD R0, R3, UR11, R0 ;  /* 0x0000000b03007c24 */ /* 0x000fe2000f8e0200 */
[----:B------:R-:W-:Y:S02]  /*0b60*/  LOP3.LUT R6, R5, 0xf, RZ, 0xc0, !PT ;  /* 0x0000000f05067812 */ /* 0x000fe400078ec0ff */
[----:B------:R-:W-:-:S09]  /*0b70*/  MOV R9, 0x1 ;  /* 0x0000000100097802 */ /* 0x000fd20000000f00 */
[----:B------:R-:W-:Y:S05]  /*0b80*/  @!P0 BRA `(.L_x_19) ;  /* 0x0000000000fc8947 */ /* 0x000fea0003800000 */
[----:B------:R-:W-:Y:S01]  /*0b90*/  LOP3.LUT R8, R5, 0x7ffffff0, RZ, 0xc0, !PT ;  /* 0x7ffffff005087812 */ /* 0x000fe200078ec0ff */
[----:B------:R-:W-:Y:S02]  /*0ba0*/  IMAD.MOV.U32 R9, RZ, RZ, RZ ;  /* 0x000000ffff097224 */ /* 0x000fe400078e00ff */
[----:B------:R-:W-:Y:S02]  /*0bb0*/  IMAD.MOV.U32 R4, RZ, RZ, R0 ;  /* 0x000000ffff047224 */ /* 0x000fe400078e0000 */
[----:B------:R-:W-:-:S07]  /*0bc0*/  IMAD.MOV R8, RZ, RZ, -R8 ;  /* 0x000000ffff087224 */ /* 0x000fce00078e0a08 */
.L_x_20:
[----:B------:R-:W0:Y:S01]  /*0bd0*/  LDC.64 R12, c[0x0][0x390] ;  /* 0x0000e400ff0c7b82 */ /* 0x000e220000000a00 */
[----:B------:R-:W-:-:S07]  /*0be0*/  VIADD R15, R9, 0x1 ;  /* 0x00000001090f7836 */ /* 0x000fce0000000000 */
        /* <DEDUP_REMOVED lines=9> */
[----:B--2---:R-:W-:-:S03]  /*0c80*/  DFMA R22, R20, R14, R22 ;  /* 0x0000000e1416722b */ /* 0x004fc60000000016 */
[----:B------:R-:W2:Y:S04]  /*0c90*/  LDG.E.64 R14, desc[UR8][R12.64+0x8] ;  /* 0x000008080c0e7981 */ /* 0x000ea8000c1e1b00 */
[----:B------:R-:W2:Y:S01]  /*0ca0*/  LDG.E.64 R20, desc[UR8][R10.64+0x10] ;  /* 0x000010080a147981 */ /* 0x000ea2000c1e1b00 */
[----:B---3--:R-:W-:-:S03]  /*0cb0*/  DFMA R22, R18, R16, R22 ;  /* 0x000000101216722b */ /* 0x008fc60000000016 */
[----:B------:R-:W3:Y:S04]  /*0cc0*/  LDG.E.64 R16, desc[UR8][R12.64+0x10] ;  /* 0x000010080c107981 */ /* 0x000ee8000c1e1b00 */
[----:B------:R-:W3:Y:S01]  /*0cd0*/  LDG.E.64 R18, desc[UR8][R10.64+0x18] ;  /* 0x000018080a127981 */ /* 0x000ee2000c1e1b00 */
        /* <DEDUP_REMOVED lines=33> */
[----:B------:R-:W-:Y:S01]  /*0ef0*/  IADD3 R8, PT, PT, R8, 0x10, RZ ;  /* 0x0000001008087810 */ /* 0x000fe20007ffe0ff */
[----:B---3--:R-:W-:-:S03]  /*0f00*/  DFMA R14, R20, R22, R14 ;  /* 0x00000016140e722b */ /* 0x008fc6000000000e */
[----:B------:R-:W-:Y:S01]  /*0f10*/  ISETP.NE.AND P0, PT, R8, RZ, PT ;  /* 0x000000ff0800720c */ /* 0x000fe20003f05270 */
[----:B------:R-:W-:Y:S02]  /*0f20*/  VIADD R9, R9, 0x10 ;  /* 0x0000001009097836 */ /* 0x000fe40000000000 */
[----:B------:R-:W-:Y:S02]  /*0f30*/  VIADD R4, R4, 0x10 ;  /* 0x0000001004047836 */ /* 0x000fe40000000000 */
[----:B--2---:R-:W-:-:S08]  /*0f40*/  DFMA R14, R16, R18, R14 ;  /* 0x00000012100e722b */ /* 0x004fd0000000000e */
[----:B----4-:R-:W-:Y:S01]  /*0f50*/  DFMA R22, R24, R26, R14 ;  /* 0x0000001a1816722b */ /* 0x010fe2000000000e */
[----:B------:R-:W-:Y:S10]  /*0f60*/  @P0 BRA `(.L_x_20) ;  /* 0xfffffffc00180947 */ /* 0x000ff4000383ffff */
[----:B------:R-:W-:-:S07]  /*0f70*/  VIADD R9, R9, 0x1 ;  /* 0x0000000109097836 */ /* 0x000fce0000000000 */
.L_x_19:
[----:B------:R-:W-:-:S13]  /*0f80*/  ISETP.NE.AND P0, PT, R6, RZ, PT ;  /* 0x000000ff0600720c */ /* 0x000fda0003f05270 */
[----:B------:R-:W-:Y:S05]  /*0f90*/  @!P0 BRA `(.L_x_21) ;  /* 0x0000000400308947 */ /* 0x000fea0003800000 */
[----:B------:R-:W-:Y:S02]  /*0fa0*/  ISETP.GE.U32.AND P0, PT, R6, 0x8, PT ;  /* 0x000000080600780c */ /* 0x000fe40003f06070 */
[----:B------:R-:W-:-:S04]  /*0fb0*/  LOP3.LUT R4, R5, 0x7, RZ, 0xc0, !PT ;  /* 0x0000000705047812 */ /* 0x000fc800078ec0ff */
[----:B------:R-:W-:-:S07]  /*0fc0*/  ISETP.NE.AND P1, PT, R4, RZ, PT ;  /* 0x000000ff0400720c */ /* 0x000fce0003f25270 */
[----:B------:R-:W-:Y:S06]  /*0fd0*/  @!P0 BRA `(.L_x_22) ;  /* 0x0000000000788947 */ /* 0x000fec0003800000 */
[----:B------:R-:W0:Y:S01]  /*0fe0*/  LDC.64 R12, c[0x0][0x380] ;  /* 0x0000e000ff0c7b82 */ /* 0x000e220000000a00 */
[----:B------:R-:W-:-:S07]  /*0ff0*/  IADD3 R15, PT, PT, R9, -0x1, R0 ;  /* 0xffffffff090f7810 */ /* 0x000fce0007ffe000 */
        /* <DEDUP_REMOVED lines=9> */
[----:B------:R-:W5:Y:S01]  /*1090*/  LDG.E.64 R28, desc[UR8][R12.64+0x38] ;  /* 0x000038080c1c7981 */ /* 0x000f62000c1e1b00 */
[----:B--2---:R-:W-:-:S03]  /*10a0*/  DFMA R22, R16, R14, R22 ;  /* 0x0000000e1016722b */ /* 0x004fc60000000016 */
[----:B------:R-:W2:Y:S04]  /*10b0*/  LDG.E.64 R14, desc[UR8][R12.64+0x18] ;  /* 0x000018080c0e7981 */ /* 0x000ea8000c1e1b00 */
[----:B------:R-:W2:Y:S01]  /*10c0*/  LDG.E.64 R16, desc[UR8][R10.64+0x10] ;  /* 0x000010080a107981 */ /* 0x000ea2000c1e1b00 */
[----:B---3--:R-:W-:-:S03]  /*10d0*/  DFMA R22, R26, R24, R22 ;  /* 0x000000181a16722b */ /* 0x008fc60000000016 */
[----:B------:R-:W3:Y:S04]  /*10e0*/  LDG.E.64 R26, desc[UR8][R12.64+0x20] ;  /* 0x000020080c1a7981 */ /* 0x000ee8000c1e1b00 */
[----:B------:R-:W3:Y:S01]  /*10f0*/  LDG.E.64 R24, desc[UR8][R10.64+0x18] ;  /* 0x000018080a187981 */ /* 0x000ee2000c1e1b00 */
[----:B----4-:R-:W-:-:S03]  /*1100*/  DFMA R18, R20, R18, R22 ;  /* 0x000000121412722b */ /* 0x010fc60000000016 */
[----:B------:R-:W4:Y:S04]  /*1110*/  LDG.E.64 R22, desc[UR8][R12.64+0x28] ;  /* 0x000028080c167981 */ /* 0x000f28000c1e1b00 */
[----:B------:R-:W4:Y:S01]  /*1120*/  LDG.E.64 R20, desc[UR8][R10.64+0x20] ;  /* 0x000020080a147981 */ /* 0x000f22000c1e1b00 */
[----:B--2---:R-:W-:-:S03]  /*1130*/  DFMA R14, R16, R14, R18 ;  /* 0x0000000e100e722b */ /* 0x004fc60000000012 */
[----:B------:R-:W2:Y:S04]  /*1140*/  LDG.E.64 R18, desc[UR8][R12.64+0x30] ;  /* 0x000030080c127981 */ /* 0x000ea8000c1e1b00 */
[----:B------:R-:W2:Y:S04]  /*1150*/  LDG.E.64 R16, desc[UR8][R10.64+0x28] ;  /* 0x000028080a107981 */ /* 0x000ea8000c1e1b00 */
[----:B------:R-:W5:Y:S01]  /*1160*/  LDG.E.64 R10, desc[UR8][R10.64+0x30] ;  /* 0x000030080a0a7981 */ /* 0x000f62000c1e1b00 */
[----:B---3--:R-:W-:-:S08]  /*1170*/  DFMA R14, R24, R26, R14 ;  /* 0x0000001a180e722b */ /* 0x008fd0000000000e */
[----:B----4-:R-:W-:Y:S01]  /*1180*/  DFMA R14, R20, R22, R14 ;  /* 0x00000016140e722b */ /* 0x010fe2000000000e */
[----:B------:R-:W-:-:S07]  /*1190*/  VIADD R9, R9, 0x8 ;  /* 0x0000000809097836 */ /* 0x000fce0000000000 */
[----:B--2---:R-:W-:-:S08]  /*11a0*/  DFMA R14, R16, R18, R14 ;  /* 0x00000012100e722b */ /* 0x004fd0000000000e */
[----:B-----5:R-:W-:-:S11]  /*11b0*/  DFMA R22, R10, R28, R14 ;  /* 0x0000001c0a16722b */ /* 0x020fd6000000000e */
.L_x_22:
        /* <DEDUP_REMOVED lines=18> */
[----:B------:R-:W-:Y:S01]  /*12e0*/  IADD3 R9, PT, PT, R9, 0x4, RZ ;  /* 0x0000000409097810 */ /* 0x000fe20007ffe0ff */
[----:B--2---:R-:W-:-:S08]  /*12f0*/  DFMA R10, R12, R10, R22 ;  /* 0x0000000a0c0a722b */ /* 0x004fd00000000016 */
[----:B---3--:R-:W-:-:S08]  /*1300*/  DFMA R10, R16, R14, R10 ;  /* 0x0000000e100a722b */ /* 0x008fd0000000000a */
[----:B----4-:R-:W-:-:S08]  /*1310*/  DFMA R10, R20, R18, R10 ;  /* 0x00000012140a722b */ /* 0x010fd0000000000a */
[----:B-----5:R-:W-:-:S11]  /*1320*/  DFMA R22, R28, R24, R10 ;  /* 0x000000181c16722b */ /* 0x020fd6000000000a */
.L_x_23:
[----:B------:R-:W-:Y:S05]  /*1330*/  @!P1 BRA `(.L_x_21) ;  /* 0x0000000000489947 */ /* 0x000fea0003800000 */
[----:B------:R-:W0:Y:S01]  /*1340*/  LDC.64 R10, c[0x0][0x390] ;  /* 0x0000e400ff0a7b82 */ /* 0x000e220000000a00 */
[----:B------:R-:W-:Y:S01]  /*1350*/  IADD3 R8, PT, PT, R2, UR4, R9 ;  /* 0x0000000402087c10 */ /* 0x000fe2000fffe009 */
[----:B------:R-:W-:-:S04]  /*1360*/  IMAD.MOV R6, RZ, RZ, -R6 ;  /* 0x000000ffff067224 */ /* 0x000fc800078e0a06 */
[----:B------:R-:W-:Y:S02]  /*1370*/  IMAD R8, R3, UR11, R8 ;  /* 0x0000000b03087c24 */ /* 0x000fe4000f8e0208 */
[----:B------:R-:W1:Y:S02]  /*1380*/  LDC.64 R4, c[0x0][0x380] ;  /* 0x0000e000ff047b82 */ /* 0x000e640000000a00 */
[----:B------:R-:W-:Y:S01]  /*1390*/  VIADD R15, R8, 0xffffffff ;  /* 0xffffffff080f7836 */ /* 0x000fe20000000000 */
[----:B0-----:R-:W-:-:S04]  /*13a0*/  IADD3 R2, P0, PT, R10, -0x8, RZ ;  /* 0xfffffff80a027810 */ /* 0x001fc80007f1e0ff */
[----:B------:R-:W-:-:S09]  /*13b0*/  IADD3.X R3, PT, PT, R11, -0x1, RZ, P0, !PT ;  /* 0xffffffff0b037810 */ /* 0x000fd200007fe4ff */
.L_x_24:
[----:B-1----:R-:W-:-:S04]  /*13c0*/  IMAD.WIDE R12, R15, 0x8, R4 ;  /* 0x000000080f0c7825 */ /* 0x002fc800078e0204 */
[C---:B------:R-:W-:Y:S02]  /*13d0*/  IMAD.WIDE R10, R9.reuse, 0x8, R2 ;  /* 0x00000008090a7825 */ /* 0x040fe400078e0202 */
[----:B------:R-:W2:Y:S04]  /*13e0*/  LDG.E.64 R12, desc[UR8][R12.64] ;  /* 0x000000080c0c7981 */ /* 0x000ea8000c1e1b00 */
[----:B------:R-:W2:Y:S01]  /*13f0*/  LDG.E.64 R10, desc[UR8][R10.64] ;  /* 0x000000080a0a7981 */ /* 0x000ea2000c1e1b00 */
[----:B------:R-:W-:Y:S01]  /*1400*/  VIADD R6, R6, 0x1 ;  /* 0x0000000106067836 */ /* 0x000fe20000000000 */
[----:B------:R-:W-:Y:S01]  /*1410*/  IADD3 R9, PT, PT, R9, 0x1, RZ ;  /* 0x0000000109097810 */ /* 0x000fe20007ffe0ff */
[----:B------:R-:W-:-:S03]  /*1420*/  VIADD R15, R15, 0x1 ;  /* 0x000000010f0f7836 */ /* 0x000fc60000000000 */
[----:B------:R-:W-:Y:S01]  /*1430*/  ISETP.NE.AND P0, PT, R6, RZ, PT ;  /* 0x000000ff0600720c */ /* 0x000fe20003f05270 */
[----:B--2---:R-:W-:-:S12]  /*1440*/  DFMA R22, R10, R12, R22 ;  /* 0x0000000c0a16722b */ /* 0x004fd80000000016 */
[----:B------:R-:W-:Y:S05]  /*1450*/  @P0 BRA `(.L_x_24) ;  /* 0xfffffffc00d80947 */ /* 0x000fea000383ffff */
.L_x_21:
[----:B------:R-:W0:Y:S01]  /*1460*/  LDCU UR5, c[0x0][0x39c] ;  /* 0x00007380ff0577ac */ /* 0x000e220008000800 */
[----:B------:R-:W1:Y:S01]  /*1470*/  LDC.64 R8, c[0x0][0x398] ;  /* 0x0000e600ff087b82 */ /* 0x000e620000000a00 */
[----:B------:R-:W-:Y:S01]  /*1480*/  IMAD.MOV.U32 R2, RZ, RZ, 0x1 ;  /* 0x00000001ff027424 */ /* 0x000fe200078e00ff */
[----:B------:R-:W-:Y:S01]  /*1490*/  FSETP.GEU.AND P1, PT, |R23|, 6.5827683646048100446e-37, PT ;  /* 0x036000001700780b */ /* 0x000fe20003f2e200 */
[----:B------:R-:W-:Y:S01]  /*14a0*/  BSSY.RECONVERGENT B0, `(.L_x_25) ;  /* 0x0000013000007945 */ /* 0x000fe20003800200 */
[----:B0-----:R-:W1:Y:S03]  /*14b0*/  MUFU.RCP64H R3, UR5 ;  /* 0x0000000500037d08 */ /* 0x001e660008001800 */
[----:B-1----:R-:W-:-:S08]  /*14c0*/  DFMA R4, R2, -R8, 1 ;  /* 0x3ff000000204742b */ /* 0x002fd00000000808 */
[----:B------:R-:W-:-:S08]  /*14d0*/  DFMA R4, R4, R4, R4 ;  /* 0x000000040404722b */ /* 0x000fd00000000004 */
[----:B------:R-:W-:-:S08]  /*14e0*/  DFMA R4, R2, R4, R2 ;  /* 0x000000040204722b */ /* 0x000fd00000000002 */
[----:B------:R-:W-:-:S08]  /*14f0*/  DFMA R2, R4, -R8, 1 ;  /* 0x3ff000000402742b */ /* 0x000fd00000000808 */
[----:B------:R-:W-:-:S08]  /*1500*/  DFMA R2, R4, R2, R4 ;  /* 0x000000020402722b */ /* 0x000fd00000000004 */
[----:B------:R-:W-:-:S08]  /*1510*/  DMUL R4, R2, R22 ;  /* 0x0000001602047228 */ /* 0x000fd00000000000 */
[----:B------:R-:W-:-:S08]  /*1520*/  DFMA R8, R4, -R8, R22 ;  /* 0x800000080408722b */ /* 0x000fd00000000016 */
[----:B------:R-:W-:-:S10]  /*1530*/  DFMA R2, R2, R8, R4 ;  /* 0x000000080202722b */ /* 0x000fd40000000004 */
[----:B------:R-:W-:-:S05]  /*1540*/  FFMA R4, RZ, UR5, R3 ;  /* 0x00000005ff047c23 */ /* 0x000fca0008000003 */
[----:B------:R-:W-:-:S13]  /*1550*/  FSETP.GT.AND P0, PT, |R4|, 1.469367938527859385e-39, PT ;  /* 0x001000000400780b */ /* 0x000fda0003f04200 */
[----:B------:R-:W-:Y:S05]  /*1560*/  @P0 BRA P1, `(.L_x_26) ;  /* 0x0000000000180947 */ /* 0x000fea0000800000 */
[----:B------:R-:W-:Y:S01]  /*1570*/  IMAD.MOV.U32 R8, RZ, RZ, R22 ;  /* 0x000000ffff087224 */ /* 0x000fe200078e0016 */
[----:B------:R-:W-:Y:S01]  /*1580*/  MOV R2, 0x15b0 ;  /* 0x000015b000027802 */ /* 0x000fe20000000f00 */
[----:B------:R-:W-:-:S07]  /*1590*/  IMAD.MOV.U32 R9, RZ, RZ, R23 ;  /* 0x000000ffff097224 */ /* 0x000fce00078e0017 */
[----:B------:R-:W-:Y:S05]  /*15a0*/  CALL.REL.NOINC `($__internal_1_$__cuda_sm20_div_rn_f64_full) ;  /* 0x0000002000407944 */ /* 0x000fea0003c00000 */
[----:B------:R-:W-:Y:S01]  /*15b0*/  IMAD.MOV.U32 R2, RZ, RZ, R12 ;  /* 0x000000ffff027224 */ /* 0x000fe200078e000c */
[----:B------:R-:W-:-:S07]  /*15c0*/  MOV R3, R13 ;  /* 0x0000000d00037202 */ /* 0x000fce0000000f00 */
.L_x_26:
[----:B------:R-:W-:Y:S05]  /*15d0*/  BSYNC.RECONVERGENT B0 ;  /* 0x0000000000007941 */ /* 0x000fea0003800200 */
.L_x_25:
[----:B------:R-:W0:Y:S02]  /*15e0*/  LDC.64 R4, c[0x0][0x388] ;  /* 0x0000e200ff047b82 */ /* 0x000e240000000a00 */
[----:B0-----:R-:W-:-:S05]  /*15f0*/  IMAD.WIDE R4, R0, 0x8, R4 ;  /* 0x0000000800047825 */ /* 0x001fca00078e0204 */
[----:B------:R-:W-:Y:S01]  /*1600*/  STG.E.64 desc[UR8][R4.64], R2 ;  /* 0x0000000204007986 */ /* 0x000fe2000c101b08 */
[----:B------:R-:W-:Y:S05]  /*1610*/  EXIT ;  /* 0x000000000000794d */ /* 0x000fea0003800000 */
.L_x_7:
[----:B------:R-:W-:-:S04]  /*1620*/  IADD3 R9, PT, PT, -R5, UR11, RZ ;  /* 0x0000000b05097c10 */ /* 0x000fc8000fffe1ff */
[----:B------:R-:W-:-:S13]  /*1630*/  ISETP.GE.AND P0, PT, R0, R9, PT ;  /* 0x000000090000720c */ /* 0x000fda0003f06270 */
[----:B------:R-:W-:Y:S05]  /*1640*/  @!P0 BRA `(.L_x_27) ;  /* 0x00000014006c8947 */ /* 0x000fea0003800000 */
[----:B------:R-:W-:Y:S02]  /*1650*/  ISETP.GE.AND P0, PT, R5, 0x1, PT ;  /* 0x000000010500780c */ /* 0x000fe40003f06270 */
[----:B------:R-:W-:-:S11]  /*1660*/  CS2R R20, SRZ ;  /* 0x0000000000147805 */ /* 0x000fd6000001ff00 */
[----:B------:R-:W-:Y:S05]  /*1670*/  @!P0 BRA `(.L_x_28) ;  /* 0x0000000800688947 */ /* 0x000fea0003800000 */
[----:B------:R-:W-:Y:S01]  /*1680*/  ISETP.GE.U32.AND P0, PT, R5, 0x10, PT ;  /* 0x000000100500780c */ /* 0x000fe20003f06070 */
[----:B------:R-:W-:Y:S01]  /*1690*/  IMAD R27, R3, UR11, R0 ;  /* 0x0000000b031b7c24 */ /* 0x000fe2000f8e0200 */
[----:B------:R-:W-:Y:S01]  /*16a0*/  CS2R R20, SRZ ;  /* 0x0000000000147805 */ /* 0x000fe2000001ff00 */
[----:B------:R-:W-:-:S10]  /*16b0*/  IMAD.MOV.U32 R4, RZ, RZ, 0x1 ;  /* 0x00000001ff047424 */ /* 0x000fd400078e00ff */
[----:B------:R-:W-:Y:S05]  /*16c0*/  @!P0 BRA `(.L_x_29) ;  /* 0x0000000400188947 */ /* 0x000fea0003800000 */
[----:B------:R-:W0:Y:S01]  /*16d0*/  LDCU.64 UR6, c[0x0][0x390] ;  /* 0x00007200ff0677ac */ /* 0x000e220008000a00 */
[----:B------:R-:W-:Y:S01]  /*16e0*/  LOP3.LUT R26, R5, 0x7ffffff0, RZ, 0xc0, !PT ;  /* 0x7ffffff0051a7812 */ /* 0x000fe200078ec0ff */
[----:B------:R-:W-:Y:S01]  /*16f0*/  VIADD R6, R27, 0xffffffff ;  /* 0xffffffff1b067836 */ /* 0x000fe20000000000 */
[----:B------:R-:W-:Y:S01]  /*1700*/  CS2R R20, SRZ ;  /* 0x0000000000147805 */ /* 0x000fe2000001ff00 */
[----:B------:R-:W-:Y:S02]  /*1710*/  IMAD.MOV.U32 R4, RZ, RZ, RZ ;  /* 0x000000ffff047224 */ /* 0x000fe400078e00ff */
[----:B------:R-:W-:Y:S01]  /*1720*/  IMAD.MOV R26, RZ, RZ, -R26 ;  /* 0x000000ffff1a7224 */ /* 0x000fe200078e0a1a */
[----:B0-----:R-:W-:-:S04]  /*1730*/  UIADD3 UR5, UP0, UPT, UR6, 0x40, URZ ;  /* 0x0000004006057890 */ /* 0x001fc8000ff1e0ff */
[----:B------:R-:W-:Y:S02]  /*1740*/  UIADD3.X UR6, UPT, UPT, URZ, UR7, URZ, UP0, !UPT ;  /* 0x00000007ff067290 */ /* 0x000fe400087fe4ff */
[----:B------:R-:W-:-:S04]  /*1750*/  MOV R14, UR5 ;  /* 0x00000005000e7c02 */ /* 0x000fc80008000f00 */
[----:B------:R-:W-:-:S07]  /*1760*/  IMAD.U32 R15, RZ, RZ, UR6 ;  /* 0x00000006ff0f7e24 */ /* 0x000fce000f8e00ff */
.L_x_30:
[----:B------:R-:W0:Y:S01]  /*1770*/  LDC.64 R10, c[0x0][0x380] ;  /* 0x0000e000ff0a7b82 */ /* 0x000e220000000a00 */
[----:B------:R-:W-:Y:S02]  /*1780*/  IMAD.MOV.U32 R8, RZ, RZ, R14 ;  /* 0x000000ffff087224 */ /* 0x000fe400078e000e */
[----:B------:R-:W-:-:S05]  /*1790*/  IMAD.MOV.U32 R9, RZ, RZ, R15 ;  /* 0x000000ffff097224 */ /* 0x000fca00078e000f */
[----:B------:R-:W2:Y:S04]  /*17a0*/  LDG.E.64 R16, desc[UR8][R8.64+-0x40] ;  /* 0xffffc00808107981 */ /* 0x000ea8000c1e1b00 */
[----:B------:R-:W3:Y:S04]  /*17b0*/  LDG.E.64 R14, desc[UR8][R8.64+-0x38] ;  /* 0xffffc808080e7981 */ /* 0x000ee8000c1e1b00 */
[----:B------:R-:W4:Y:S01]  /*17c0*/  LDG.E.64 R24, desc[UR8][R8.64+0x38] ;  /* 0x0000380808187981 */ /* 0x000f22000c1e1b00 */
[----:B0-----:R-:W-:-:S05]  /*17d0*/  IMAD.WIDE R10, R6, 0x8, R10 ;  /* 0x00000008060a7825 */ /* 0x001fca00078e020a */
[----:B------:R-:W2:Y:S04]  /*17e0*/  LDG.E.64 R12, desc[UR8][R10.64] ;  /* 0x000000080a0c7981 */ /* 0x000ea8000c1e1b00 */
[----:B------:R-:W3:Y:S04]  /*17f0*/  LDG.E.64 R18, desc[UR8][R10.64+-0x8] ;  /* 0xfffff8080a127981 */ /* 0x000ee8000c1e1b00 */
[----:B------:R-:W4:Y:S01]  /*1800*/  LDG.E.64 R22, desc[UR8][R10.64+-0x78] ;  /* 0xffff88080a167981 */ /* 0x000f22000c1e1b00 */
        /* <DEDUP_REMOVED lines=36> */
[----:B------:R-:W-:Y:S01]  /*1a50*/  VIADD R26, R26, 0x10 ;  /* 0x000000101a1a7836 */ /* 0x000fe20000000000 */
[----:B--2---:R-:W-:Y:S02]  /*1a60*/  DFMA R20, -R12, R20, R14 ;  /* 0x000000140c14722b */ /* 0x004fe4000000010e */
[----:B------:R-:W2:Y:S04]  /*1a70*/  LDG.E.64 R12, desc[UR8][R8.64+0x30] ;  /* 0x00003008080c7981 */ /* 0x000ea8000c1e1b00 */
[----:B------:R-:W2:Y:S02]  /*1a80*/  LDG.E.64 R14, desc[UR8][R10.64+-0x70] ;  /* 0xffff90080a0e7981 */ /* 0x000ea4000c1e1b00 */
[----:B---3--:R-:W-:Y:S01]  /*1a90*/  DFMA R16, -R16, R18, R20 ;  /* 0x000000121010722b */ /* 0x008fe20000000114 */
[----:B------:R-:W-:Y:S01]  /*1aa0*/  ISETP.NE.AND P0, PT, R26, RZ, PT ;  /* 0x000000ff1a00720c */ /* 0x000fe20003f05270 */
[----:B------:R-:W-:-:S02]  /*1ab0*/  VIADD R4, R4, 0x10 ;  /* 0x0000001004047836 */ /* 0x000fc40000000000 */
[----:B------:R-:W-:-:S04]  /*1ac0*/  VIADD R6, R6, 0xfffffff0 ;  /* 0xfffffff006067836 */ /* 0x000fc80000000000 */
[----:B--2---:R-:W-:Y:S01]  /*1ad0*/  DFMA R12, -R12, R14, R16 ;  /* 0x0000000e0c0c722b */ /* 0x004fe20000000110 */
[----:B------:R-:W-:-:S04]  /*1ae0*/  IADD3 R14, P1, PT, R8, 0x80, RZ ;  /* 0x00000080080e7810 */ /* 0x000fc80007f3e0ff */
[----:B------:R-:W-:-:S03]  /*1af0*/  IADD3.X R15, PT, PT, RZ, R9, RZ, P1, !PT ;  /* 0x00000009ff0f7210 */ /* 0x000fc60000ffe4ff */
[----:B----4-:R-:W-:Y:S01]  /*1b00*/  DFMA R20, -R24, R22, R12 ;  /* 0x000000161814722b */ /* 0x010fe2000000010c */
[----:B------:R-:W-:Y:S10]  /*1b10*/  @P0 BRA `(.L_x_30) ;  /* 0xfffffffc00140947 */ /* 0x000ff4000383ffff */
[----:B------:R-:W-:-:S07]  /*1b20*/  VIADD R4, R4, 0x1 ;  /* 0x0000000104047836 */ /* 0x000fce0000000000 */
.L_x_29:
[----:B------:R-:W-:-:S13]  /*1b30*/  LOP3.LUT P0, R8, R5, 0xf, RZ, 0xc0, !PT ;  /* 0x0000000f05087812 */ /* 0x000fda000780c0ff */
[----:B------:R-:W-:Y:S05]  /*1b40*/  @!P0 BRA `(.L_x_28) ;  /* 0x0000000400348947 */ /* 0x000fea0003800000 */
[----:B------:R-:W-:Y:S02]  /*1b50*/  ISETP.GE.U32.AND P0, PT, R8, 0x8, PT ;  /* 0x000000080800780c */ /* 0x000fe40003f06070 */
        /* <DEDUP_REMOVED lines=27> */
[----:B------:R-:W5:Y:S01]  /*1d10*/  LDG.E.64 R8, desc[UR8][R8.64+0x30] ;  /* 0x0000300808087981 */ /* 0x000f62000c1e1b00 */
[----:B---3--:R-:W-:-:S08]  /*1d20*/  DFMA R12, -R14, R12, R20 ;  /* 0x0000000c0e0c722b */ /* 0x008fd00000000114 */
[----:B----4-:R-:W-:Y:S01]  /*1d30*/  DFMA R12, -R18, R16, R12 ;  /* 0x00000010120c722b */ /* 0x010fe2000000010c */
[----:B------:R-:W-:-:S07]  /*1d40*/  IADD3 R4, PT, PT, R4, 0x8, RZ ;  /* 0x0000000804047810 */ /* 0x000fce0007ffe0ff */
[----:B--2---:R-:W-:-:S08]  /*1d50*/  DFMA R12, -R24, R22, R12 ;  /* 0x00000016180c722b */ /* 0x004fd0000000010c */
[----:B-----5:R-:W-:-:S11]  /*1d60*/  DFMA R20, -R8, R28, R12 ;  /* 0x0000001c0814722b */ /* 0x020fd6000000010c */
.L_x_31:
        /* <DEDUP_REMOVED lines=23> */
.L_x_32:
[----:B------:R-:W-:Y:S05]  /*1ee0*/  @!P1 BRA `(.L_x_28) ;  /* 0x00000000004c9947 */ /* 0x000fea0003800000 */
[----:B------:R-:W0:Y:S01]  /*1ef0*/  LDC.64 R10, c[0x0][0x390] ;  /* 0x0000e400ff0a7b82 */ /* 0x000e220000000a00 */
[----:B------:R-:W-:Y:S02]  /*1f00*/  IMAD.IADD R27, R27, 0x1, -R4 ;  /* 0x000000011b1b7824 */ /* 0x000fe400078e0a04 */
[----:B------:R-:W-:-:S05]  /*1f10*/  IMAD.MOV R6, RZ, RZ, -R5 ;  /* 0x000000ffff067224 */ /* 0x000fca00078e0a05 */
[----:B------:R-:W1:Y:S01]  /*1f20*/  LDC.64 R8, c[0x0][0x380] ;  /* 0x0000e000ff087b82 */ /* 0x000e620000000a00 */
[----:B0-----:R-:W-:-:S03]  /*1f30*/  IMAD.WIDE.U32 R10, R4, 0x8, R10 ;  /* 0x00000008040a7825 */ /* 0x001fc600078e000a */
[----:B------:R-:W-:-:S04]  /*1f40*/  IADD3 R12, P0, PT, R10, -0x8, RZ ;  /* 0xfffffff80a0c7810 */ /* 0x000fc80007f1e0ff */
[----:B------:R-:W-:-:S09]  /*1f50*/  IADD3.X R13, PT, PT, R11, -0x1, RZ, P0, !PT ;  /* 0xffffffff0b0d7810 */ /* 0x000fd200007fe4ff */
.L_x_33:
[----:B-1----:R-:W-:Y:S01]  /*1f60*/  IMAD.WIDE R4, R27, 0x8, R8 ;  /* 0x000000081b047825 */ /* 0x002fe200078e0208 */
[----:B------:R-:W-:-:S03]  /*1f70*/  MOV R10, R12 ;  /* 0x0000000c000a7202 */ /* 0x000fc60000000f00 */
[----:B------:R-:W-:Y:S02]  /*1f80*/  IMAD.MOV.U32 R11, RZ, RZ, R13 ;  /* 0x000000ffff0b7224 */ /* 0x000fe400078e000d */
[----:B------:R-:W2:Y:S04]  /*1f90*/  LDG.E.64 R4, desc[UR8][R4.64] ;  /* 0x0000000804047981 */ /* 0x000ea8000c1e1b00 */
[----:B------:R-:W2:Y:S01]  /*1fa0*/  LDG.E.64 R10, desc[UR8][R10.64] ;  /* 0x000000080a0a7981 */ /* 0x000ea2000c1e1b00 */
[----:B------:R-:W-:Y:S01]  /*1fb0*/  VIADD R6, R6, 0x1 ;  /* 0x0000000106067836 */ /* 0x000fe20000000000 */
[----:B------:R-:W-:Y:S01]  /*1fc0*/  IADD3 R12, P1, PT, R12, 0x8, RZ ;  /* 0x000000080c0c7810 */ /* 0x000fe20007f3e0ff */
[----:B------:R-:W-:-:S03]  /*1fd0*/  VIADD R27, R27, 0xffffffff ;  /* 0xffffffff1b1b7836 */ /* 0x000fc60000000000 */
[----:B------:R-:W-:Y:S01]  /*1fe0*/  ISETP.NE.AND P0, PT, R6, RZ, PT ;  /* 0x000000ff0600720c */ /* 0x000fe20003f05270 */
[----:B------:R-:W-:Y:S01]  /*1ff0*/  IMAD.X R13, RZ, RZ, R13, P1 ;  /* 0x000000ffff0d7224 */ /* 0x000fe200008e060d */
[----:B--2---:R-:W-:-:S11]  /*2000*/  DFMA R20, -R10, R4, R20 ;  /* 0x000000040a14722b */ /* 0x004fd60000000114 */
[----:B------:R-:W-:Y:S05]  /*2010*/  @P0 BRA `(.L_x_33) ;  /* 0xfffffffc00d00947 */ /* 0x000fea000383ffff */
.L_x_28:
[----:B------:R-:W-:Y:S01]  /*2020*/  IADD3 R4, PT, PT, -R0, UR11, RZ ;  /* 0x0000000b00047c10 */ /* 0x000fe2000fffe1ff */
[----:B------:R-:W-:Y:S03]  /*2030*/  BSSY.RECONVERGENT B0, `(.L_x_34) ;  /* 0x000009e000007945 */ /* 0x000fe60003800200 */
[----:B------:R-:W-:-:S13]  /*2040*/  ISETP.GE.AND P0, PT, R4, 0x1, PT ;  /* 0x000000010400780c */ /* 0x000fda0003f06270 */
[----:B------:R-:W-:Y:S05]  /*2050*/  @!P0 BRA `(.L_x_35) ;  /* 0x00000008006c8947 */ /* 0x000fea0003800000 */
[----:B------:R-:W-:Y:S01]  /*2060*/  IADD3 R5, PT, PT, R0, -UR11, RZ ;  /* 0x8000000b00057c10 */ /* 0x000fe2000fffe0ff */
[----:B------:R-:W-:Y:S01]  /*2070*/  BSSY.RECONVERGENT B1, `(.L_x_36) ;  /* 0x0000047000017945 */ /* 0x000fe20003800200 */
[----:B------:R-:W-:Y:S01]  /*2080*/  IMAD R6, R3, UR11, R0 ;  /* 0x0000000b03067c24 */ /* 0x000fe2000f8e0200 */
[----:B------:R-:W-:Y:S02]  /*2090*/  LOP3.LUT R8, R4, 0xf, RZ, 0xc0, !PT ;  /* 0x0000000f04087812 */ /* 0x000fe400078ec0ff */
[----:B------:R-:W-:Y:S01]  /*20a0*/  ISETP.GT.U32.AND P0, PT, R5, -0x10, PT ;  /* 0xfffffff00500780c */ /* 0x000fe20003f04070 */
[----:B------:R-:W-:-:S12]  /*20b0*/  IMAD.MOV.U32 R5, RZ, RZ, 0x1 ;  /* 0x00000001ff057424 */ /* 0x000fd800078e00ff */
[----:B------:R-:W-:Y:S05]  /*20c0*/  @P0 BRA `(.L_x_37) ;  /* 0x0000000400040947 */ /* 0x000fea0003800000 */
[----:B------:R-:W-:Y:S01]  /*20d0*/  LOP3.LUT R5, R4, 0x7ffffff0, RZ, 0xc0, !PT ;  /* 0x7ffffff004057812 */ /* 0x000fe200078ec0ff */
[----:B------:R-:W-:Y:S01]  /*20e0*/  BSSY.RECONVERGENT B2, `(.L_x_38) ;  /* 0x000003e000027945 */ /* 0x000fe20003800200 */
[----:B------:R-:W-:Y:S02]  /*20f0*/  IMAD.MOV.U32 R9, RZ, RZ, RZ ;  /* 0x000000ffff097224 */ /* 0x000fe400078e00ff */
[----:B------:R-:W-:Y:S02]  /*2100*/  IMAD.MOV.U32 R26, RZ, RZ, R6 ;  /* 0x000000ffff1a7224 */ /* 0x000fe400078e0006 */
[----:B------:R-:W-:-:S07]  /*2110*/  IMAD.MOV R5, RZ, RZ, -R5 ;  /* 0x000000ffff057224 */ /* 0x000fce00078e0a05 */
.L_x_39:
[----:B------:R-:W0:Y:S01]  /*2120*/  LDC.64 R12, c[0x0][0x390] ;  /* 0x0000e400ff0c7b82 */ /* 0x000e220000000a00 */
[----:B------:R-:W-:-:S07]  /*2130*/  IADD3 R15, PT, PT, R9, 0x1, RZ ;  /* 0x00000001090f7810 */ /* 0x000fce0007ffe0ff */
        /* <DEDUP_REMOVED lines=45> */
[----:B------:R-:W-:Y:S01]  /*2410*/  VIADD R5, R5, 0x10 ;  /* 0x0000001005057836 */ /* 0x000fe20000000000 */
[----:B--2---:R-:W-:Y:S02]  /*2420*/  DFMA R14, R16, R14, R18 ;  /* 0x0000000e100e722b */ /* 0x004fe40000000012 */
[----:B------:R-:W2:Y:S04]  /*2430*/  LDG.E.64 R16, desc[UR8][R12.64+0x68] ;  /* 0x000068080c107981 */ /* 0x000ea8000c1e1b00 */
[----:B------:R-:W2:Y:S02]  /*2440*/  LDG.E.64 R18, desc[UR8][R10.64+0x70] ;  /* 0x000070080a127981 */ /* 0x000ea4000c1e1b00 */
[----:B---3--:R-:W-:Y:S01]  /*2450*/  DFMA R14, R20, R22, R14 ;  /* 0x00000016140e722b */ /* 0x008fe2000000000e */
[----:B------:R-:W-:Y:S01]  /*2460*/  ISETP.NE.AND P0, PT, R5, RZ, PT ;  /* 0x000000ff0500720c */ /* 0x000fe20003f05270 */
[----:B------:R-:W-:-:S02]  /*2470*/  VIADD R9, R9, 0x10 ;  /* 0x0000001009097836 */ /* 0x000fc40000000000 */
[----:B------:R-:W-:-:S04]  /*2480*/  VIADD R26, R26, 0x10 ;  /* 0x000000101a1a7836 */ /* 0x000fc80000000000 */
[----:B--2---:R-:W-:-:S08]  /*2490*/  DFMA R14, R16, R18, R14 ;  /* 0x00000012100e722b */ /* 0x004fd0000000000e */
[----:B----4-:R-:W-:Y:S01]  /*24a0*/  DFMA R20, R24, R28, R14 ;  /* 0x0000001c1814722b */ /* 0x010fe2000000000e */
[----:B------:R-:W-:Y:S10]  /*24b0*/  @P0 BRA `(.L_x_39) ;  /* 0xfffffffc00180947 */ /* 0x000ff4000383ffff */
[----:B------:R-:W-:Y:S05]  /*24c0*/  BSYNC.RECONVERGENT B2 ;  /* 0x0000000000027941 */ /* 0x000fea0003800200 */
.L_x_38:
[----:B------:R-:W-:-:S07]  /*24d0*/  VIADD R5, R9, 0x1 ;  /* 0x0000000109057836 */ /* 0x000fce0000000000 */
.L_x_37:
[----:B------:R-:W-:Y:S05]  /*24e0*/  BSYNC.RECONVERGENT B1 ;  /* 0x0000000000017941 */ /* 0x000fea0003800200 */
.L_x_36:
        /* <DEDUP_REMOVED lines=34> */
[----:B------:R-:W-:-:S07]  /*2710*/  IADD3 R5, PT, PT, R5, 0x8, RZ ;  /* 0x0000000805057810 */ /* 0x000fce0007ffe0ff */
[----:B--2---:R-:W-:-:S08]  /*2720*/  DFMA R10, R10, R12, R14 ;  /* 0x0000000c0a0a722b */ /* 0x004fd0000000000e */
[----:B-----5:R-:W-:-:S11]  /*2730*/  DFMA R20, R26, R8, R10 ;  /* 0x000000081a14722b */ /* 0x020fd6000000000a */
.L_x_41:
[----:B------:R-:W-:Y:S05]  /*2740*/  BSYNC.RECONVERGENT B1 ;  /* 0x0000000000017941 */ /* 0x000fea0003800200 */
.L_x_40:
        /* <DEDUP_REMOVED lines=20> */
[----:B--2---:R-:W-:-:S08]  /*2890*/  DFMA R18, R18, R22, R20 ;  /* 0x000000161212722b */ /* 0x004fd00000000014 */
[----:B---3--:R-:W-:-:S08]  /*28a0*/  DFMA R14, R14, R16, R18 ;  /* 0x000000100e0e722b */ /* 0x008fd00000000012 */
[----:B----4-:R-:W-:-:S08]  /*28b0*/  DFMA R10, R10, R12, R14 ;  /* 0x0000000c0a0a722b */ /* 0x010fd0000000000e */
[----:B-----5:R-:W-:-:S11]  /*28c0*/  DFMA R20, R26, R8, R10 ;  /* 0x000000081a14722b */ /* 0x020fd6000000000a */
.L_x_43:
[----:B------:R-:W-:Y:S05]  /*28d0*/  BSYNC.RECONVERGENT B1 ;  /* 0x0000000000017941 */ /* 0x000fea0003800200 */
.L_x_42:
        /* <DEDUP_REMOVED lines=9> */
.L_x_44:
[----:B-1----:R-:W-:-:S04]  /*2970*/  IMAD.WIDE R14, R17, 0x8, R8 ;  /* 0x00000008110e7825 */ /* 0x002fc800078e0208 */
[----:B------:R-:W-:Y:S02]  /*2980*/  IMAD.WIDE R12, R5, 0x8, R10 ;  /* 0x00000008050c7825 */ /* 0x000fe400078e020a */
        /* <DEDUP_REMOVED lines=8> */
.L_x_35:
[----:B------:R-:W-:Y:S05]  /*2a10*/  BSYNC.RECONVERGENT B0 ;  /* 0x0000000000007941 */ /* 0x000fea0003800200 */
.L_x_34:
        /* <DEDUP_REMOVED lines=21> */
[----:B------:R-:W-:Y:S01]  /*2b70*/  MOV R4, R12 ;  /* 0x0000000c00047202 */ /* 0x000fe20000000f00 */
[----:B------:R-:W-:-:S07]  /*2b80*/  IMAD.MOV.U32 R5, RZ, RZ, R13 ;  /* 0x000000ffff057224 */ /* 0x000fce00078e000d */
.L_x_46:
[----:B------:R-:W-:Y:S05]  /*2b90*/  BSYNC.RECONVERGENT B0 ;  /* 0x0000000000007941 */ /* 0x000fea0003800200 */
.L_x_45:
[----:B------:R-:W0:Y:S01]  /*2ba0*/  LDC.64 R6, c[0x0][0x388] ;  /* 0x0000e200ff067b82 */ /* 0x000e220000000a00 */
[----:B------:R-:W1:Y:S02]  /*2bb0*/  LDCU UR5, c[0x0][0x3a4] ;  /* 0x00007480ff0577ac */ /* 0x000e640008000800 */
[----:B-1----:R-:W-:-:S04]  /*2bc0*/  IMAD R3, R3, UR5, R0 ;  /* 0x0000000503037c24 */ /* 0x002fc8000f8e0200 */
[----:B0-----:R-:W-:-:S05]  /*2bd0*/  IMAD.WIDE R6, R3, 0x8, R6 ;  /* 0x0000000803067825 */ /* 0x001fca00078e0206 */
[----:B------:R-:W-:Y:S01]  /*2be0*/  STG.E.64 desc[UR8][R6.64], R4 ;  /* 0x0000000406007986 */ /* 0x000fe2000c101b08 */
[----:B------:R-:W-:Y:S05]  /*2bf0*/  EXIT ;  /* 0x000000000000794d */ /* 0x000fea0003800000 */
.L_x_27:
        /* <DEDUP_REMOVED lines=11> */
[----:B------:R-:W-:Y:S01]  /*2cb0*/  MOV R6, R2 ;  /* 0x0000000200067202 */ /* 0x000fe20000000f00 */
[----:B------:R-:W-:Y:S01]  /*2cc0*/  IMAD.MOV.U32 R4, RZ, RZ, RZ ;  /* 0x000000ffff047224 */ /* 0x000fe200078e00ff */
[----:B------:R-:W-:Y:S01]  /*2cd0*/  CS2R R24, SRZ ;  /* 0x0000000000187805 */ /* 0x000fe2000001ff00 */
[----:B------:R-:W-:Y:S01]  /*2ce0*/  IMAD.MOV R27, RZ, RZ, -R27 ;  /* 0x000000ffff1b7224 */ /* 0x000fe200078e0a1b */
[----:B0-----:R-:W-:-:S04]  /*2cf0*/  UIADD3 UR5, UP0, UPT, UR6, 0x20, URZ ;  /* 0x0000002006057890 */ /* 0x001fc8000ff1e0ff */
[----:B------:R-:W-:Y:S02]  /*2d00*/  UIADD3.X UR6, UPT, UPT, URZ, UR7, URZ, UP0, !UPT ;  /* 0x00000007ff067290 */ /* 0x000fe400087fe4ff */
[----:B------:R-:W-:-:S04]  /*2d10*/  IMAD.U32 R14, RZ, RZ, UR5 ;  /* 0x00000005ff0e7e24 */ /* 0x000fc8000f8e00ff */
[----:B------:R-:W-:-:S07]  /*2d20*/  IMAD.U32 R15, RZ, RZ, UR6 ;  /* 0x00000006ff0f7e24 */ /* 0x000fce000f8e00ff */
.L_x_49:
[----:B------:R-:W0:Y:S01]  /*2d30*/  LDC.64 R10, c[0x0][0x380] ;  /* 0x0000e000ff0a7b82 */ /* 0x000e220000000a00 */
[----:B------:R-:W-:Y:S01]  /*2d40*/  IMAD.MOV.U32 R12, RZ, RZ, R14 ;  /* 0x000000ffff0c7224 */ /* 0x000fe200078e000e */
[----:B------:R-:W-:-:S05]  /*2d50*/  MOV R13, R15 ;  /* 0x0000000f000d7202 */ /* 0x000fca0000000f00 */
[----:B------:R-:W2:Y:S04]  /*2d60*/  LDG.E.64 R22, desc[UR8][R12.64+-0x20] ;  /* 0xffffe0080c167981 */ /* 0x000ea8000c1e1b00 */
[----:B------:R-:W3:Y:S01]  /*2d70*/  LDG.E.64 R28, desc[UR8][R12.64+0x10] ;  /* 0x000010080c1c7981 */ /* 0x000ee2000c1e1b00 */
[----:B0-----:R-:W-:-:S04]  /*2d80*/  IMAD.WIDE R8, R26, 0x8, R10 ;  /* 0x000000081a087825 */ /* 0x001fc800078e020a */
[----:B------:R-:W-:Y:S01]  /*2d90*/  IMAD.WIDE R10, R6, 0x8, R10 ;  /* 0x00000008060a7825 */ /* 0x000fe200078e020a */
[----:B------:R-:W4:Y:S04]  /*2da0*/  LDG.E.64 R20, desc[UR8][R8.64] ;  /* 0x0000000808147981 */ /* 0x000f28000c1e1b00 */
[----:B------:R-:W4:Y:S04]  /*2db0*/  LDG.E.64 R16, desc[UR8][R10.64] ;  /* 0x000000080a107981 */ /* 0x000f28000c1e1b00 */
[----:B------:R-:W5:Y:S04]  /*2dc0*/  LDG.E.64 R14, desc[UR8][R8.64+-0x8] ;  /* 0xfffff808080e7981 */ /* 0x000f68000c1e1b00 */
[----:B------:R-:W5:Y:S01]  /*2dd0*/  LDG.E.64 R18, desc[UR8][R10.64+0x8] ;  /* 0x000008080a127981 */ /* 0x000f62000c1e1b00 */
[----:B----4-:R-:W-:-:S03]  /*2de0*/  DADD R16, -R20, R16 ;  /* 0x0000000014107229 */ /* 0x010fc60000000110 */
[----:B------:R-:W4:Y:S05]  /*2df0*/  LDG.E.64 R20, desc[UR8][R12.64+-0x18] ;  /* 0xffffe8080c147981 */ /* 0x000f2a000c1e1b00 */
[----:B--2---:R-:W-:Y:S02]  /*2e00*/  DFMA R22, R22, R16, R24 ;  /* 0x000000101616722b */ /* 0x004fe40000000018 */
[----:B-----5:R-:W-:Y:S01]  /*2e10*/  DADD R18, -R14, R18 ;  /* 0x000000000e127229 */ /* 0x020fe20000000112 */
[----:B------:R-:W2:Y:S04]  /*2e20*/  LDG.E.64 R16, desc[UR8][R8.64+-0x10] ;  /* 0xfffff00808107981 */ /* 0x000ea8000c1e1b00 */
[----:B------:R-:W2:Y:S04]  /*2e30*/  LDG.E.64 R14, desc[UR8][R10.64+0x10] ;  /* 0x000010080a0e7981 */ /* 0x000ea8000c1e1b00 */
[----:B------:R-:W5:Y:S01]  /*2e40*/  LDG.E.64 R24, desc[UR8][R12.64+-0x10] ;  /* 0xfffff0080c187981 */ /* 0x000f62000c1e1b00 */
[----:B----4-:R-:W-:-:S03]  /*2e50*/  DFMA R18, R20, R18, R22 ;  /* 0x000000121412722b */ /* 0x010fc60000000016 */
[----:B------:R-:W4:Y:S01]  /*2e60*/  LDG.E.64 R22, desc[UR8][R12.64+-0x8] ;  /* 0xfffff8080c167981 */ /* 0x000f22000c1e1b00 */
[----:B--2---:R-:W-:-:S03]  /*2e70*/  DADD R20, -R16, R14 ;  /* 0x0000000010147229 */ /* 0x004fc6000000010e */
[----:B------:R-:W2:Y:S04]  /*2e80*/  LDG.E.64 R16, desc[UR8][R8.64+-0x18] ;  /* 0xffffe80808107981 */ /* 0x000ea8000c1e1b00 */
[----:B------:R-:W2:Y:S01]  /*2e90*/  LDG.E.64 R14, desc[UR8][R10.64+0x18] ;  /* 0x000018080a0e7981 */ /* 0x000ea2000c1e1b00 */
[----:B-----5:R-:W-:-:S03]  /*2ea0*/  DFMA R24, R24, R20, R18 ;  /* 0x000000141818722b */ /* 0x020fc60000000012 */
[----:B------:R-:W5:Y:S04]  /*2eb0*/  LDG.E.64 R20, desc[UR8][R8.64+-0x20] ;  /* 0xffffe00808147981 */ /* 0x000f68000c1e1b00 */
[----:B------:R-:W5:Y:S01]  /*2ec0*/  LDG.E.64 R18, desc[UR8][R10.64+0x20] ;  /* 0x000020080a127981 */ /* 0x000f62000c1e1b00 */
[----:B--2---:R-:W-:-:S03]  /*2ed0*/  DADD R14, -R16, R14 ;  /* 0x00000000100e7229 */ /* 0x004fc6000000010e */
[----:B------:R-:W2:Y:S05]  /*2ee0*/  LDG.E.64 R16, desc[UR8][R12.64] ;  /* 0x000000080c107981 */ /* 0x000eaa000c1e1b00 */
[----:B----4-:R-:W-:Y:S02]  /*2ef0*/  DFMA R14, R22, R14, R24 ;  /* 0x0000000e160e722b */ /* 0x010fe40000000018 */
[----:B-----5:R-:W-:Y:S01]  /*2f00*/  DADD R18, -R20, R18 ;  /* 0x0000000014127229 */ /* 0x020fe20000000112 */
[----:B------:R-:W4:Y:S04]  /*2f10*/  LDG.E.64 R22, desc[UR8][R10.64+0x28] ;  /* 0x000028080a167981 */ /* 0x000f28000c1e1b00 */
[----:B------:R-:W4:Y:S04]  /*2f20*/  LDG.E.64 R20, desc[UR8][R8.64+-0x28] ;  /* 0xffffd80808147981 */ /* 0x000f28000c1e1b00 */
[----:B------:R-:W5:Y:S01]  /*2f30*/  LDG.E.64 R24, desc[UR8][R12.64+0x8] ;  /* 0x000008080c187981 */ /* 0x000f62000c1e1b00 */
[----:B--2---:R-:W-:-:S03]  /*2f40*/  DFMA R14, R16, R18, R14 ;  /* 0x00000012100e722b */ /* 0x004fc6000000000e */
[----:B------:R-:W2:Y:S04]  /*2f50*/  LDG.E.64 R18, desc[UR8][R8.64+-0x30] ;  /* 0xffffd00808127981 */ /* 0x000ea8000c1e1b00 */
[----:B------:R-:W2:Y:S01]  /*2f60*/  LDG.E.64 R16, desc[UR8][R10.64+0x30] ;  /* 0x000030080a107981 */ /* 0x000ea2000c1e1b00 */
[----:B----4-:R-:W-:-:S03]  /*2f70*/  DADD R20, -R20, R22 ;  /* 0x0000000014147229 */ /* 0x010fc60000000116 */
[----:B------:R-:W4:Y:S05]  /*2f80*/  LDG.E.64 R22, desc[UR8][R10.64+0x38] ;  /* 0x000038080a167981 */ /* 0x000f2a000c1e1b00 */
[----:B-----5:R-:W-:Y:S02]  /*2f90*/  DFMA R14, R24, R20, R14 ;  /* 0x00000014180e722b */ /* 0x020fe4000000000e */
[----:B------:R-:W4:Y:S04]  /*2fa0*/  LDG.E.64 R20, desc[UR8][R8.64+-0x38] ;  /* 0xffffc80808147981 */ /* 0x000f28000c1e1b00 */
[----:B------:R-:W5:Y:S01]  /*2fb0*/  LDG.E.64 R24, desc[UR8][R12.64+0x18] ;  /* 0x000018080c187981 */ /* 0x000f62000c1e1b00 */
[----:B------:R-:W-:-:S05]  /*2fc0*/  VIADD R27, R27, 0x8 ;  /* 0x000000081b1b7836 */ /* 0x000fca0000000000 */
[----:B------:R-:W-:Y:S01]  /*2fd0*/  ISETP.NE.AND P0, PT, R27, RZ, PT ;  /* 0x000000ff1b00720c */ /* 0x000fe20003f05270 */
[----:B------:R-:W-:Y:S01]  /*2fe0*/  VIADD R4, R4, 0x8 ;  /* 0x0000000804047836 */ /* 0x000fe20000000000 */
[----:B------:R-:W-:Y:S01]  /*2ff0*/  IADD3 R26, PT, PT, R26, -0x8, RZ ;  /* 0xfffffff81a1a7810 */ /* 0x000fe20007ffe0ff */
[----:B------:R-:W-:Y:S01]  /*3000*/  VIADD R6, R6, 0x8 ;  /* 0x0000000806067836 */ /* 0x000fe20000000000 */
[----:B--2---:R-:W-:-:S08]  /*3010*/  DADD R16, -R18, R16 ;  /* 0x0000000012107229 */ /* 0x004fd00000000110 */
[----:B---3--:R-:W-:Y:S01]  /*3020*/  DFMA R16, R28, R16, R14 ;  /* 0x000000101c10722b */ /* 0x008fe2000000000e */
[----:B------:R-:W-:Y:S01]  /*3030*/  IADD3 R14, P1, PT, R12, 0x40, RZ ;  /* 0x000000400c0e7810 */ /* 0x000fe20007f3e0ff */
[----:B----4-:R-:W-:-:S04]  /*3040*/  DADD R20, -R20, R22 ;  /* 0x0000000014147229 */ /* 0x010fc80000000116 */
[----:B------:R-:W-:-:S04]  /*3050*/  IMAD.X R15, RZ, RZ, R13, P1 ;  /* 0x000000ffff0f7224 */ /* 0x000fc800008e060d */
[----:B-----5:R-:W-:Y:S01]  /*3060*/  DFMA R24, R24, R20, R16 ;  /* 0x000000141818722b */ /* 0x020fe20000000010 */
[----:B------:R-:W-:Y:S10]  /*3070*/  @P0 BRA `(.L_x_49) ;  /* 0xfffffffc002c0947 */ /* 0x000ff4000383ffff */
[----:B------:R-:W-:-:S07]  /*3080*/  VIADD R27, R4, 0x1 ;  /* 0x00000001041b7836 */ /* 0x000fce0000000000 */
.L_x_48:
[----:B------:R-:W-:-:S13]  /*3090*/  LOP3.LUT P0, R6, R5, 0x7, RZ, 0xc0, !PT ;  /* 0x0000000705067812 */ /* 0x000fda000780c0ff */
[----:B------:R-:W-:Y:S05]  /*30a0*/  @!P0 BRA `(.L_x_47) ;  /* 0x0000000400088947 */ /* 0x000fea0003800000 */
[----:B------:R-:W-:Y:S02]  /*30b0*/  ISETP.GE.U32.AND P0, PT, R6, 0x4, PT ;  /* 0x000000040600780c */ /* 0x000fe40003f06070 */
[----:B------:R-:W-:-:S04]  /*30c0*/  LOP3.LUT R4, R5, 0x3, RZ, 0xc0, !PT ;  /* 0x0000000305047812 */ /* 0x000fc800078ec0ff */
[----:B------:R-:W-:-:S07]  /*30d0*/  ISETP.NE.AND P1, PT, R4, RZ, PT ;  /* 0x000000ff0400720c */ /* 0x000fce0003f25270 */
[----:B------:R-:W-:Y:S06]  /*30e0*/  @!P0 BRA `(.L_x_50) ;  /* 0x0000000000708947 */ /* 0x000fec0003800000 */
[----:B------:R-:W0:Y:S01]  /*30f0*/  LDC.64 R12, c[0x0][0x380] ;  /* 0x0000e000ff0c7b82 */ /* 0x000e220000000a00 */
[----:B------:R-:W-:Y:S01]  /*3100*/  IMAD.IADD R11, R2, 0x1, -R27 ;  /* 0x00000001020b7824 */ /* 0x000fe200078e0a1b */
[----:B------:R-:W-:-:S06]  /*3110*/  IADD3 R15, PT, PT, R27, -0x1, R2 ;  /* 0xffffffff1b0f7810 */ /* 0x000fcc0007ffe002 */
[----:B------:R-:W1:Y:S01]  /*3120*/  LDC.64 R8, c[0x0][0x390] ;  /* 0x0000e400ff087b82 */ /* 0x000e620000000a00 */
[----:B0-----:R-:W-:-:S04]  /*3130*/  IMAD.WIDE R10, R11, 0x8, R12 ;  /* 0x000000080b0a7825 */ /* 0x001fc800078e020c */
[----:B------:R-:W-:Y:S01]  /*3140*/  IMAD.WIDE R12, R15, 0x8, R12 ;  /* 0x000000080f0c7825 */ /* 0x000fe200078e020c */
[----:B------:R-:W2:Y:S04]  /*3150*/  LDG.E.64 R20, desc[UR8][R10.64] ;  /* 0x000000080a147981 */ /* 0x000ea8000c1e1b00 */
[----:B------:R-:W2:Y:S01]  /*3160*/  LDG.E.64 R18, desc[UR8][R12.64] ;  /* 0x000000080c127981 */ /* 0x000ea2000c1e1b00 */
[----:B-1----:R-:W-:-:S03]  /*3170*/  IMAD.WIDE R8, R27, 0x8, R8 ;  /* 0x000000081b087825 */ /* 0x002fc600078e0208 */
[----:B------:R-:W3:Y:S04]  /*3180*/  LDG.E.64 R14, desc[UR8][R10.64+-0x8] ;  /* 0xfffff8080a0e7981 */ /* 0x000ee8000c1e1b00 */
[----:B------:R-:W4:Y:S04]  /*3190*/  LDG.E.64 R22, desc[UR8][R8.64+-0x8] ;  /* 0xfffff80808167981 */ /* 0x000f28000c1e1b00 */
[----:B------:R-:W3:Y:S04]  /*31a0*/  LDG.E.64 R16, desc[UR8][R12.64+0x8] ;  /* 0x000008080c107981 */ /* 0x000ee8000c1e1b00 */
[----:B------:R-:W5:Y:S01]  /*31b0*/  LDG.E.64 R28, desc[UR8][R12.64+0x18] ;  /* 0x000018080c1c7981 */ /* 0x000f62000c1e1b00 */
[----:B--2---:R-:W-:-:S03]  /*31c0*/  DADD R18, -R20, R18 ;  /* 0x0000000014127229 */ /* 0x004fc60000000112 */
[----:B------:R-:W2:Y:S05]  /*31d0*/  LDG.E.64 R20, desc[UR8][R8.64] ;  /* 0x0000000808147981 */ /* 0x000eaa000c1e1b00 */
[----:B----4-:R-:W-:Y:S02]  /*31e0*/  DFMA R24, R22, R18, R24 ;  /* 0x000000121618722b */ /* 0x010fe40000000018 */
[----:B------:R-:W4:Y:S04]  /*31f0*/  LDG.E.64 R18, desc[UR8][R10.64+-0x10] ;  /* 0xfffff0080a127981 */ /* 0x000f28000c1e1b00 */
[----:B------:R-:W4:Y:S01]  /*3200*/  LDG.E.64 R22, desc[UR8][R12.64+0x10] ;  /* 0x000010080c167981 */ /* 0x000f22000c1e1b00 */
[----:B---3--:R-:W-:-:S03]  /*3210*/  DADD R14, -R14, R16 ;  /* 0x000000000e0e7229 */ /* 0x008fc60000000110 */
[----:B------:R-:W5:Y:S04]  /*3220*/  LDG.E.64 R16, desc[UR8][R10.64+-0x18] ;  /* 0xffffe8080a107981 */ /* 0x000f68000c1e1b00 */
[----:B------:R-:W3:Y:S04]  /*3230*/  LDG.E.64 R10, desc[UR8][R8.64+0x8] ;  /* 0x00000808080a7981 */ /* 0x000ee8000c1e1b00 */
[----:B------:R-:W3:Y:S01]  /*3240*/  LDG.E.64 R8, desc[UR8][R8.64+0x10] ;  /* 0x0000100808087981 */ /* 0x000ee2000c1e1b00 */
[----:B------:R-:W-:Y:S01]  /*3250*/  VIADD R27, R27, 0x4 ;  /* 0x000000041b1b7836 */ /* 0x000fe20000000000 */
[----:B--2---:R-:W-:-:S02]  /*3260*/  DFMA R14, R20, R14, R24 ;  /* 0x0000000e140e722b */ /* 0x004fc40000000018 */
[----:B----4-:R-:W-:Y:S02]  /*3270*/  DADD R18, -R18, R22 ;  /* 0x0000000012127229 */ /* 0x010fe40000000116 */
[----:B-----5:R-:W-:-:S06]  /*3280*/  DADD R16, -R16, R28 ;  /* 0x0000000010107229 */ /* 0x020fcc000000011c */
[----:B---3--:R-:W-:-:S08]  /*3290*/  DFMA R14, R10, R18, R14 ;  /* 0x000000120a0e722b */ /* 0x008fd0000000000e */
[----:B------:R-:W-:-:S11]  /*32a0*/  DFMA R24, R8, R16, R14 ;  /* 0x000000100818722b */ /* 0x000fd6000000000e */
.L_x_50:
[----:B------:R-:W-:Y:S05]  /*32b0*/  @!P1 BRA `(.L_x_47) ;  /* 0x0000000000849947 */ /* 0x000fea0003800000 */
[----:B------:R-:W-:Y:S02]  /*32c0*/  ISETP.NE.AND P0, PT, R4, 0x1, PT ;  /* 0x000000010400780c */ /* 0x000fe40003f05270 */
[----:B------:R-:W-:-:S04]  /*32d0*/  LOP3.LUT R5, R5, 0x1, RZ, 0xc0, !PT ;  /* 0x0000000105057812 */ /* 0x000fc800078ec0ff */
[----:B------:R-:W-:-:S07]  /*32e0*/  ISETP.NE.U32.AND P1, PT, R5, 0x1, PT ;  /* 0x000000010500780c */ /* 0x000fce0003f25070 */
[----:B------:R-:W0:Y:S01]  /*32f0*/  @P0 LDC.64 R14, c[0x0][0x380] ;  /* 0x0000e000ff0e0b82 */ /* 0x000e220000000a00 */
[----:B------:R-:W-:Y:S01]  /*3300*/  @P0 IMAD.IADD R17, R2, 0x1, -R27 ;  /* 0x0000000102110824 */ /* 0x000fe200078e0a1b */
[----:B------:R-:W-:-:S06]  /*3310*/  @P0 IADD3 R5, PT, PT, R27, -0x1, R2 ;  /* 0xffffffff1b050810 */ /* 0x000fcc0007ffe002 */
[----:B------:R-:W1:Y:S08]  /*3320*/  @P0 LDC.64 R8, c[0x0][0x390] ;  /* 0x0000e400ff080b82 */ /* 0x000e700000000a00 */
[----:B------:R-:W2:Y:S01]  /*3330*/  @!P1 LDC.64 R12, c[0x0][0x380] ;  /* 0x0000e000ff0c9b82 */ /* 0x000ea20000000a00 */
[----:B0-----:R-:W-:-:S07]  /*3340*/  @P0 IMAD.WIDE R16, R17, 0x8, R14 ;  /* 0x0000000811100825 */ /* 0x001fce00078e020e */
[----:B------:R-:W0:Y:S01]  /*3350*/  @!P1 LDC.64 R10, c[0x0][0x390] ;  /* 0x0000e400ff0a9b82 */ /* 0x000e220000000a00 */
[----:B------:R-:W-:Y:S01]  /*3360*/  @P0 IMAD.WIDE R14, R5, 0x8, R14 ;  /* 0x00000008050e0825 */ /* 0x000fe200078e020e */
[----:B------:R-:W3:Y:S03]  /*3370*/  @P0 LDG.E.64 R18, desc[UR8][R16.64] ;  /* 0x0000000810120981 */ /* 0x000ee6000c1e1b00 */
[C---:B-1----:R-:W-:Y:S01]  /*3380*/  @P0 IMAD.WIDE R8, R27.reuse, 0x8, R8 ;  /* 0x000000081b080825 */ /* 0x042fe200078e0208 */
[----:B------:R-:W3:Y:S01]  /*3390*/  @P0 LDG.E.64 R4, desc[UR8][R14.64] ;  /* 0x000000080e040981 */ /* 0x000ee2000c1e1b00 */
[----:B------:R-:W-:-:S03]  /*33a0*/  @P0 IADD3 R27, PT, PT, R27, 0x2, RZ ;  /* 0x000000021b1b0810 */ /* 0x000fc60007ffe0ff */
[----:B------:R-:W4:Y:S01]  /*33b0*/  @P0 LDG.E.64 R22, desc[UR8][R8.64+-0x8] ;  /* 0xfffff80808160981 */ /* 0x000f22000c1e1b00 */
[----:B------:R-:W-:Y:S01]  /*33c0*/  @!P1 IADD3 R29, PT, PT, R27, -0x1, R2 ;  /* 0xffffffff1b1d9810 */ /* 0x000fe20007ffe002 */
[----:B------:R-:W-:Y:S02]  /*33d0*/  @!P1 IMAD.IADD R21, R2, 0x1, -R27 ;  /* 0x0000000102159824 */ /* 0x000fe400078e0a1b */
[----:B------:R-:W5:Y:S02]  /*33e0*/  @P0 LDG.E.64 R16, desc[UR8][R16.64+-0x8] ;  /* 0xfffff80810100981 */ /* 0x000f64000c1e1b00 */
[--C-:B--2---:R-:W-:Y:S02]  /*33f0*/  @!P1 IMAD.WIDE R20, R21, 0x8, R12.reuse ;  /* 0x0000000815149825 */ /* 0x104fe400078e020c */
[----:B------:R-:W5:Y:S02]  /*3400*/  @P0 LDG.E.64 R14, desc[UR8][R14.64+0x8] ;  /* 0x000008080e0e0981 */ /* 0x000f64000c1e1b00 */
[----:B------:R-:W-:-:S02]  /*3410*/  @!P1 IMAD.WIDE R12, R29, 0x8, R12 ;  /* 0x000000081d0c9825 */ /* 0x000fc400078e020c */
[----:B------:R-:W2:Y:S02]  /*3420*/  @P0 LDG.E.64 R28, desc[UR8][R8.64] ;  /* 0x00000008081c0981 */ /* 0x000ea4000c1e1b00 */
[----:B0-----:R-:W-:Y:S02]  /*3430*/  @!P1 IMAD.WIDE R10, R27, 0x8, R10 ;  /* 0x000000081b0a9825 */ /* 0x001fe400078e020a */
[----:B------:R-:W2:Y:S04]  /*3440*/  @!P1 LDG.E.64 R20, desc[UR8][R20.64] ;  /* 0x0000000814149981 */ /* 0x000ea8000c1e1b00 */
[----:B------:R-:W2:Y:S04]  /*3450*/  @!P1 LDG.E.64 R12, desc[UR8][R12.64] ;  /* 0x000000080c0c9981 */ /* 0x000ea8000c1e1b00 */
[----:B------:R-:W2:Y:S01]  /*3460*/  @!P1 LDG.E.64 R10, desc[UR8][R10.64+-0x8] ;  /* 0xfffff8080a0a9981 */ /* 0x000ea2000c1e1b00 */
[----:B---3--:R-:W-:-:S08]  /*3470*/  @P0 DADD R4, -R18, R4 ;  /* 0x0000000012040229 */ /* 0x008fd00000000104 */
[----:B----4-:R-:W-:Y:S02]  /*3480*/  @P0 DFMA R4, R22, R4, R24 ;  /* 0x000000041604022b */ /* 0x010fe40000000018 */
[----:B-----5:R-:W-:-:S08]  /*3490*/  @P0 DADD R14, -R16, R14 ;  /* 0x00000000100e0229 */ /* 0x020fd0000000010e */
[----:B--2---:R-:W-:Y:S02]  /*34a0*/  @P0 DFMA R24, R28, R14, R4 ;  /* 0x0000000e1c18022b */ /* 0x004fe40000000004 */
[----:B------:R-:W-:-:S08]  /*34b0*/  @!P1 DADD R4, -R20, R12 ;  /* 0x0000000014049229 */ /* 0x000fd0000000010c */
[----:B------:R-:W-:-:S11]  /*34c0*/  @!P1 DFMA R24, R10, R4, R24 ;  /* 0x000000040a18922b */ /* 0x000fd60000000018 */
.L_x_47:
        /* <DEDUP_REMOVED lines=23> */
.L_x_52:
[----:B------:R-:W-:Y:S05]  /*3640*/  BSYNC.RECONVERGENT B0 ;  /* 0x0000000000007941 */ /* 0x000fea0003800200 */
.L_x_51:
[----:B------:R-:W0:Y:S01]  /*3650*/  LDC.64 R6, c[0x0][0x388] ;  /* 0x0000e200ff067b82 */ /* 0x000e220000000a00 */
[----:B------:R-:W1:Y:S02]  /*3660*/  LDCU UR5, c[0x0][0x3a4] ;  /* 0x00007480ff0577ac */ /* 0x000e640008000800 */
[----:B-1----:R-:W-:-:S04]  /*3670*/  IMAD R3, R3, UR5, R0 ;  /* 0x0000000503037c24 */ /* 0x002fc8000f8e0200 */
[----:B0-----:R-:W-:-:S05]  /*3680*/  IMAD.WIDE R6, R3, 0x8, R6 ;  /* 0x0000000803067825 */ /* 0x001fca00078e0206 */
[----:B------:R-:W-:Y:S01]  /*3690*/  STG.E.64 desc[UR8][R6.64], R4 ;  /* 0x0000000406007986 */ /* 0x000fe2000c101b08 */
[----:B------:R-:W-:Y:S05]  /*36a0*/  EXIT ;  /* 0x000000000000794d */ /* 0x000fea0003800000 */
        .weak           $__internal_1_$__cuda_sm20_div_rn_f64_full
        .type           $__internal_1_$__cuda_sm20_div_rn_f64_full,@function
        .size           $__internal_1_$__cuda_sm20_div_rn_f64_full,(.L_x_208 - $__internal_1_$__cuda_sm20_div_rn_f64_full)
$__internal_1_$__cuda_sm20_div_rn_f64_full:
[C---:B------:R-:W-:Y:S01]  /*36b0*/  FSETP.GEU.AND P0, PT, |R7|.reuse, 1.469367938527859385e-39, PT ;  /* 0x001000000700780b */ /* 0x040fe20003f0e200 */
[----:B------:R-:W-:Y:S01]  /*36c0*/  IMAD.U32 R6, RZ, RZ, UR10 ;  /* 0x0000000aff067e24 */ /* 0x000fe2000f8e00ff */
[----:B------:R-:W-:Y:S01]  /*36d0*/  LOP3.LUT R5, R7, 0x800fffff, RZ, 0xc0, !PT ;  /* 0x800fffff07057812 */ /* 0x000fe200078ec0ff */
[----:B------:R-:W-:Y:S01]  /*36e0*/  IMAD.U32 R4, RZ, RZ, UR10 ;  /* 0x0000000aff047e24 */ /* 0x000fe2000f8e00ff */
[----:B------:R-:W-:Y:S01]  /*36f0*/  FSETP.GEU.AND P2, PT, |R9|, 1.469367938527859385e-39, PT ;  /* 0x001000000900780b */ /* 0x000fe20003f4e200 */
[----:B------:R-:W-:Y:S01]  /*3700*/  IMAD.MOV.U32 R14, RZ, RZ, 0x1 ;  /* 0x00000001ff0e7424 */ /* 0x000fe200078e00ff */
[----:B------:R-:W-:Y:S01]  /*3710*/  LOP3.LUT R5, R5, 0x3ff00000, RZ, 0xfc, !PT ;  /* 0x3ff0000005057812 */ /* 0x000fe200078efcff */
[----:B------:R-:W-:Y:S01]  /*3720*/  BSSY.RECONVERGENT B1, `(.L_x_53) ;  /* 0x0000052000017945 */ /* 0x000fe20003800200 */
[----:B------:R-:W-:Y:S02]  /*3730*/  LOP3.LUT R12, R9, 0x7ff00000, RZ, 0xc0, !PT ;  /* 0x7ff00000090c7812 */ /* 0x000fe400078ec0ff */
[----:B------:R-:W-:-:S03]  /*3740*/  LOP3.LUT R19, R7, 0x7ff00000, RZ, 0xc0, !PT ;  /* 0x7ff0000007137812 */ /* 0x000fc600078ec0ff */
[----:B------:R-:W-:Y:S01]  /*3750*/  @!P0 DMUL R4, R6, 8.98846567431157953865e+307 ;  /* 0x7fe0000006048828 */ /* 0x000fe20000000000 */
[----:B------:R-:W-:-:S03]  /*3760*/  ISETP.GE.U32.AND P1, PT, R12, R19, PT ;  /* 0x000000130c00720c */ /* 0x000fc60003f26070 */
[----:B------:R-:W-:Y:S02]  /*3770*/  @!P2 LOP3.LUT R13, R7, 0x7ff00000, RZ, 0xc0, !PT ;  /* 0x7ff00000070da812 */ /* 0x000fe400078ec0ff */
[----:B------:R-:W0:Y:S02]  /*3780*/  MUFU.RCP64H R15, R5 ;  /* 0x00000005000f7308 */ /* 0x000e240000001800 */
[----:B------:R-:W-:Y:S02]  /*3790*/  @!P2 ISETP.GE.U32.AND P3, PT, R12, R13, PT ;  /* 0x0000000d0c00a20c */ /* 0x000fe40003f66070 */
[----:B------:R-:W-:-:S04]  /*37a0*/  MOV R13, 0x1ca00000 ;  /* 0x1ca00000000d7802 */ /* 0x000fc80000000f00 */
[----:B------:R-:W-:-:S04]  /*37b0*/  @!P2 SEL R17, R13, 0x63400000, !P3 ;  /* 0x634000000d11a807 */ /* 0x000fc80005800000 */
[----:B------:R-:W-:-:S04]  /*37c0*/  @!P2 LOP3.LUT R20, R17, 0x80000000, R9, 0xf8, !PT ;  /* 0x800000001114a812 */ /* 0x000fc800078ef809 */
[----:B------:R-:W-:Y:S01]  /*37d0*/  @!P2 LOP3.LUT R21, R20, 0x100000, RZ, 0xfc, !PT ;  /* 0x001000001415a812 */ /* 0x000fe200078efcff */
[----:B0-----:R-:W-:Y:S01]  /*37e0*/  DFMA R10, R14, -R4, 1 ;  /* 0x3ff000000e0a742b */ /* 0x001fe20000000804 */
[----:B------:R-:W-:-:S07]  /*37f0*/  @!P2 IMAD.MOV.U32 R20, RZ, RZ, RZ ;  /* 0x000000ffff14a224 */ /* 0x000fce00078e00ff */
[----:B------:R-:W-:-:S08]  /*3800*/  DFMA R10, R10, R10, R10 ;  /* 0x0000000a0a0a722b */ /* 0x000fd0000000000a */
[----:B------:R-:W-:Y:S01]  /*3810*/  DFMA R14, R14, R10, R14 ;  /* 0x0000000a0e0e722b */ /* 0x000fe2000000000e */
[----:B------:R-:W-:Y:S01]  /*3820*/  SEL R11, R13, 0x63400000, !P1 ;  /* 0x634000000d0b7807 */ /* 0x000fe20004800000 */
[----:B------:R-:W-:-:S03]  /*3830*/  IMAD.MOV.U32 R10, RZ, RZ, R8 ;  /* 0x000000ffff0a7224 */ /* 0x000fc600078e0008 */
[----:B------:R-:W-:-:S03]  /*3840*/  LOP3.LUT R11, R11, 0x800fffff, R9, 0xf8, !PT ;  /* 0x800fffff0b0b7812 */ /* 0x000fc600078ef809 */
[----:B------:R-:W-:-:S03]  /*3850*/  DFMA R16, R14, -R4, 1 ;  /* 0x3ff000000e10742b */ /* 0x000fc60000000804 */
[----:B------:R-:W-:Y:S01]  /*3860*/  @!P2 DFMA R10, R10, 2, -R20 ;  /* 0x400000000a0aa82b */ /* 0x000fe20000000814 */
[----:B------:R-:W-:-:S04]  /*3870*/  IMAD.MOV.U32 R21, RZ, RZ, R12 ;  /* 0x000000ffff157224 */ /* 0x000fc800078e000c */
[----:B------:R-:W-:Y:S01]  /*3880*/  DFMA R14, R14, R16, R14 ;  /* 0x000000100e0e722b */ /* 0x000fe2000000000e */
[----:B------:R-:W-:Y:S01]  /*3890*/  IMAD.MOV.U32 R20, RZ, RZ, R19 ;  /* 0x000000ffff147224 */ /* 0x000fe200078e0013 */
[----:B------:R-:W-:-:S03]  /*38a0*/  @!P0 LOP3.LUT R20, R5, 0x7ff00000, RZ, 0xc0, !PT ;  /* 0x7ff0000005148812 */ /* 0x000fc600078ec0ff */
[----:B------:R-:W-:Y:S02]  /*38b0*/  @!P2 LOP3.LUT R21, R11, 0x7ff00000, RZ, 0xc0, !PT ;  /* 0x7ff000000b15a812 */ /* 0x000fe400078ec0ff */
[----:B------:R-:W-:Y:S01]  /*38c0*/  VIADD R23, R20, 0xffffffff ;  /* 0xffffffff14177836 */ /* 0x000fe20000000000 */
[----:B------:R-:W-:Y:S01]  /*38d0*/  DMUL R16, R14, R10 ;  /* 0x0000000a0e107228 */ /* 0x000fe20000000000 */
[----:B------:R-:W-:-:S04]  /*38e0*/  IADD3 R22, PT, PT, R21, -0x1, RZ ;  /* 0xffffffff15167810 */ /* 0x000fc80007ffe0ff */
[----:B------:R-:W-:-:S03]  /*38f0*/  ISETP.GT.U32.AND P0, PT, R22, 0x7feffffe, PT ;  /* 0x7feffffe1600780c */ /* 0x000fc60003f04070 */
[----:B------:R-:W-:Y:S01]  /*3900*/  DFMA R18, R16, -R4, R10 ;  /* 0x800000041012722b */ /* 0x000fe2000000000a */
[----:B------:R-:W-:-:S07]  /*3910*/  ISETP.GT.U32.OR P0, PT, R23, 0x7feffffe, P0 ;  /* 0x7feffffe1700780c */ /* 0x000fce0000704470 */
[----:B------:R-:W-:-:S06]  /*3920*/  DFMA R14, R14, R18, R16 ;  /* 0x000000120e0e722b */ /* 0x000fcc0000000010 */
[----:B------:R-:W-:Y:S05]  /*3930*/  @P0 BRA `(.L_x_54) ;  /* 0x00000000006c0947 */ /* 0x000fea0003800000 */
        /* <DEDUP_REMOVED lines=12> */
[----:B------:R-:W-:-:S09]  /*3a00*/  MOV R8, RZ ;  /* 0x000000ff00087202 */ /* 0x000fd20000000f00 */
        /* <DEDUP_REMOVED lines=14> */
.L_x_54:
        /* <DEDUP_REMOVED lines=11> */
[----:B------:R-:W-:Y:S02]  /*3ba0*/  @P0 LOP3.LUT R4, R13, 0x7ff00000, RZ, 0xfc, !PT ;  /* 0x7ff000000d040812 */ /* 0x000fe400078efcff */
[----:B------:R-:W-:Y:S01]  /*3bb0*/  @!P0 MOV R12, RZ ;  /* 0x000000ff000c8202 */ /* 0x000fe20000000f00 */
[----:B------:R-:W-:Y:S02]  /*3bc0*/  @P0 IMAD.MOV.U32 R12, RZ, RZ, RZ ;  /* 0x000000ffff0c0224 */ /* 0x000fe400078e00ff */
[----:B------:R-:W-:Y:S01]  /*3bd0*/  @P0 IMAD.MOV.U32 R13, RZ, RZ, R4 ;  /* 0x000000ffff0d0224 */ /* 0x000fe200078e0004 */
[----:B------:R-:W-:Y:S06]  /*3be0*/  BRA `(.L_x_55) ;  /* 0x0000000000147947 */ /* 0x000fec0003800000 */
.L_x_57:
[----:B------:R-:W-:Y:S01]  /*3bf0*/  LOP3.LUT R13, R7, 0x80000, RZ, 0xfc, !PT ;  /* 0x00080000070d7812 */ /* 0x000fe200078efcff */
[----:B------:R-:W-:Y:S01]  /*3c00*/  IMAD.MOV.U32 R12, RZ, RZ, R6 ;  /* 0x000000ffff0c7224 */ /* 0x000fe200078e0006 */
[----:B------:R-:W-:Y:S06]  /*3c10*/  BRA `(.L_x_55) ;  /* 0x0000000000087947 */ /* 0x000fec0003800000 */
.L_x_56:
[----:B------:R-:W-:Y:S02]  /*3c20*/  LOP3.LUT R13, R9, 0x80000, RZ, 0xfc, !PT ;  /* 0x00080000090d7812 */ /* 0x000fe400078efcff */
[----:B------:R-:W-:-:S07]  /*3c30*/  MOV R12, R8 ;  /* 0x00000008000c7202 */ /* 0x000fce0000000f00 */
.L_x_55:
[----:B------:R-:W-:Y:S05]  /*3c40*/  BSYNC.RECONVERGENT B1 ;  /* 0x0000000000017941 */ /* 0x000fea0003800200 */
.L_x_53:
[----:B------:R-:W-:Y:S02]  /*3c50*/  IMAD.MOV.U32 R4, RZ, RZ, R2 ;  /* 0x000000ffff047224 */ /* 0x000fe400078e0002 */
[----:B------:R-:W-:-:S04]  /*3c60*/  IMAD.MOV.U32 R5, RZ, RZ, 0x0 ;  /* 0x00000000ff057424 */ /* 0x000fc800078e00ff */
[----:B------:R-:W-:Y:S05]  /*3c70*/  RET.REL.NODEC R4 `(_Z18DiffDyminus_kernelPdS_S_diii) ;  /* 0xffffffc004e07950 */ /* 0x000fea0003c3ffff */
.L_x_58:
        /* <DEDUP_REMOVED lines=16> */
.L_x_208:


//--------------------- .text._Z18DiffDxminus_kernelPdS_S_diii --------------------------
	.section	.text._Z18DiffDxminus_kernelPdS_S_diii,"ax",@progbits
	.align	128
        .global         _Z18DiffDxminus_kernelPdS_S_diii
        .type           _Z18DiffDxminus_kernelPdS_S_diii,@function
        .size           _Z18DiffDxminus_kernelPdS_S_diii,(.L_x_209 - _Z18DiffDxminus_kernelPdS_S_diii)
        .other          _Z18DiffDxminus_kernelPdS_S_diii,@"STO_CUDA_ENTRY STV_DEFAULT"
_Z18DiffDxminus_kernelPdS_S_diii:
.text._Z18DiffDxminus_kernelPdS_S_diii:
        /* <DEDUP_REMOVED lines=10> */
[----:B--2---:R-:W-:-:S04]  /*00a0*/  ISETP.GE.AND P0, PT, R0, R9, PT ;  /* 0x000000090000720c */ /* 0x004fc80003f06270 */
[----:B------:R-:W-:-:S13]  /*00b0*/  ISETP.GE.OR P0, PT, R2, R8, P0 ;  /* 0x000000080200720c */ /* 0x000fda0000706670 */
[----:B------:R-:W-:Y:S05]  /*00c0*/  @P0 EXIT ;  /* 0x000000000000094d */ /* 0x000fea0003800000 */
[----:B------:R-:W0:Y:S01]  /*00d0*/  LDC R3, c[0x0][0x3a8] ;  /* 0x0000ea00ff037b82 */ /* 0x000e220000000800 */
[----:B------:R-:W1:Y:S01]  /*00e0*/  LDCU.64 UR6, c[0x0][0x358] ;  /* 0x00006b00ff0677ac */ /* 0x000e620008000a00 */
[----:B------:R-:W2:Y:S06]  /*00f0*/  LDCU UR8, c[0x0][0x398] ;  /* 0x00007300ff0877ac */ /* 0x000eac0008000800 */
[----:B------:R-:W3:Y:S01]  /*0100*/  LDC R4, c[0x0][0x39c] ;  /* 0x0000e700ff047b82 */ /* 0x000ee20000000800 */
[----:B0-----:R-:W-:-:S13]  /*0110*/  ISETP.GE.AND P0, PT, R2, R3, PT ;  /* 0x000000030200720c */ /* 0x001fda0003f06270 */
[----:B-123--:R-:W-:Y:S05]  /*0120*/  @P0 BRA `(.L_x_59) ;  /* 0x00000010008c0947 */ /* 0x00efea0003800000 */
[----:B------:R-:W-:Y:S01]  /*0130*/  ISETP.GE.AND P0, PT, R2, 0x1, PT ;  /* 0x000000010200780c */ /* 0x000fe20003f06270 */
[----:B------:R-:W-:Y:S01]  /*0140*/  BSSY.RECONVERGENT B0, `(.L_x_60) ;  /* 0x0000094000007945 */ /* 0x000fe20003800200 */
[----:B------:R-:W-:-:S11]  /*0150*/  CS2R R14, SRZ ;  /* 0x00000000000e7805 */ /* 0x000fd6000001ff00 */
[----:B------:R-:W-:Y:S05]  /*0160*/  @!P0 BRA `(.L_x_61) ;  /* 0x0000000800448947 */ /* 0x000fea0003800000 */
[----:B------:R-:W-:Y:S01]  /*0170*/  IADD3 R25, PT, PT, R2, -0x1, RZ ;  /* 0xffffffff02197810 */ /* 0x000fe20007ffe0ff */
[----:B------:R-:W-:Y:S01]  /*0180*/  BSSY.RECONVERGENT B1, `(.L_x_62) ;  /* 0x000004c000017945 */ /* 0x000fe20003800200 */
[----:B------:R-:W-:Y:S01]  /*0190*/  IMAD.MOV.U32 R8, RZ, RZ, 0x1 ;  /* 0x00000001ff087424 */ /* 0x000fe200078e00ff */
[----:B------:R-:W-:Y:S02]  /*01a0*/  CS2R R14, SRZ ;  /* 0x00000000000e7805 */ /* 0x000fe4000001ff00 */
[----:B------:R-:W-:-:S13]  /*01b0*/  ISETP.GE.U32.AND P0, PT, R25, 0x7, PT ;  /* 0x000000071900780c */ /* 0x000fda0003f06070 */
[----:B------:R-:W-:Y:S05]  /*01c0*/  @!P0 BRA `(.L_x_63) ;  /* 0x00000004001c8947 */ /* 0x000fea0003800000 */
[C---:B------:R-:W-:Y:S01]  /*01d0*/  IADD3 R5, PT, PT, R2.reuse, -0x8, RZ ;  /* 0xfffffff802057810 */ /* 0x040fe20007ffe0ff */
[C---:B------:R-:W-:Y:S01]  /*01e0*/  VIADD R7, R2.reuse, 0xfffffff9 ;  /* 0xfffffff902077836 */ /* 0x040fe20000000000 */
[C---:B------:R-:W-:Y:S01]  /*01f0*/  IADD3 R20, PT, PT, R2.reuse, -0x6, RZ ;  /* 0xfffffffa02147810 */ /* 0x040fe20007ffe0ff */
[C---:B------:R-:W-:Y:S01]  /*0200*/  VIADD R21, R2.reuse, 0xfffffffb ;  /* 0xfffffffb02157836 */ /* 0x040fe20000000000 */
[C---:B------:R-:W-:Y:S01]  /*0210*/  IADD3 R22, PT, PT, R2.reuse, -0x4, RZ ;  /* 0xfffffffc02167810 */ /* 0x040fe20007ffe0ff */
[C---:B------:R-:W-:Y:S01]  /*0220*/  VIADD R23, R2.reuse, 0xfffffffe ;  /* 0xfffffffe02177836 */ /* 0x040fe20000000000 */
[C---:B------:R-:W-:Y:S01]  /*0230*/  IADD3 R24, PT, PT, R2.reuse, -0x3, RZ ;  /* 0xfffffffd02187810 */ /* 0x040fe20007ffe0ff */
[----:B------:R-:W-:Y:S01]  /*0240*/  BSSY.RECONVERGENT B2, `(.L_x_64) ;  /* 0x000003e000027945 */ /* 0x000fe20003800200 */
[----:B------:R-:W-:Y:S01]  /*0250*/  LOP3.LUT R6, R2, 0x7ffffff8, RZ, 0xc0, !PT ;  /* 0x7ffffff802067812 */ /* 0x000fe200078ec0ff */
[-CC-:B------:R-:W-:Y:S01]  /*0260*/  IMAD R25, R25, R9.reuse, R0.reuse ;  /* 0x0000000919197224 */ /* 0x180fe200078e0200 */
[----:B------:R-:W-:Y:S01]  /*0270*/  CS2R R14, SRZ ;  /* 0x00000000000e7805 */ /* 0x000fe2000001ff00 */
[----:B------:R-:W-:Y:S01]  /*0280*/  IMAD.MOV.U32 R8, RZ, RZ, RZ ;  /* 0x000000ffff087224 */ /* 0x000fe200078e00ff */
[----:B------:R-:W-:Y:S01]  /*0290*/  IADD3 R6, PT, PT, -R6, RZ, RZ ;  /* 0x000000ff06067210 */ /* 0x000fe20007ffe1ff */
[----:B------:R-:W-:-:S02]  /*02a0*/  IMAD R5, R5, R9, R0 ;  /* 0x0000000905057224 */ /* 0x000fc400078e0200 */
[-CC-:B------:R-:W-:Y:S02]  /*02b0*/  IMAD R7, R7, R9.reuse, R0.reuse ;  /* 0x0000000907077224 */ /* 0x180fe400078e0200 */
[-CC-:B------:R-:W-:Y:S02]  /*02c0*/  IMAD R20, R20, R9.reuse, R0.reuse ;  /* 0x0000000914147224 */ /* 0x180fe400078e0200 */
[-CC-:B------:R-:W-:Y:S02]  /*02d0*/  IMAD R21, R21, R9.reuse, R0.reuse ;  /* 0x0000000915157224 */ /* 0x180fe400078e0200 */
[-CC-:B------:R-:W-:Y:S02]  /*02e0*/  IMAD R22, R22, R9.reuse, R0.reuse ;  /* 0x0000000916167224 */ /* 0x180fe400078e0200 */
[-CC-:B------:R-:W-:Y:S02]  /*02f0*/  IMAD R23, R23, R9.reuse, R0.reuse ;  /* 0x0000000917177224 */ /* 0x180fe400078e0200 */
[----:B------:R-:W-:-:S07]  /*0300*/  IMAD R24, R24, R9, R0 ;  /* 0x0000000918187224 */ /* 0x000fce00078e0200 */
.L_x_65:
[----:B------:R-:W0:Y:S01]  /*0310*/  LDC.64 R18, c[0x0][0x380] ;  /* 0x0000e000ff127b82 */ /* 0x000e220000000a00 */
[----:B------:R-:W-:-:S07]  /*0320*/  VIADD R13, R8, 0x1 ;  /* 0x00000001080d7836 */ /* 0x000fce0000000000 */
[----:B------:R-:W1:Y:S01]  /*0330*/  LDC.64 R10, c[0x0][0x390] ;  /* 0x0000e400ff0a7b82 */ /* 0x000e620000000a00 */
[----:B0-----:R-:W-:-:S06]  /*0340*/  IMAD.WIDE R16, R25, 0x8, R18 ;  /* 0x0000000819107825 */ /* 0x001fcc00078e0212 */
[----:B------:R-:W2:Y:S01]  /*0350*/  LDG.E.64 R16, desc[UR6][R16.64] ;  /* 0x0000000610107981 */ /* 0x000ea2000c1e1b00 */
[----:B-1----:R-:W-:-:S05]  /*0360*/  IMAD.WIDE R10, R13, 0x8, R10 ;  /* 0x000000080d0a7825 */ /* 0x002fca00078e020a */
[----:B------:R-:W2:Y:S02]  /*0370*/  LDG.E.64 R12, desc[UR6][R10.64+-0x8] ;  /* 0xfffff8060a0c7981 */ /* 0x000ea4000c1e1b00 */
[----:B--2---:R-:W-:Y:S01]  /*0380*/  DFMA R16, -R12, R16, R14 ;  /* 0x000000100c10722b */ /* 0x004fe2000000010e */
[--C-:B------:R-:W-:Y:S01]  /*0390*/  IMAD.WIDE R14, R23, 0x8, R18.reuse ;  /* 0x00000008170e7825 */ /* 0x100fe200078e0212 */
[----:B------:R-:W2:Y:S05]  /*03a0*/  LDG.E.64 R12, desc[UR6][R10.64] ;  /* 0x000000060a0c7981 */ /* 0x000eaa000c1e1b00 */
        /* <DEDUP_REMOVED lines=16> */
[----:B------:R-:W2:Y:S01]  /*04b0*/  LDG.E.64 R12, desc[UR6][R12.64] ;  /* 0x000000060c0c7981 */ /* 0x000ea2000c1e1b00 */
[----:B------:R-:W-:Y:S01]  /*04c0*/  IADD3 R6, PT, PT, R6, 0x8, RZ ;  /* 0x0000000806067810 */ /* 0x000fe20007ffe0ff */
[----:B--2---:R-:W-:Y:S01]  /*04d0*/  DFMA R12, -R14, R12, R16 ;  /* 0x0000000c0e0c722b */ /* 0x004fe20000000110 */
[--C-:B------:R-:W-:Y:S01]  /*04e0*/  IMAD.WIDE R14, R7, 0x8, R18.reuse ;  /* 0x00000008070e7825 */ /* 0x100fe200078e0212 */
[----:B------:R-:W2:Y:S03]  /*04f0*/  LDG.E.64 R16, desc[UR6][R10.64+0x28] ;  /* 0x000028060a107981 */ /* 0x000ea6000c1e1b00 */
[----:B------:R-:W-:-:S02]  /*0500*/  IMAD.WIDE R18, R5, 0x8, R18 ;  /* 0x0000000805127825 */ /* 0x000fc400078e0212 */
[----:B------:R-:W2:Y:S04]  /*0510*/  LDG.E.64 R14, desc[UR6][R14.64] ;  /* 0x000000060e0e7981 */ /* 0x000ea8000c1e1b00 */
[----:B------:R-:W3:Y:S04]  /*0520*/  LDG.E.64 R18, desc[UR6][R18.64] ;  /* 0x0000000612127981 */ /* 0x000ee8000c1e1b00 */
[----:B------:R-:W3:Y:S01]  /*0530*/  LDG.E.64 R10, desc[UR6][R10.64+0x30] ;  /* 0x000030060a0a7981 */ /* 0x000ee2000c1e1b00 */
[----:B------:R-:W-:Y:S02]  /*0540*/  ISETP.NE.AND P0, PT, R6, RZ, PT ;  /* 0x000000ff0600720c */ /* 0x000fe40003f05270 */
[----:B------:R-:W-:Y:S01]  /*0550*/  IADD3 R8, PT, PT, R8, 0x8, RZ ;  /* 0x0000000808087810 */ /* 0x000fe20007ffe0ff */
[----:B--2---:R-:W-:Y:S01]  /*0560*/  DFMA R14, -R16, R14, R12 ;  /* 0x0000000e100e722b */ /* 0x004fe2000000010c */
[----:B------:R-:W-:-:S04]  /*0570*/  IMAD.MOV R12, RZ, RZ, -R9 ;  /* 0x000000ffff0c7224 */ /* 0x000fc800078e0a09 */
[----:B------:R-:W-:-:S03]  /*0580*/  IMAD R7, R12, 0x8, R7 ;  /* 0x000000080c077824 */ /* 0x000fc600078e0207 */
[----:B---3--:R-:W-:Y:S01]  /*0590*/  DFMA R14, -R10, R18, R14 ;  /* 0x000000120a0e722b */ /* 0x008fe2000000010e */
[C---:B------:R-:W-:Y:S01]  /*05a0*/  LEA R5, R12.reuse, R5, 0x3 ;  /* 0x000000050c057211 */ /* 0x040fe200078e18ff */
[C---:B------:R-:W-:Y:S01]  /*05b0*/  IMAD R21, R12.reuse, 0x8, R21 ;  /* 0x000000080c157824 */ /* 0x040fe200078e0215 */
[C---:B------:R-:W-:Y:S01]  /*05c0*/  LEA R20, R12.reuse, R20, 0x3 ;  /* 0x000000140c147211 */ /* 0x040fe200078e18ff */
[C---:B------:R-:W-:Y:S01]  /*05d0*/  IMAD R23, R12.reuse, 0x8, R23 ;  /* 0x000000080c177824 */ /* 0x040fe200078e0217 */
[C---:B------:R-:W-:Y:S01]  /*05e0*/  LEA R22, R12.reuse, R22, 0x3 ;  /* 0x000000160c167211 */ /* 0x040fe200078e18ff */
[C---:B------:R-:W-:Y:S01]  /*05f0*/  IMAD R25, R12.reuse, 0x8, R25 ;  /* 0x000000080c197824 */ /* 0x040fe200078e0219 */
[----:B------:R-:W-:Y:S01]  /*0600*/  LEA R24, R12, R24, 0x3 ;  /* 0x000000180c187211 */ /* 0x000fe200078e18ff */
[----:B------:R-:W-:Y:S06]  /*0610*/  @P0 BRA `(.L_x_65) ;  /* 0xfffffffc003c0947 */ /* 0x000fec000383ffff */
[----:B------:R-:W-:Y:S05]  /*0620*/  BSYNC.RECONVERGENT B2 ;  /* 0x0000000000027941 */ /* 0x000fea0003800200 */
.L_x_64:
[----:B------:R-:W-:-:S07]  /*0630*/  VIADD R8, R8, 0x1 ;  /* 0x0000000108087836 */ /* 0x000fce0000000000 */
.L_x_63:
[----:B------:R-:W-:Y:S05]  /*0640*/  BSYNC.RECONVERGENT B1 ;  /* 0x0000000000017941 */ /* 0x000fea0003800200 */
.L_x_62:
[----:B------:R-:W-:-:S13]  /*0650*/  LOP3.LUT P0, R6, R2, 0x7, RZ, 0xc0, !PT ;  /* 0x0000000702067812 */ /* 0x000fda000780c0ff */
[----:B------:R-:W-:Y:S05]  /*0660*/  @!P0 BRA `(.L_x_61) ;  /* 0x0000000400048947 */ /* 0x000fea0003800000 */
[----:B------:R-:W-:Y:S01]  /*0670*/  ISETP.GE.U32.AND P0, PT, R6, 0x4, PT ;  /* 0x000000040600780c */ /* 0x000fe20003f06070 */
[----:B------:R-:W-:Y:S01]  /*0680*/  BSSY.RECONVERGENT B1, `(.L_x_66) ;  /* 0x0000021000017945 */ /* 0x000fe20003800200 */
[----:B------:R-:W-:-:S04]  /*0690*/  LOP3.LUT R5, R2, 0x3, RZ, 0xc0, !PT ;  /* 0x0000000302057812 */ /* 0x000fc800078ec0ff */
[----:B------:R-:W-:-:S07]  /*06a0*/  ISETP.NE.AND P1, PT, R5, RZ, PT ;  /* 0x000000ff0500720c */ /* 0x000fce0003f25270 */
[----:B------:R-:W-:Y:S06]  /*06b0*/  @!P0 BRA `(.L_x_67) ;  /* 0x0000000000748947 */ /* 0x000fec0003800000 */
[----:B------:R-:W0:Y:S01]  /*06c0*/  LDC.64 R18, c[0x0][0x380] ;  /* 0x0000e000ff127b82 */ /* 0x000e220000000a00 */
[-C--:B------:R-:W-:Y:S02]  /*06d0*/  IADD3 R12, PT, PT, R2, -R8.reuse, RZ ;  /* 0x80000008020c7210 */ /* 0x080fe40007ffe0ff */
[----:B------:R-:W-:-:S03]  /*06e0*/  LOP3.LUT R7, RZ, R8, RZ, 0x33, !PT ;  /* 0x00000008ff077212 */ /* 0x000fc600078e33ff */
[----:B------:R-:W-:Y:S02]  /*06f0*/  IMAD R11, R12, R9, R0 ;  /* 0x000000090c0b7224 */ /* 0x000fe400078e0200 */
[----:B------:R-:W1:Y:S01]  /*0700*/  LDC.64 R24, c[0x0][0x390] ;  /* 0x0000e400ff187b82 */ /* 0x000e620000000a00 */
[----:B------:R-:W-:Y:S01]  /*0710*/  IMAD.IADD R7, R2, 0x1, R7 ;  /* 0x0000000102077824 */ /* 0x000fe200078e0207 */
[----:B------:R-:W-:-:S03]  /*0720*/  IADD3 R13, PT, PT, R12, -0x2, RZ ;  /* 0xfffffffe0c0d7810 */ /* 0x000fc60007ffe0ff */
[----:B------:R-:W-:Y:S02]  /*0730*/  IMAD R17, R7, R9, R0 ;  /* 0x0000000907117224 */ /* 0x000fe400078e0200 */
[----:B0-----:R-:W-:-:S04]  /*0740*/  IMAD.WIDE R10, R11, 0x8, R18 ;  /* 0x000000080b0a7825 */ /* 0x001fc800078e0212 */
[----:B-1----:R-:W-:Y:S02]  /*0750*/  IMAD.WIDE R24, R8, 0x8, R24 ;  /* 0x0000000808187825 */ /* 0x002fe400078e0218 */
[----:B------:R-:W2:Y:S04]  /*0760*/  LDG.E.64 R10, desc[UR6][R10.64] ;  /* 0x000000060a0a7981 */ /* 0x000ea8000c1e1b00 */
[----:B------:R-:W2:Y:S01]  /*0770*/  LDG.E.64 R6, desc[UR6][R24.64+-0x8] ;  /* 0xfffff80618067981 */ /* 0x000ea2000c1e1b00 */
[----:B------:R-:W-:-:S04]  /*0780*/  IMAD.WIDE R16, R17, 0x8, R18 ;  /* 0x0000000811107825 */ /* 0x000fc800078e0212 */
[----:B------:R-:W-:Y:S02]  /*0790*/  VIADD R20, R12, 0xfffffffd ;  /* 0xfffffffd0c147836 */ /* 0x000fe40000000000 */
[-CC-:B------:R-:W-:Y:S01]  /*07a0*/  IMAD R21, R13, R9.reuse, R0.reuse ;  /* 0x000000090d157224 */ /* 0x180fe200078e0200 */
[----:B------:R-:W3:Y:S01]  /*07b0*/  LDG.E.64 R16, desc[UR6][R16.64] ;  /* 0x0000000610107981 */ /* 0x000ee2000c1e1b00 */
[----:B------:R-:W-:-:S03]  /*07c0*/  IMAD R23, R20, R9, R0 ;  /* 0x0000000914177224 */ /* 0x000fc600078e0200 */
[----:B------:R-:W3:Y:S01]  /*07d0*/  LDG.E.64 R12, desc[UR6][R24.64] ;  /* 0x00000006180c7981 */ /* 0x000ee2000c1e1b00 */
[----:B------:R-:W-:-:S04]  /*07e0*/  IMAD.WIDE R20, R21, 0x8, R18 ;  /* 0x0000000815147825 */ /* 0x000fc800078e0212 */
[----:B------:R-:W-:Y:S02]  /*07f0*/  IMAD.WIDE R18, R23, 0x8, R18 ;  /* 0x0000000817127825 */ /* 0x000fe400078e0212 */
[----:B------:R-:W4:Y:S04]  /*0800*/  LDG.E.64 R20, desc[UR6][R20.64] ;  /* 0x0000000614147981 */ /* 0x000f28000c1e1b00 */
[----:B------:R-:W4:Y:S04]  /*0810*/  LDG.E.64 R22, desc[UR6][R24.64+0x8] ;  /* 0x0000080618167981 */ /* 0x000f28000c1e1b00 */
[----:B------:R-:W5:Y:S04]  /*0820*/  LDG.E.64 R18, desc[UR6][R18.64] ;  /* 0x0000000612127981 */ /* 0x000f68000c1e1b00 */
[----:B------:R-:W5:Y:S01]  /*0830*/  LDG.E.64 R24, desc[UR6][R24.64+0x10] ;  /* 0x0000100618187981 */ /* 0x000f62000c1e1b00 */
[----:B------:R-:W-:Y:S01]  /*0840*/  IADD3 R8, PT, PT, R8, 0x4, RZ ;  /* 0x0000000408087810 */ /* 0x000fe20007ffe0ff */
[----:B--2---:R-:W-:-:S08]  /*0850*/  DFMA R6, -R6, R10, R14 ;  /* 0x0000000a0606722b */ /* 0x004fd0000000010e */
[----:B---3--:R-:W-:-:S08]  /*0860*/  DFMA R6, -R12, R16, R6 ;  /* 0x000000100c06722b */ /* 0x008fd00000000106 */
[----:B----4-:R-:W-:-:S08]  /*0870*/  DFMA R6, -R22, R20, R6 ;  /* 0x000000141606722b */ /* 0x010fd00000000106 */
[----:B-----5:R-:W-:-:S11]  /*0880*/  DFMA R14, -R24, R18, R6 ;  /* 0x00000012180e722b */ /* 0x020fd60000000106 */
.L_x_67:
[----:B------:R-:W-:Y:S05]  /*0890*/  BSYNC.RECONVERGENT B1 ;  /* 0x0000000000017941 */ /* 0x000fea0003800200 */
.L_x_66:
[----:B------:R-:W-:Y:S05]  /*08a0*/  @!P1 BRA `(.L_x_61) ;  /* 0x0000000000749947 */ /* 0x000fea0003800000 */
[----:B------:R-:W-:Y:S02]  /*08b0*/  ISETP.NE.AND P0, PT, R5, 0x1, PT ;  /* 0x000000010500780c */ /* 0x000fe40003f05270 */
[----:B------:R-:W-:-:S04]  /*08c0*/  LOP3.LUT R5, R2, 0x1, RZ, 0xc0, !PT ;  /* 0x0000000102057812 */ /* 0x000fc800078ec0ff */
[----:B------:R-:W-:-:S07]  /*08d0*/  ISETP.NE.U32.AND P1, PT, R5, 0x1, PT ;  /* 0x000000010500780c */ /* 0x000fce0003f25070 */
[----:B------:R-:W0:Y:S01]  /*08e0*/  @P0 LDC.64 R18, c[0x0][0x380] ;  /* 0x0000e000ff120b82 */ /* 0x000e220000000a00 */
[----:B------:R-:W-:Y:S01]  /*08f0*/  @P0 IMAD.IADD R5, R2, 0x1, -R8 ;  /* 0x0000000102050824 */ /* 0x000fe200078e0a08 */
[----:B------:R-:W-:-:S03]  /*0900*/  @P0 LOP3.LUT R11, RZ, R8, RZ, 0x33, !PT ;  /* 0x00000008ff0b0212 */ /* 0x000fc600078e33ff */
[--C-:B------:R-:W-:Y:S01]  /*0910*/  @P0 IMAD R5, R5, R9, R0.reuse ;  /* 0x0000000905050224 */ /* 0x100fe200078e0200 */
[----:B------:R-:W-:Y:S02]  /*0920*/  @P0 IADD3 R12, PT, PT, R2, R11, RZ ;  /* 0x0000000b020c0210 */ /* 0x000fe40007ffe0ff */
[----:B------:R-:W1:Y:S03]  /*0930*/  @P0 LDC.64 R20, c[0x0][0x390] ;  /* 0x0000e400ff140b82 */ /* 0x000e660000000a00 */
[----:B------:R-:W-:-:S05]  /*0940*/  @P0 IMAD R23, R12, R9, R0 ;  /* 0x000000090c170224 */ /* 0x000fca00078e0200 */
[----:B------:R-:W2:Y:S08]  /*0950*/  @!P1 LDC.64 R16, c[0x0][0x390] ;  /* 0x0000e400ff109b82 */ /* 0x000eb00000000a00 */
[----:B------:R-:W3:Y:S01]  /*0960*/  @!P1 LDC.64 R6, c[0x0][0x380] ;  /* 0x0000e000ff069b82 */ /* 0x000ee20000000a00 */
[----:B0-----:R-:W-:-:S04]  /*0970*/  @P0 IMAD.WIDE R10, R5, 0x8, R18 ;  /* 0x00000008050a0825 */ /* 0x001fc800078e0212 */
[C---:B-1----:R-:W-:Y:S02]  /*0980*/  @P0 IMAD.WIDE R20, R8.reuse, 0x8, R20 ;  /* 0x0000000808140825 */ /* 0x042fe400078e0214 */
[----:B------:R-:W4:Y:S02]  /*0990*/  @P0 LDG.E.64 R10, desc[UR6][R10.64] ;  /* 0x000000060a0a0981 */ /* 0x000f24000c1e1b00 */
[----:B------:R-:W-:Y:S02]  /*09a0*/  @P0 VIADD R8, R8, 0x2 ;  /* 0x0000000208080836 */ /* 0x000fe40000000000 */
[----:B------:R-:W4:Y:S01]  /*09b0*/  @P0 LDG.E.64 R12, desc[UR6][R20.64+-0x8] ;  /* 0xfffff806140c0981 */ /* 0x000f22000c1e1b00 */
[----:B------:R-:W-:Y:S02]  /*09c0*/  @P0 IMAD.WIDE R22, R23, 0x8, R18 ;  /* 0x0000000817160825 */ /* 0x000fe400078e0212 */
[----:B------:R-:W-:Y:S01]  /*09d0*/  @!P1 IADD3 R5, PT, PT, R2, -R8, RZ ;  /* 0x8000000802059210 */ /* 0x000fe20007ffe0ff */
[----:B------:R-:W5:Y:S04]  /*09e0*/  @P0 LDG.E.64 R18, desc[UR6][R20.64] ;  /* 0x0000000614120981 */ /* 0x000f68000c1e1b00 */
[----:B------:R-:W-:Y:S01]  /*09f0*/  @!P1 IMAD R5, R5, R9, R0 ;  /* 0x0000000905059224 */ /* 0x000fe200078e0200 */
[----:B------:R-:W5:Y:S01]  /*0a00*/  @P0 LDG.E.64 R22, desc[UR6][R22.64] ;  /* 0x0000000616160981 */ /* 0x000f62000c1e1b00 */
[----:B--2---:R-:W-:-:S04]  /*0a10*/  @!P1 IMAD.WIDE R16, R8, 0x8, R16 ;  /* 0x0000000808109825 */ /* 0x004fc800078e0210 */
[----:B---3--:R-:W-:Y:S02]  /*0a20*/  @!P1 IMAD.WIDE R6, R5, 0x8, R6 ;  /* 0x0000000805069825 */ /* 0x008fe400078e0206 */
[----:B------:R-:W2:Y:S04]  /*0a30*/  @!P1 LDG.E.64 R16, desc[UR6][R16.64+-0x8] ;  /* 0xfffff80610109981 */ /* 0x000ea8000c1e1b00 */
[----:B------:R-:W2:Y:S01]  /*0a40*/  @!P1 LDG.E.64 R6, desc[UR6][R6.64] ;  /* 0x0000000606069981 */ /* 0x000ea2000c1e1b00 */
[----:B----4-:R-:W-:-:S08]  /*0a50*/  @P0 DFMA R12, -R12, R10, R14 ;  /* 0x0000000a0c0c022b */ /* 0x010fd0000000010e */
[----:B-----5:R-:W-:-:S08]  /*0a60*/  @P0 DFMA R14, -R18, R22, R12 ;  /* 0x00000016120e022b */ /* 0x020fd0000000010c */
[----:B--2---:R-:W-:-:S11]  /*0a70*/  @!P1 DFMA R14, -R16, R6, R14 ;  /* 0x00000006100e922b */ /* 0x004fd6000000010e */
.L_x_61:
[----:B------:R-:W-:Y:S05]  /*0a80*/  BSYNC.RECONVERGENT B0 ;  /* 0x0000000000007941 */ /* 0x000fea0003800200 */
.L_x_60:
[----:B------:R-:W-:-:S13]  /*0a90*/  ISETP.GE.AND P0, PT, R3, 0x1, PT ;  /* 0x000000010300780c */ /* 0x000fda0003f06270 */
[----:B------:R-:W-:Y:S05]  /*0aa0*/  @!P0 BRA `(.L_x_68) ;  /* 0x0000000400bc8947 */ /* 0x000fea0003800000 */
[C---:B------:R-:W-:Y:S01]  /*0ab0*/  ISETP.GE.U32.AND P0, PT, R3.reuse, 0x8, PT ;  /* 0x000000080300780c */ /* 0x040fe20003f06070 */
[----:B------:R-:W-:Y:S01]  /*0ac0*/  IMAD.MOV.U32 R8, RZ, RZ, 0x1 ;  /* 0x00000001ff087424 */ /* 0x000fe200078e00ff */
[----:B------:R-:W-:-:S11]  /*0ad0*/  LOP3.LUT R5, R3, 0x7, RZ, 0xc0, !PT ;  /* 0x0000000703057812 */ /* 0x000fd600078ec0ff */
[----:B------:R-:W-:Y:S05]  /*0ae0*/  @!P0 BRA `(.L_x_69) ;  /* 0x0000000000d08947 */ /* 0x000fea0003800000 */
[----:B------:R-:W0:Y:S01]  /*0af0*/  LDCU.64 UR4, c[0x0][0x390] ;  /* 0x00007200ff0477ac */ /* 0x000e220008000a00 */
[----:B------:R-:W-:Y:S01]  /*0b00*/  LOP3.LUT R25, R3, 0x7ffffff8, RZ, 0xc0, !PT ;  /* 0x7ffffff803197812 */ /* 0x000fe200078ec0ff */
[----:B------:R-:W-:Y:S01]  /*0b10*/  IMAD R24, R2, R9, R0 ;  /* 0x0000000902187224 */ /* 0x000fe200078e0200 */
[----:B------:R-:W-:-:S03]  /*0b20*/  MOV R8, RZ ;  /* 0x000000ff00087202 */ /* 0x000fc60000000f00 */
[----:B------:R-:W-:Y:S01]  /*0b30*/  IMAD.MOV R25, RZ, RZ, -R25 ;  /* 0x000000ffff197224 */ /* 0x000fe200078e0a19 */
[----:B0-----:R-:W-:-:S04]  /*0b40*/  UIADD3 UR4, UP0, UPT, UR4, 0x20, URZ ;  /* 0x0000002004047890 */ /* 0x001fc8000ff1e0ff */
[----:B------:R-:W-:Y:S02]  /*0b50*/  UIADD3.X UR5, UPT, UPT, URZ, UR5, URZ, UP0, !UPT ;  /* 0x00000005ff057290 */ /* 0x000fe400087fe4ff */
[----:B------:R-:W-:-:S04]  /*0b60*/  MOV R12, UR4 ;  /* 0x00000004000c7c02 */ /* 0x000fc80008000f00 */
[----:B------:R-:W-:-:S07]  /*0b70*/  IMAD.U32 R13, RZ, RZ, UR5 ;  /* 0x00000005ff0d7e24 */ /* 0x000fce000f8e00ff */
.L_x_70:
[----:B------:R-:W0:Y:S01]  /*0b80*/  LDC.64 R22, c[0x0][0x380] ;  /* 0x0000e000ff167b82 */ /* 0x000e220000000a00 */
[----:B------:R-:W-:Y:S01]  /*0b90*/  MOV R6, R12 ;  /* 0x0000000c00067202 */ /* 0x000fe20000000f00 */
[----:B------:R-:W-:-:S05]  /*0ba0*/  IMAD.MOV.U32 R7, RZ, RZ, R13 ;  /* 0x000000ffff077224 */ /* 0x000fca00078e000d */
[----:B------:R-:W2:Y:S04]  /*0bb0*/  LDG.E.64 R12, desc[UR6][R6.64+-0x20] ;  /* 0xffffe006060c7981 */ /* 0x000ea8000c1e1b00 */
[----:B------:R-:W3:Y:S01]  /*0bc0*/  LDG.E.64 R10, desc[UR6][R6.64+-0x18] ;  /* 0xffffe806060a7981 */ /* 0x000ee2000c1e1b00 */
[----:B0-----:R-:W-:-:S05]  /*0bd0*/  IMAD.WIDE R22, R24, 0x8, R22 ;  /* 0x0000000818167825 */ /* 0x001fca00078e0216 */
[----:B------:R-:W2:Y:S01]  /*0be0*/  LDG.E.64 R18, desc[UR6][R22.64] ;  /* 0x0000000616127981 */ /* 0x000ea2000c1e1b00 */
[----:B------:R-:W-:-:S05]  /*0bf0*/  IMAD.WIDE R20, R9, 0x8, R22 ;  /* 0x0000000809147825 */ /* 0x000fca00078e0216 */
[----:B------:R0:W3:Y:S04]  /*0c00*/  LDG.E.64 R16, desc[UR6][R20.64] ;  /* 0x0000000614107981 */ /* 0x0000e8000c1e1b00 */
[----:B------:R-:W4:Y:S01]  /*0c10*/  LDG.E.64 R22, desc[UR6][R6.64+0x18] ;  /* 0x0000180606167981 */ /* 0x000f22000c1e1b00 */
[----:B0-----:R-:W-:Y:S01]  /*0c20*/  IMAD.WIDE R20, R9, 0x8, R20 ;  /* 0x0000000809147825 */ /* 0x001fe200078e0214 */
[----:B--2---:R-:W-:Y:S02]  /*0c30*/  DFMA R18, R12, R18, R14 ;  /* 0x000000120c12722b */ /* 0x004fe4000000000e */
[----:B------:R-:W2:Y:S04]  /*0c40*/  LDG.E.64 R14, desc[UR6][R6.64+-0x10] ;  /* 0xfffff006060e7981 */ /* 0x000ea8000c1e1b00 */
[----:B------:R0:W2:Y:S02]  /*0c50*/  LDG.E.64 R12, desc[UR6][R20.64] ;  /* 0x00000006140c7981 */ /* 0x0000a4000c1e1b00 */
[----:B---3--:R-:W-:-:S02]  /*0c60*/  DFMA R16, R10, R16, R18 ;  /* 0x000000100a10722b */ /* 0x008fc40000000012 */
[----:B------:R-:W3:Y:S01]  /*0c70*/  LDG.E.64 R10, desc[UR6][R6.64+-0x8] ;  /* 0xfffff806060a7981 */ /* 0x000ee2000c1e1b00 */
[----:B0-----:R-:W-:-:S05]  /*0c80*/  IMAD.WIDE R20, R9, 0x8, R20 ;  /* 0x0000000809147825 */ /* 0x001fca00078e0214 */
[----:B------:R0:W3:Y:S02]  /*0c90*/  LDG.E.64 R18, desc[UR6][R20.64] ;  /* 0x0000000614127981 */ /* 0x0000e4000c1e1b00 */
[C---:B0-----:R-:W-:Y:S01]  /*0ca0*/  IMAD.WIDE R20, R9.reuse, 0x8, R20 ;  /* 0x0000000809147825 */ /* 0x041fe200078e0214 */
[----:B--2---:R-:W-:Y:S01]  /*0cb0*/  DFMA R12, R14, R12, R16 ;  /* 0x0000000c0e0c722b */ /* 0x004fe20000000010 */
[----:B------:R-:W2:Y:S04]  /*0cc0*/  LDG.E.64 R16, desc[UR6][R6.64] ;  /* 0x0000000606107981 */ /* 0x000ea8000c1e1b00 */
[----:B------:R0:W2:Y:S02]  /*0cd0*/  LDG.E.64 R14, desc[UR6][R20.64] ;  /* 0x00000006140e7981 */ /* 0x0000a4000c1e1b00 */
[C---:B0-----:R-:W-:Y:S01]  /*0ce0*/  IMAD.WIDE R20, R9.reuse, 0x8, R20 ;  /* 0x0000000809147825 */ /* 0x041fe200078e0214 */
[----:B---3--:R-:W-:Y:S01]  /*0cf0*/  DFMA R18, R10, R18, R12 ;  /* 0x000000120a12722b */ /* 0x008fe2000000000c */
[----:B------:R-:W3:Y:S04]  /*0d00*/  LDG.E.64 R10, desc[UR6][R6.64+0x8] ;  /* 0x00000806060a7981 */ /* 0x000ee8000c1e1b00 */
[----:B------:R0:W3:Y:S02]  /*0d10*/  LDG.E.64 R12, desc[UR6][R20.64] ;  /* 0x00000006140c7981 */ /* 0x0000e4000c1e1b00 */
[C---:B0-----:R-:W-:Y:S01]  /*0d20*/  IMAD.WIDE R20, R9.reuse, 0x8, R20 ;  /* 0x0000000809147825 */ /* 0x041fe200078e0214 */
[----:B--2---:R-:W-:Y:S01]  /*0d30*/  DFMA R14, R16, R14, R18 ;  /* 0x0000000e100e722b */ /* 0x004fe20000000012 */
[----:B------:R-:W2:Y:S04]  /*0d40*/  LDG.E.64 R16, desc[UR6][R6.64+0x10] ;  /* 0x0000100606107981 */ /* 0x000ea8000c1e1b00 */
[----:B------:R0:W2:Y:S02]  /*0d50*/  LDG.E.64 R18, desc[UR6][R20.64] ;  /* 0x0000000614127981 */ /* 0x0000a4000c1e1b00 */
[----:B0-----:R-:W-:-:S06]  /*0d60*/  IMAD.WIDE R20, R9, 0x8, R20 ;  /* 0x0000000809147825 */ /* 0x001fcc00078e0214 */
[----:B------:R-:W4:Y:S01]  /*0d70*/  LDG.E.64 R20, desc[UR6][R20.64] ;  /* 0x0000000614147981 */ /* 0x000f22000c1e1b00 */
[----:B------:R-:W-:Y:S01]  /*0d80*/  IADD3 R25, PT, PT, R25, 0x8, RZ ;  /* 0x0000000819197810 */ /* 0x000fe20007ffe0ff */
[----:B---3--:R-:W-:-:S03]  /*0d90*/  DFMA R10, R10, R12, R14 ;  /* 0x0000000c0a0a722b */ /* 0x008fc6000000000e */
[----:B------:R-:W-:Y:S02]  /*0da0*/  ISETP.NE.AND P0, PT, R25, RZ, PT ;  /* 0x000000ff1900720c */ /* 0x000fe40003f05270 */
[----:B------:R-:W-:Y:S01]  /*0db0*/  IADD3 R12, P1, PT, R6, 0x40, RZ ;  /* 0x00000040060c7810 */ /* 0x000fe20007f3e0ff */
[----:B------:R-:W-:Y:S01]  /*0dc0*/  IMAD R24, R9, 0x8, R24 ;  /* 0x0000000809187824 */ /* 0x000fe200078e0218 */
[----:B------:R-:W-:-:S03]  /*0dd0*/  IADD3 R8, PT, PT, R8, 0x8, RZ ;  /* 0x0000000808087810 */ /* 0x000fc60007ffe0ff */
[----:B------:R-:W-:Y:S01]  /*0de0*/  IMAD.X R13, RZ, RZ, R7, P1 ;  /* 0x000000ffff0d7224 */ /* 0x000fe200008e0607 */
[----:B--2---:R-:W-:-:S08]  /*0df0*/  DFMA R10, R16, R18, R10 ;  /* 0x00000012100a722b */ /* 0x004fd0000000000a */
[----:B----4-:R-:W-:Y:S01]  /*0e00*/  DFMA R14, R22, R20, R10 ;  /* 0x00000014160e722b */ /* 0x010fe2000000000a */
[----:B------:R-:W-:Y:S10]  /*0e10*/  @P0 BRA `(.L_x_70) ;  /* 0xfffffffc00580947 */ /* 0x000ff4000383ffff */
[----:B------:R-:W-:-:S07]  /*0e20*/  IADD3 R8, PT, PT, R8, 0x1, RZ ;  /* 0x0000000108087810 */ /* 0x000fce0007ffe0ff */
.L_x_69:
[----:B------:R-:W-:-:S13]  /*0e30*/  ISETP.NE.AND P0, PT, R5, RZ, PT ;  /* 0x000000ff0500720c */ /* 0x000fda0003f05270 */
[----:B------:R-:W-:Y:S05]  /*0e40*/  @!P0 BRA `(.L_x_68) ;  /* 0x0000000000d48947 */ /* 0x000fea0003800000 */
[----:B------:R-:W-:Y:S02]  /*0e50*/  ISETP.GE.U32.AND P0, PT, R5, 0x4, PT ;  /* 0x000000040500780c */ /* 0x000fe40003f06070 */
[----:B------:R-:W-:-:S04]  /*0e60*/  LOP3.LUT R26, R3, 0x3, RZ, 0xc0, !PT ;  /* 0x00000003031a7812 */ /* 0x000fc800078ec0ff */
[----:B------:R-:W-:-:S07]  /*0e70*/  ISETP.NE.AND P1, PT, R26, RZ, PT ;  /* 0x000000ff1a00720c */ /* 0x000fce0003f25270 */
[----:B------:R-:W-:Y:S06]  /*0e80*/  @!P0 BRA `(.L_x_71) ;  /* 0x0000000000588947 */ /* 0x000fec0003800000 */
[----:B------:R-:W0:Y:S01]  /*0e90*/  LDC.64 R6, c[0x0][0x390] ;  /* 0x0000e400ff067b82 */ /* 0x000e220000000a00 */
[----:B------:R-:W-:-:S05]  /*0ea0*/  IADD3 R5, PT, PT, R8, -0x1, R2 ;  /* 0xffffffff08057810 */ /* 0x000fca0007ffe002 */
[----:B------:R-:W-:Y:S02]  /*0eb0*/  IMAD R5, R5, R9, R0 ;  /* 0x0000000905057224 */ /* 0x000fe400078e0200 */
[----:B------:R-:W1:Y:S01]  /*0ec0*/  LDC.64 R28, c[0x0][0x380] ;  /* 0x0000e000ff1c7b82 */ /* 0x000e620000000a00 */
[----:B0-----:R-:W-:-:S05]  /*0ed0*/  IMAD.WIDE R6, R8, 0x8, R6 ;  /* 0x0000000808067825 */ /* 0x001fca00078e0206 */
[----:B------:R-:W2:Y:S01]  /*0ee0*/  LDG.E.64 R20, desc[UR6][R6.64+-0x8] ;  /* 0xfffff80606147981 */ /* 0x000ea2000c1e1b00 */
[----:B-1----:R-:W-:-:S03]  /*0ef0*/  IMAD.WIDE R28, R5, 0x8, R28 ;  /* 0x00000008051c7825 */ /* 0x002fc600078e021c */
[----:B------:R-:W3:Y:S04]  /*0f00*/  LDG.E.64 R16, desc[UR6][R6.64] ;  /* 0x0000000606107981 */ /* 0x000ee8000c1e1b00 */
[----:B------:R0:W2:Y:S04]  /*0f10*/  LDG.E.64 R22, desc[UR6][R28.64] ;  /* 0x000000061c167981 */ /* 0x0000a8000c1e1b00 */
[----:B------:R-:W4:Y:S01]  /*0f20*/  LDG.E.64 R10, desc[UR6][R6.64+0x8] ;  /* 0x00000806060a7981 */ /* 0x000f22000c1e1b00 */
[----:B0-----:R-:W-:-:S03]  /*0f30*/  IMAD.WIDE R28, R9, 0x8, R28 ;  /* 0x00000008091c7825 */ /* 0x001fc600078e021c */
[----:B------:R-:W5:Y:S04]  /*0f40*/  LDG.E.64 R6, desc[UR6][R6.64+0x10] ;  /* 0x0000100606067981 */ /* 0x000f68000c1e1b00 */
[----:B------:R-:W3:Y:S01]  /*0f50*/  LDG.E.64 R18, desc[UR6][R28.64] ;  /* 0x000000061c127981 */ /* 0x000ee2000c1e1b00 */
[----:B------:R-:W-:-:S05]  /*0f60*/  IMAD.WIDE R24, R9, 0x8, R28 ;  /* 0x0000000809187825 */ /* 0x000fca00078e021c */
[----:B------:R0:W4:Y:S02]  /*0f70*/  LDG.E.64 R12, desc[UR6][R24.64] ;  /* 0x00000006180c7981 */ /* 0x000124000c1e1b00 */
[----:B0-----:R-:W-:-:S06]  /*0f80*/  IMAD.WIDE R24, R9, 0x8, R24 ;  /* 0x0000000809187825 */ /* 0x001fcc00078e0218 */
[----:B------:R-:W5:Y:S01]  /*0f90*/  LDG.E.64 R24, desc[UR6][R24.64] ;  /* 0x0000000618187981 */ /* 0x000f62000c1e1b00 */
[----:B------:R-:W-:Y:S01]  /*0fa0*/  VIADD R8, R8, 0x4 ;  /* 0x0000000408087836 */ /* 0x000fe20000000000 */
[----:B--2---:R-:W-:-:S08]  /*0fb0*/  DFMA R20, R20, R22, R14 ;  /* 0x000000161414722b */ /* 0x004fd0000000000e */
[----:B---3--:R-:W-:-:S08]  /*0fc0*/  DFMA R16, R16, R18, R20 ;  /* 0x000000121010722b */ /* 0x008fd00000000014 */
[----:B----4-:R-:W-:-:S08]  /*0fd0*/  DFMA R10, R10, R12, R16 ;  /* 0x0000000c0a0a722b */ /* 0x010fd00000000010 */
[----:B-----5:R-:W-:-:S11]  /*0fe0*/  DFMA R14, R6, R24, R10 ;  /* 0x00000018060e722b */ /* 0x020fd6000000000a */
.L_x_71:
[----:B------:R-:W-:Y:S05]  /*0ff0*/  @!P1 BRA `(.L_x_68) ;  /* 0x0000000000689947 */ /* 0x000fea0003800000 */
[----:B------:R-:W-:Y:S02]  /*1000*/  ISETP.NE.AND P0, PT, R26, 0x1, PT ;  /* 0x000000011a00780c */ /* 0x000fe40003f05270 */
[----:B------:R-:W-:-:S04]  /*1010*/  LOP3.LUT R3, R3, 0x1, RZ, 0xc0, !PT ;  /* 0x0000000103037812 */ /* 0x000fc800078ec0ff */
[----:B------:R-:W-:-:S07]  /*1020*/  ISETP.NE.U32.AND P1, PT, R3, 0x1, PT ;  /* 0x000000010300780c */ /* 0x000fce0003f25070 */
[----:B------:R-:W0:Y:S01]  /*1030*/  @P0 LDC.64 R22, c[0x0][0x390] ;  /* 0x0000e400ff160b82 */ /* 0x000e220000000a00 */
[----:B------:R-:W-:-:S05]  /*1040*/  @P0 IADD3 R3, PT, PT, R8, -0x1, R2 ;  /* 0xffffffff08030810 */ /* 0x000fca0007ffe002 */
[----:B------:R-:W-:Y:S02]  /*1050*/  @P0 IMAD R3, R3, R9, R0 ;  /* 0x0000000903030224 */ /* 0x000fe400078e0200 */
[----:B------:R-:W1:Y:S08]  /*1060*/  @P0 LDC.64 R6, c[0x0][0x380] ;  /* 0x0000e000ff060b82 */ /* 0x000e700000000a00 */
[----:B------:R-:W2:Y:S08]  /*1070*/  @!P1 LDC.64 R20, c[0x0][0x390] ;  /* 0x0000e400ff149b82 */ /* 0x000eb00000000a00 */
[----:B------:R-:W3:Y:S01]  /*1080*/  @!P1 LDC.64 R12, c[0x0][0x380] ;  /* 0x0000e000ff0c9b82 */ /* 0x000ee20000000a00 */
[C---:B0-----:R-:W-:Y:S01]  /*1090*/  @P0 IMAD.WIDE R22, R8.reuse, 0x8, R22 ;  /* 0x0000000808160825 */ /* 0x041fe200078e0216 */
[----:B------:R-:W-:-:S04]  /*10a0*/  @P0 IADD3 R8, PT, PT, R8, 0x2, RZ ;  /* 0x0000000208080810 */ /* 0x000fc80007ffe0ff */
[----:B------:R-:W4:Y:S01]  /*10b0*/  @P0 LDG.E.64 R10, desc[UR6][R22.64+-0x8] ;  /* 0xfffff806160a0981 */ /* 0x000f22000c1e1b00 */
[----:B-1----:R-:W-:Y:S01]  /*10c0*/  @P0 IMAD.WIDE R24, R3, 0x8, R6 ;  /* 0x0000000803180825 */ /* 0x002fe200078e0206 */
[----:B------:R-:W-:Y:S02]  /*10d0*/  @!P1 IADD3 R3, PT, PT, R8, -0x1, R2 ;  /* 0xffffffff08039810 */ /* 0x000fe40007ffe002 */
[----:B------:R-:W5:Y:S04]  /*10e0*/  @P0 LDG.E.64 R16, desc[UR6][R22.64] ;  /* 0x0000000616100981 */ /* 0x000f68000c1e1b00 */
[----:B------:R-:W4:Y:S01]  /*10f0*/  @P0 LDG.E.64 R6, desc[UR6][R24.64] ;  /* 0x0000000618060981 */ /* 0x000f22000c1e1b00 */
[----:B------:R-:W-:-:S04]  /*1100*/  @P0 IMAD.WIDE R18, R9, 0x8, R24 ;  /* 0x0000000809120825 */ /* 0x000fc800078e0218 */
[----:B------:R-:W-:Y:S02]  /*1110*/  @!P1 IMAD R3, R3, R9, R0 ;  /* 0x0000000903039224 */ /* 0x000fe400078e0200 */
[----:B------:R-:W5:Y:S01]  /*1120*/  @P0 LDG.E.64 R18, desc[UR6][R18.64] ;  /* 0x0000000612120981 */ /* 0x000f62000c1e1b00 */
[----:B--2---:R-:W-:-:S04]  /*1130*/  @!P1 IMAD.WIDE R20, R8, 0x8, R20 ;  /* 0x0000000808149825 */ /* 0x004fc800078e0214 */
[----:B---3--:R-:W-:Y:S02]  /*1140*/  @!P1 IMAD.WIDE R12, R3, 0x8, R12 ;  /* 0x00000008030c9825 */ /* 0x008fe400078e020c */
[----:B------:R-:W2:Y:S04]  /*1150*/  @!P1 LDG.E.64 R20, desc[UR6][R20.64+-0x8] ;  /* 0xfffff80614149981 */ /* 0x000ea8000c1e1b00 */
[----:B------:R-:W2:Y:S01]  /*1160*/  @!P1 LDG.E.64 R12, desc[UR6][R12.64] ;  /* 0x000000060c0c9981 */ /* 0x000ea2000c1e1b00 */
[----:B----4-:R-:W-:-:S08]  /*1170*/  @P0 DFMA R6, R10, R6, R14 ;  /* 0x000000060a06022b */ /* 0x010fd0000000000e */
[----:B-----5:R-:W-:-:S08]  /*1180*/  @P0 DFMA R14, R16, R18, R6 ;  /* 0x00000012100e022b */ /* 0x020fd00000000006 */
[----:B--2---:R-:W-:-:S11]  /*1190*/  @!P1 DFMA R14, R20, R12, R14 ;  /* 0x0000000c140e922b */ /* 0x004fd6000000000e */
.L_x_68:
        /* <DEDUP_REMOVED lines=17> */
[----:B------:R-:W-:Y:S01]  /*12b0*/  MOV R10, R14 ;  /* 0x0000000e000a7202 */ /* 0x000fe20000000f00 */
[----:B------:R-:W-:Y:S01]  /*12c0*/  IMAD.MOV.U32 R11, RZ, RZ, R15 ;  /* 0x000000ffff0b7224 */ /* 0x000fe200078e000f */
[----:B------:R-:W-:-:S07]  /*12d0*/  MOV R12, 0x12f0 ;  /* 0x000012f0000c7802 */ /* 0x000fce0000000f00 */
[----:B------:R-:W-:Y:S05]  /*12e0*/  CALL.REL.NOINC `($__internal_2_$__cuda_sm20_div_rn_f64_full) ;  /* 0x0000002000507944 */ /* 0x000fea0003c00000 */
.L_x_73:
[----:B------:R-:W-:Y:S05]  /*12f0*/  BSYNC.RECONVERGENT B0 ;  /* 0x0000000000007941 */ /* 0x000fea0003800200 */
.L_x_72:
[----:B------:R-:W0:Y:S01]  /*1300*/  LDC.64 R4, c[0x0][0x388] ;  /* 0x0000e200ff047b82 */ /* 0x000e220000000a00 */
[----:B------:R-:W1:Y:S02]  /*1310*/  LDCU UR4, c[0x0][0x3a4] ;  /* 0x00007480ff0477ac */ /* 0x000e640008000800 */
[----:B-1----:R-:W-:-:S04]  /*1320*/  IMAD R3, R2, UR4, R0 ;  /* 0x0000000402037c24 */ /* 0x002fc8000f8e0200 */
[----:B0-----:R-:W-:-:S05]  /*1330*/  IMAD.WIDE R2, R3, 0x8, R4 ;  /* 0x0000000803027825 */ /* 0x001fca00078e0204 */
[----:B------:R-:W-:Y:S01]  /*1340*/  STG.E.64 desc[UR6][R2.64], R6 ;  /* 0x0000000602007986 */ /* 0x000fe2000c101b06 */
[----:B------:R-:W-:Y:S05]  /*1350*/  EXIT ;  /* 0x000000000000794d */ /* 0x000fea0003800000 */
.L_x_59:
[----:B------:R-:W-:-:S04]  /*1360*/  IADD3 R5, PT, PT, R8, -R3, RZ ;  /* 0x8000000308057210 */ /* 0x000fc80007ffe0ff */
[----:B------:R-:W-:-:S13]  /*1370*/  ISETP.GE.AND P0, PT, R2, R5, PT ;  /* 0x000000050200720c */ /* 0x000fda0003f06270 */
[----:B------:R-:W-:Y:S05]  /*1380*/  @!P0 BRA `(.L_x_74) ;  /* 0x0000001000948947 */ /* 0x000fea0003800000 */
[----:B------:R-:W-:Y:S02]  /*1390*/  ISETP.GE.AND P0, PT, R3, 0x1, PT ;  /* 0x000000010300780c */ /* 0x000fe40003f06270 */
[----:B------:R-:W-:-:S11]  /*13a0*/  CS2R R20, SRZ ;  /* 0x0000000000147805 */ /* 0x000fd6000001ff00 */
[----:B------:R-:W-:Y:S05]  /*13b0*/  @!P0 BRA `(.L_x_75) ;  /* 0x0000000800448947 */ /* 0x000fea0003800000 */
[----:B------:R-:W-:Y:S01]  /*13c0*/  ISETP.GE.U32.AND P0, PT, R3, 0x8, PT ;  /* 0x000000080300780c */ /* 0x000fe20003f06070 */
[----:B------:R-:W-:Y:S01]  /*13d0*/  IMAD.MOV.U32 R5, RZ, RZ, 0x1 ;  /* 0x00000001ff057424 */ /* 0x000fe200078e00ff */
[----:B------:R-:W-:-:S11]  /*13e0*/  CS2R R20, SRZ ;  /* 0x0000000000147805 */ /* 0x000fd6000001ff00 */
[----:B------:R-:W-:Y:S05]  /*13f0*/  @!P0 BRA `(.L_x_76) ;  /* 0x0000000400308947 */ /* 0x000fea0003800000 */
[----:B------:R-:W0:Y:S01]  /*1400*/  LDCU.64 UR4, c[0x0][0x390] ;  /* 0x00007200ff0477ac */ /* 0x000e220008000a00 */
[C---:B------:R-:W-:Y:S01]  /*1410*/  IADD3 R6, PT, PT, R2.reuse, -0x8, RZ ;  /* 0xfffffff802067810 */ /* 0x040fe20007ffe0ff */
[C---:B------:R-:W-:Y:S01]  /*1420*/  VIADD R7, R2.reuse, 0xfffffff9 ;  /* 0xfffffff902077836 */ /* 0x040fe20000000000 */
[C---:B------:R-:W-:Y:S01]  /*1430*/  IADD3 R22, PT, PT, R2.reuse, -0x6, RZ ;  /* 0xfffffffa02167810 */ /* 0x040fe20007ffe0ff */
[C---:B------:R-:W-:Y:S01]  /*1440*/  VIADD R23, R2.reuse, 0xfffffffb ;  /* 0xfffffffb02177836 */ /* 0x040fe20000000000 */
[C---:B------:R-:W-:Y:S01]  /*1450*/  IADD3 R24, PT, PT, R2.reuse, -0x4, RZ ;  /* 0xfffffffc02187810 */ /* 0x040fe20007ffe0ff */
[C---:B------:R-:W-:Y:S01]  /*1460*/  VIADD R26, R2.reuse, 0xfffffffd ;  /* 0xfffffffd021a7836 */ /* 0x040fe20000000000 */
[C---:B------:R-:W-:Y:S02]  /*1470*/  IADD3 R25, PT, PT, R2.reuse, -0x1, RZ ;  /* 0xffffffff02197810 */ /* 0x040fe40007ffe0ff */
[----:B------:R-:W-:Y:S02]  /*1480*/  CS2R R20, SRZ ;  /* 0x0000000000147805 */ /* 0x000fe4000001ff00 */
[----:B------:R-:W-:Y:S01]  /*1490*/  IADD3 R27, PT, PT, R2, -0x2, RZ ;  /* 0xfffffffe021b7810 */ /* 0x000fe20007ffe0ff */
[-CC-:B------:R-:W-:Y:S01]  /*14a0*/  IMAD R6, R6, R9.reuse, R0.reuse ;  /* 0x0000000906067224 */ /* 0x180fe200078e0200 */
[----:B------:R-:W-:Y:S01]  /*14b0*/  LOP3.LUT R5, R3, 0x7ffffff8, RZ, 0xc0, !PT ;  /* 0x7ffffff803057812 */ /* 0x000fe200078ec0ff */
[-CC-:B------:R-:W-:Y:S01]  /*14c0*/  IMAD R7, R7, R9.reuse, R0.reuse ;  /* 0x0000000907077224 */ /* 0x180fe200078e0200 */
[----:B------:R-:W-:Y:S01]  /*14d0*/  MOV R28, RZ ;  /* 0x000000ff001c7202 */ /* 0x000fe20000000f00 */
[----:B------:R-:W-:-:S02]  /*14e0*/  IMAD R22, R22, R9, R0 ;  /* 0x0000000916167224 */ /* 0x000fc400078e0200 */
[-CC-:B------:R-:W-:Y:S01]  /*14f0*/  IMAD R23, R23, R9.reuse, R0.reuse ;  /* 0x0000000917177224 */ /* 0x180fe200078e0200 */
[----:B0-----:R-:W-:Y:S01]  /*1500*/  UIADD3 UR4, UP0, UPT, UR4, 0x20, URZ ;  /* 0x0000002004047890 */ /* 0x001fe2000ff1e0ff */
[-CC-:B------:R-:W-:Y:S02]  /*1510*/  IMAD R24, R24, R9.reuse, R0.reuse ;  /* 0x0000000918187224 */ /* 0x180fe400078e0200 */
[-CC-:B------:R-:W-:Y:S01]  /*1520*/  IMAD R25, R25, R9.reuse, R0.reuse ;  /* 0x0000000919197224 */ /* 0x180fe200078e0200 */
[----:B------:R-:W-:Y:S01]  /*1530*/  UIADD3.X UR5, UPT, UPT, URZ, UR5, URZ, UP0, !UPT ;  /* 0x00000005ff057290 */ /* 0x000fe200087fe4ff */
[-CC-:B------:R-:W-:Y:S01]  /*1540*/  IMAD R26, R26, R9.reuse, R0.reuse ;  /* 0x000000091a1a7224 */ /* 0x180fe200078e0200 */
[----:B------:R-:W-:Y:S01]  /*1550*/  MOV R12, UR4 ;  /* 0x00000004000c7c02 */ /* 0x000fe20008000f00 */
[----:B------:R-:W-:Y:S02]  /*1560*/  IMAD R27, R27, R9, R0 ;  /* 0x000000091b1b7224 */ /* 0x000fe400078e0200 */
[----:B------:R-:W-:Y:S01]  /*1570*/  IMAD.MOV R5, RZ, RZ, -R5 ;  /* 0x000000ffff057224 */ /* 0x000fe200078e0a05 */
[----:B------:R-:W-:-:S07]  /*1580*/  MOV R13, UR5 ;  /* 0x00000005000d7c02 */ /* 0x000fce0008000f00 */
.L_x_77:
[----:B------:R-:W0:Y:S01]  /*1590*/  LDC.64 R18, c[0x0][0x380] ;  /* 0x0000e000ff127b82 */ /* 0x000e220000000a00 */
[----:B------:R-:W-:Y:S01]  /*15a0*/  IMAD.MOV.U32 R10, RZ, RZ, R12 ;  /* 0x000000ffff0a7224 */ /* 0x000fe200078e000c */
[----:B------:R-:W-:-:S05]  /*15b0*/  MOV R11, R13 ;  /* 0x0000000d000b7202 */ /* 0x000fca0000000f00 */
[----:B------:R-:W2:Y:S01]  /*15c0*/  LDG.E.64 R12, desc[UR6][R10.64+-0x20] ;  /* 0xffffe0060a0c7981 */ /* 0x000ea2000c1e1b00 */
[----:B0-----:R-:W-:-:S06]  /*15d0*/  IMAD.WIDE R16, R25, 0x8, R18 ;  /* 0x0000000819107825 */ /* 0x001fcc00078e0212 */
[----:B------:R-:W2:Y:S01]  /*15e0*/  LDG.E.64 R16, desc[UR6][R16.64] ;  /* 0x0000000610107981 */ /* 0x000ea2000c1e1b00 */
[----:B------:R-:W-:-:S06]  /*15f0*/  IMAD.WIDE R14, R27, 0x8, R18 ;  /* 0x000000081b0e7825 */ /* 0x000fcc00078e0212 */
[----:B------:R-:W3:Y:S01]  /*1600*/  LDG.E.64 R14, desc[UR6][R14.64] ;  /* 0x000000060e0e7981 */ /* 0x000ee2000c1e1b00 */
[----:B--2---:R-:W-:-:S03]  /*1610*/  DFMA R16, -R12, R16, R20 ;  /* 0x000000100c10722b */ /* 0x004fc60000000114 */
[----:B------:R-:W3:Y:S04]  /*1620*/  LDG.E.64 R12, desc[UR6][R10.64+-0x18] ;  /* 0xffffe8060a0c7981 */ /* 0x000ee8000c1e1b00 */
[----:B------:R-:W2:Y:S01]  /*1630*/  LDG.E.64 R20, desc[UR6][R10.64+0x18] ;  /* 0x000018060a147981 */ /* 0x000ea2000c1e1b00 */
[----:B---3--:R-:W-:Y:S01]  /*1640*/  DFMA R14, -R12, R14, R16 ;  /* 0x0000000e0c0e722b */ /* 0x008fe20000000110 */
[--C-:B------:R-:W-:Y:S02]  /*1650*/  IMAD.WIDE R16, R26, 0x8, R18.reuse ;  /* 0x000000081a107825 */ /* 0x100fe400078e0212 */
[----:B------:R-:W3:Y:S04]  /*1660*/  LDG.E.64 R12, desc[UR6][R10.64+-0x10] ;  /* 0xfffff0060a0c7981 */ /* 0x000ee8000c1e1b00 */
[----:B------:R-:W3:Y:S02]  /*1670*/  LDG.E.64 R16, desc[UR6][R16.64] ;  /* 0x0000000610107981 */ /* 0x000ee4000c1e1b00 */
[----:B---3--:R-:W-:Y:S01]  /*1680*/  DFMA R16, -R12, R16, R14 ;  /* 0x000000100c10722b */ /* 0x008fe2000000010e */
[--C-:B------:R-:W-:Y:S01]  /*1690*/  IMAD.WIDE R14, R24, 0x8, R18.reuse ;  /* 0x00000008180e7825 */ /* 0x100fe200078e0212 */
[----:B------:R-:W3:Y:S05]  /*16a0*/  LDG.E.64 R12, desc[UR6][R10.64+-0x8] ;  /* 0xfffff8060a0c7981 */ /* 0x000eea000c1e1b00 */
        /* <DEDUP_REMOVED lines=11> */
[----:B------:R-:W3:Y:S03]  /*1760*/  LDG.E.64 R16, desc[UR6][R10.64+0x10] ;  /* 0x000010060a107981 */ /* 0x000ee6000c1e1b00 */
[----:B------:R-:W-:-:S02]  /*1770*/  IMAD.WIDE R18, R6, 0x8, R18 ;  /* 0x0000000806127825 */ /* 0x000fc400078e0212 */
[----:B------:R-:W3:Y:S04]  /*1780*/  LDG.E.64 R14, desc[UR6][R14.64] ;  /* 0x000000060e0e7981 */ /* 0x000ee8000c1e1b00 */
[----:B------:R-:W2:Y:S01]  /*1790*/  LDG.E.64 R18, desc[UR6][R18.64] ;  /* 0x0000000612127981 */ /* 0x000ea2000c1e1b00 */
[----:B------:R-:W-:Y:S02]  /*17a0*/  IADD3 R5, PT, PT, R5, 0x8, RZ ;  /* 0x0000000805057810 */ /* 0x000fe40007ffe0ff */
[----:B------:R-:W-:Y:S01]  /*17b0*/  IADD3 R28, PT, PT, R28, 0x8, RZ ;  /* 0x000000081c1c7810 */ /* 0x000fe20007ffe0ff */
[----:B---3--:R-:W-:-:S08]  /*17c0*/  DFMA R12, -R16, R14, R12 ;  /* 0x0000000e100c722b */ /* 0x008fd0000000010c */
[----:B--2---:R-:W-:Y:S01]  /*17d0*/  DFMA R20, -R20, R18, R12 ;  /* 0x000000121414722b */ /* 0x004fe2000000010c */
[----:B------:R-:W-:-:S04]  /*17e0*/  IADD3 R12, P0, PT, R10, 0x40, RZ ;  /* 0x000000400a0c7810 */ /* 0x000fc80007f1e0ff */
[----:B------:R-:W-:Y:S02]  /*17f0*/  IADD3.X R13, PT, PT, RZ, R11, RZ, P0, !PT ;  /* 0x0000000bff0d7210 */ /* 0x000fe400007fe4ff */
[----:B------:R-:W-:Y:S01]  /*1800*/  ISETP.NE.AND P0, PT, R5, RZ, PT ;  /* 0x000000ff0500720c */ /* 0x000fe20003f05270 */
[----:B------:R-:W-:-:S04]  /*1810*/  IMAD.MOV R16, RZ, RZ, -R9 ;  /* 0x000000ffff107224 */ /* 0x000fc800078e0a09 */
[C---:B------:R-:W-:Y:S01]  /*1820*/  IMAD R7, R16.reuse, 0x8, R7 ;  /* 0x0000000810077824 */ /* 0x040fe200078e0207 */
[C---:B------:R-:W-:Y:S01]  /*1830*/  LEA R6, R16.reuse, R6, 0x3 ;  /* 0x0000000610067211 */ /* 0x040fe200078e18ff */
[C---:B------:R-:W-:Y:S01]  /*1840*/  IMAD R24, R16.reuse, 0x8, R24 ;  /* 0x0000000810187824 */ /* 0x040fe200078e0218 */
[C---:B------:R-:W-:Y:S01]  /*1850*/  LEA R22, R16.reuse, R22, 0x3 ;  /* 0x0000001610167211 */ /* 0x040fe200078e18ff */
[C---:B------:R-:W-:Y:S01]  /*1860*/  IMAD R27, R16.reuse, 0x8, R27 ;  /* 0x00000008101b7824 */ /* 0x040fe200078e021b */
[C---:B------:R-:W-:Y:S02]  /*1870*/  LEA R23, R16.reuse, R23, 0x3 ;  /* 0x0000001710177211 */ /* 0x040fe400078e18ff */
[C---:B------:R-:W-:Y:S02]  /*1880*/  LEA R25, R16.reuse, R25, 0x3 ;  /* 0x0000001910197211 */ /* 0x040fe400078e18ff */
[----:B------:R-:W-:Y:S01]  /*1890*/  LEA R26, R16, R26, 0x3 ;  /* 0x0000001a101a7211 */ /* 0x000fe200078e18ff */
[----:B------:R-:W-:Y:S06]  /*18a0*/  @P0 BRA `(.L_x_77) ;  /* 0xfffffffc00380947 */ /* 0x000fec000383ffff */
[----:B------:R-:W-:-:S07]  /*18b0*/  IADD3 R5, PT, PT, R28, 0x1, RZ ;  /* 0x000000011c057810 */ /* 0x000fce0007ffe0ff */
.L_x_76:
[----:B------:R-:W-:-:S13]  /*18c0*/  LOP3.LUT P0, R6, R3, 0x7, RZ, 0xc0, !PT ;  /* 0x0000000703067812 */ /* 0x000fda000780c0ff */
[----:B------:R-:W-:Y:S05]  /*18d0*/  @!P0 BRA `(.L_x_75) ;  /* 0x0000000000fc8947 */ /* 0x000fea0003800000 */
[----:B------:R-:W-:Y:S02]  /*18e0*/  ISETP.GE.U32.AND P0, PT, R6, 0x4, PT ;  /* 0x000000040600780c */ /* 0x000fe40003f06070 */
[----:B------:R-:W-:-:S04]  /*18f0*/  LOP3.LUT R24, R3, 0x3, RZ, 0xc0, !PT ;  /* 0x0000000303187812 */ /* 0x000fc800078ec0ff */
[----:B------:R-:W-:-:S07]  /*1900*/  ISETP.NE.AND P1, PT, R24, RZ, PT ;  /* 0x000000ff1800720c */ /* 0x000fce0003f25270 */
[----:B------:R-:W-:Y:S06]  /*1910*/  @!P0 BRA `(.L_x_78) ;  /* 0x0000000000748947 */ /* 0x000fec0003800000 */
[----:B------:R-:W0:Y:S01]  /*1920*/  LDC.64 R12, c[0x0][0x380] ;  /* 0x0000e000ff0c7b82 */ /* 0x000e220000000a00 */
[----:B------:R-:W-:-:S04]  /*1930*/  IMAD.IADD R10, R2, 0x1, -R5 ;  /* 0x00000001020a7824 */ /* 0x000fc800078e0a05 */
[----:B------:R-:W-:-:S03]  /*1940*/  IMAD R23, R10, R9, R0 ;  /* 0x000000090a177224 */ /* 0x000fc600078e0200 */
[----:B------:R-:W1:Y:S01]  /*1950*/  LDC.64 R6, c[0x0][0x390] ;  /* 0x0000e400ff067b82 */ /* 0x000e620000000a00 */
[----:B0-----:R-:W-:-:S06]  /*1960*/  IMAD.WIDE R22, R23, 0x8, R12 ;  /* 0x0000000817167825 */ /* 0x001fcc00078e020c */
[----:B------:R-:W2:Y:S01]  /*1970*/  LDG.E.64 R22, desc[UR6][R22.64] ;  /* 0x0000000616167981 */ /* 0x000ea2000c1e1b00 */
[----:B-1----:R-:W-:-:S05]  /*1980*/  IMAD.WIDE R6, R5, 0x8, R6 ;  /* 0x0000000805067825 */ /* 0x002fca00078e0206 */
[----:B------:R-:W2:Y:S01]  /*1990*/  LDG.E.64 R18, desc[UR6][R6.64+-0x8] ;  /* 0xfffff80606127981 */ /* 0x000ea2000c1e1b00 */
[----:B------:R-:W-:-:S04]  /*19a0*/  LOP3.LUT R11, RZ, R5, RZ, 0x33, !PT ;  /* 0x00000005ff0b7212 */ /* 0x000fc800078e33ff */
[----:B------:R-:W-:Y:S02]  /*19b0*/  IADD3 R11, PT, PT, R2, R11, RZ ;  /* 0x0000000b020b7210 */ /* 0x000fe40007ffe0ff */
[----:B------:R-:W-:-:S03]  /*19c0*/  IADD3 R14, PT, PT, R10, -0x2, RZ ;  /* 0xfffffffe0a0e7810 */ /* 0x000fc60007ffe0ff */
[----:B------:R-:W-:-:S04]  /*19d0*/  IMAD R11, R11, R9, R0 ;  /* 0x000000090b0b7224 */ /* 0x000fc800078e0200 */
[----:B------:R-:W-:-:S04]  /*19e0*/  IMAD.WIDE R16, R11, 0x8, R12 ;  /* 0x000000080b107825 */ /* 0x000fc800078e020c */
[----:B------:R-:W-:Y:S02]  /*19f0*/  IMAD R11, R14, R9, R0 ;  /* 0x000000090e0b7224 */ /* 0x000fe400078e0200 */
[----:B------:R-:W3:Y:S01]  /*1a00*/  LDG.E.64 R14, desc[UR6][R6.64] ;  /* 0x00000006060e7981 */ /* 0x000ee2000c1e1b00 */
[----:B------:R-:W-:-:S03]  /*1a10*/  VIADD R25, R10, 0xfffffffd ;  /* 0xfffffffd0a197836 */ /* 0x000fc60000000000 */
[----:B------:R-:W3:Y:S01]  /*1a20*/  LDG.E.64 R16, desc[UR6][R16.64] ;  /* 0x0000000610107981 */ /* 0x000ee2000c1e1b00 */
[----:B------:R-:W-:-:S04]  /*1a30*/  IMAD.WIDE R10, R11, 0x8, R12 ;  /* 0x000000080b0a7825 */ /* 0x000fc800078e020c */
[----:B------:R-:W-:Y:S02]  /*1a40*/  IMAD R25, R25, R9, R0 ;  /* 0x0000000919197224 */ /* 0x000fe400078e0200 */
[----:B------:R-:W4:Y:S02]  /*1a50*/  LDG.E.64 R10, desc[UR6][R10.64] ;  /* 0x000000060a0a7981 */ /* 0x000f24000c1e1b00 */
[----:B------:R-:W-:-:S06]  /*1a60*/  IMAD.WIDE R12, R25, 0x8, R12 ;  /* 0x00000008190c7825 */ /* 0x000fcc00078e020c */
[----:B------:R-:W5:Y:S01]  /*1a70*/  LDG.E.64 R12, desc[UR6][R12.64] ;  /* 0x000000060c0c7981 */ /* 0x000f62000c1e1b00 */
[----:B--2---:R-:W-:-:S03]  /*1a80*/  DFMA R18, -R18, R22, R20 ;  /* 0x000000161212722b */ /* 0x004fc60000000114 */
[----:B------:R-:W4:Y:S04]  /*1a90*/  LDG.E.64 R20, desc[UR6][R6.64+0x8] ;  /* 0x0000080606147981 */ /* 0x000f28000c1e1b00 */
[----:B------:R-:W5:Y:S01]  /*1aa0*/  LDG.E.64 R22, desc[UR6][R6.64+0x10] ;  /* 0x0000100606167981 */ /* 0x000f62000c1e1b00 */
[----:B---3--:R-:W-:Y:S01]  /*1ab0*/  DFMA R14, -R14, R16, R18 ;  /* 0x000000100e0e722b */ /* 0x008fe20000000112 */
[----:B------:R-:W-:-:S07]  /*1ac0*/  IADD3 R5, PT, PT, R5, 0x4, RZ ;  /* 0x0000000405057810 */ /* 0x000fce0007ffe0ff */
[----:B----4-:R-:W-:-:S08]  /*1ad0*/  DFMA R20, -R20, R10, R14 ;  /* 0x0000000a1414722b */ /* 0x010fd0000000010e */
[----:B-----5:R-:W-:-:S11]  /*1ae0*/  DFMA R20, -R22, R12, R20 ;  /* 0x0000000c1614722b */ /* 0x020fd60000000114 */
.L_x_78:
[----:B------:R-:W-:Y:S05]  /*1af0*/  @!P1 BRA `(.L_x_75) ;  /* 0x0000000000749947 */ /* 0x000fea0003800000 */
[----:B------:R-:W-:Y:S02]  /*1b00*/  ISETP.NE.AND P0, PT, R24, 0x1, PT ;  /* 0x000000011800780c */ /* 0x000fe40003f05270 */
[----:B------:R-:W-:-:S04]  /*1b10*/  LOP3.LUT R3, R3, 0x1, RZ, 0xc0, !PT ;  /* 0x0000000103037812 */ /* 0x000fc800078ec0ff */
[----:B------:R-:W-:-:S07]  /*1b20*/  ISETP.NE.U32.AND P1, PT, R3, 0x1, PT ;  /* 0x000000010300780c */ /* 0x000fce0003f25070 */
[----:B------:R-:W0:Y:S01]  /*1b30*/  @P0 LDC.64 R16, c[0x0][0x380] ;  /* 0x0000e000ff100b82 */ /* 0x000e220000000a00 */
[-C--:B------:R-:W-:Y:S02]  /*1b40*/  @P0 IADD3 R3, PT, PT, R2, -R5.reuse, RZ ;  /* 0x8000000502030210 */ /* 0x080fe40007ffe0ff */
[----:B------:R-:W-:-:S03]  /*1b50*/  @P0 LOP3.LUT R11, RZ, R5, RZ, 0x33, !PT ;  /* 0x00000005ff0b0212 */ /* 0x000fc600078e33ff */
[----:B------:R-:W-:Y:S02]  /*1b60*/  @P0 IMAD R3, R3, R9, R0 ;  /* 0x0000000903030224 */ /* 0x000fe400078e0200 */
[----:B------:R-:W1:Y:S01]  /*1b70*/  @P0 LDC.64 R22, c[0x0][0x390] ;  /* 0x0000e400ff160b82 */ /* 0x000e620000000a00 */
[----:B------:R-:W-:-:S04]  /*1b80*/  @P0 IMAD.IADD R14, R2, 0x1, R11 ;  /* 0x00000001020e0824 */ /* 0x000fc800078e020b */
[----:B------:R-:W-:-:S03]  /*1b90*/  @P0 IMAD R19, R14, R9, R0 ;  /* 0x000000090e130224 */ /* 0x000fc600078e0200 */
[----:B------:R-:W2:Y:S08]  /*1ba0*/  @!P1 LDC.64 R12, c[0x0][0x390] ;  /* 0x0000e400ff0c9b82 */ /* 0x000eb00000000a00 */
[----:B------:R-:W3:Y:S01]  /*1bb0*/  @!P1 LDC.64 R6, c[0x0][0x380] ;  /* 0x0000e000ff069b82 */ /* 0x000ee20000000a00 */
[----:B0-----:R-:W-:-:S04]  /*1bc0*/  @P0 IMAD.WIDE R10, R3, 0x8, R16 ;  /* 0x00000008030a0825 */ /* 0x001fc800078e0210 */
[C---:B-1----:R-:W-:Y:S01]  /*1bd0*/  @P0 IMAD.WIDE R22, R5.reuse, 0x8, R22 ;  /* 0x0000000805160825 */ /* 0x042fe200078e0216 */
[----:B------:R-:W-:Y:S01]  /*1be0*/  @P0 IADD3 R5, PT, PT, R5, 0x2, RZ ;  /* 0x0000000205050810 */ /* 0x000fe20007ffe0ff */
[----:B------:R-:W4:Y:S02]  /*1bf0*/  @P0 LDG.E.64 R10, desc[UR6][R10.64] ;  /* 0x000000060a0a0981 */ /* 0x000f24000c1e1b00 */
[----:B------:R-:W-:Y:S01]  /*1c00*/  @P0 IMAD.WIDE R18, R19, 0x8, R16 ;  /* 0x0000000813120825 */ /* 0x000fe200078e0210 */
[----:B------:R-:W-:Y:S01]  /*1c10*/  @!P1 IADD3 R3, PT, PT, R2, -R5, RZ ;  /* 0x8000000502039210 */ /* 0x000fe20007ffe0ff */
[----:B------:R-:W4:Y:S04]  /*1c20*/  @P0 LDG.E.64 R14, desc[UR6][R22.64+-0x8] ;  /* 0xfffff806160e0981 */ /* 0x000f28000c1e1b00 */
[----:B------:R-:W-:Y:S01]  /*1c30*/  @!P1 IMAD R3, R3, R9, R0 ;  /* 0x0000000903039224 */ /* 0x000fe200078e0200 */
[----:B------:R-:W5:Y:S01]  /*1c40*/  @P0 LDG.E.64 R16, desc[UR6][R22.64] ;  /* 0x0000000616100981 */ /* 0x000f62000c1e1b00 */
[----:B--2---:R-:W-:-:S03]  /*1c50*/  @!P1 IMAD.WIDE R12, R5, 0x8, R12 ;  /* 0x00000008050c9825 */ /* 0x004fc600078e020c */
[----:B------:R-:W5:Y:S01]  /*1c60*/  @P0 LDG.E.64 R18, desc[UR6][R18.64] ;  /* 0x0000000612120981 */ /* 0x000f62000c1e1b00 */
[----:B---3--:R-:W-:-:S03]  /*1c70*/  @!P1 IMAD.WIDE R6, R3, 0x8, R6 ;  /* 0x0000000803069825 */ /* 0x008fc600078e0206 */
[----:B------:R-:W2:Y:S04]  /*1c80*/  @!P1 LDG.E.64 R12, desc[UR6][R12.64+-0x8] ;  /* 0xfffff8060c0c9981 */ /* 0x000ea8000c1e1b00 */
[----:B------:R-:W2:Y:S01]  /*1c90*/  @!P1 LDG.E.64 R6, desc[UR6][R6.64] ;  /* 0x0000000606069981 */ /* 0x000ea2000c1e1b00 */
[----:B----4-:R-:W-:-:S08]  /*1ca0*/  @P0 DFMA R14, -R14, R10, R20 ;  /* 0x0000000a0e0e022b */ /* 0x010fd00000000114 */
[----:B-----5:R-:W-:-:S08]  /*1cb0*/  @P0 DFMA R20, -R16, R18, R14 ;  /* 0x000000121014022b */ /* 0x020fd0000000010e */
[----:B--2---:R-:W-:-:S11]  /*1cc0*/  @!P1 DFMA R20, -R12, R6, R20 ;  /* 0x000000060c14922b */ /* 0x004fd60000000114 */
.L_x_75:
[----:B------:R-:W-:Y:S01]  /*1cd0*/  IMAD.IADD R3, R8, 0x1, -R2 ;  /* 0x0000000108037824 */ /* 0x000fe200078e0a02 */
[----:B------:R-:W-:Y:S04]  /*1ce0*/  BSSY.RECONVERGENT B0, `(.L_x_79) ;  /* 0x0000073000007945 */ /* 0x000fe80003800200 */
[----:B------:R-:W-:-:S13]  /*1cf0*/  ISETP.GE.AND P0, PT, R3, 0x1, PT ;  /* 0x000000010300780c */ /* 0x000fda0003f06270 */
[----:B------:R-:W-:Y:S05]  /*1d00*/  @!P0 BRA `(.L_x_80) ;  /* 0x0000000400c08947 */ /* 0x000fea0003800000 */
[----:B------:R-:W-:Y:S01]  /*1d10*/  IADD3 R8, PT, PT, R2, -R8, RZ ;  /* 0x8000000802087210 */ /* 0x000fe20007ffe0ff */
[----:B------:R-:W-:Y:S01]  /*1d20*/  BSSY.RECONVERGENT B1, `(.L_x_81) ;  /* 0x0000035000017945 */ /* 0x000fe20003800200 */
[----:B------:R-:W-:Y:S02]  /*1d30*/  LOP3.LUT R6, R3, 0x7, RZ, 0xc0, !PT ;  /* 0x0000000703067812 */ /* 0x000fe400078ec0ff */
[----:B------:R-:W-:Y:S02]  /*1d40*/  ISETP.GT.U32.AND P0, PT, R8, -0x8, PT ;  /* 0xfffffff80800780c */ /* 0x000fe40003f04070 */
[----:B------:R-:W-:-:S11]  /*1d50*/  MOV R5, 0x1 ;  /* 0x0000000100057802 */ /* 0x000fd60000000f00 */
[----:B------:R-:W-:Y:S05]  /*1d60*/  @P0 BRA `(.L_x_82) ;  /* 0x0000000000c00947 */ /* 0x000fea0003800000 */
[----:B------:R-:W-:Y:S01]  /*1d70*/  LOP3.LUT R7, R3, 0x7ffffff8, RZ, 0xc0, !PT ;  /* 0x7ffffff803077812 */ /* 0x000fe200078ec0ff */
[----:B------:R-:W-:Y:S01]  /*1d80*/  BSSY.RECONVERGENT B2, `(.L_x_83) ;  /* 0x000002d000027945 */ /* 0x000fe20003800200 */
[----:B------:R-:W-:Y:S02]  /*1d90*/  IMAD R8, R2, R9, R0 ;  /* 0x0000000902087224 */ /* 0x000fe400078e0200 */
[----:B------:R-:W-:Y:S01]  /*1da0*/  IMAD.MOV.U32 R5, RZ, RZ, RZ ;  /* 0x000000ffff057224 */ /* 0x000fe200078e00ff */
[----:B------:R-:W-:-:S07]  /*1db0*/  IADD3 R7, PT, PT, -R7, RZ, RZ ;  /* 0x000000ff07077210 */ /* 0x000fce0007ffe1ff */
.L_x_84:
[----:B------:R-:W0:Y:S01]  /*1dc0*/  LDC.64 R10, c[0x0][0x390] ;  /* 0x0000e400ff0a7b82 */ /* 0x000e220000000a00 */
[----:B------:R-:W-:-:S07]  /*1dd0*/  IADD3 R13, PT, PT, R5, 0x1, RZ ;  /* 0x00000001050d7810 */ /* 0x000fce0007ffe0ff */
[----:B------:R-:W1:Y:S01]  /*1de0*/  LDC.64 R24, c[0x0][0x380] ;  /* 0x0000e000ff187b82 */ /* 0x000e620000000a00 */
[----:B0-----:R-:W-:-:S05]  /*1df0*/  IMAD.WIDE R10, R13, 0x8, R10 ;  /* 0x000000080d0a7825 */ /* 0x001fca00078e020a */
[----:B------:R-:W2:Y:S01]  /*1e00*/  LDG.E.64 R18, desc[UR6][R10.64+-0x8] ;  /* 0xfffff8060a127981 */ /* 0x000ea2000c1e1b00 */
[----:B-1----:R-:W-:-:S03]  /*1e10*/  IMAD.WIDE R24, R8, 0x8, R24 ;  /* 0x0000000808187825 */ /* 0x002fc600078e0218 */
[----:B------:R-:W3:Y:S04]  /*1e20*/  LDG.E.64 R16, desc[UR6][R10.64] ;  /* 0x000000060a107981 */ /* 0x000ee8000c1e1b00 */
[----:B------:R-:W2:Y:S01]  /*1e30*/  LDG.E.64 R22, desc[UR6][R24.64] ;  /* 0x0000000618167981 */ /* 0x000ea2000c1e1b00 */
[----:B------:R-:W-:-:S05]  /*1e40*/  IMAD.WIDE R14, R9, 0x8, R24 ;  /* 0x00000008090e7825 */ /* 0x000fca00078e0218 */
[----:B------:R0:W3:Y:S02]  /*1e50*/  LDG.E.64 R12, desc[UR6][R14.64] ;  /* 0x000000060e0c7981 */ /* 0x0000e4000c1e1b00 */
[C---:B0-----:R-:W-:Y:S01]  /*1e60*/  IMAD.WIDE R14, R9.reuse, 0x8, R14 ;  /* 0x00000008090e7825 */ /* 0x041fe200078e020e */
[----:B--2---:R-:W-:Y:S01]  /*1e70*/  DFMA R22, R18, R22, R20 ;  /* 0x000000161216722b */ /* 0x004fe20000000014 */
[----:B------:R-:W2:Y:S04]  /*1e80*/  LDG.E.64 R18, desc[UR6][R10.64+0x8] ;  /* 0x000008060a127981 */ /* 0x000ea8000c1e1b00 */
[----:B------:R0:W2:Y:S03]  /*1e90*/  LDG.E.64 R20, desc[UR6][R14.64] ;  /* 0x000000060e147981 */ /* 0x0000a6000c1e1b00 */
[----:B---3--:R-:W-:Y:S01]  /*1ea0*/  DFMA R22, R16, R12, R22 ;  /* 0x0000000c1016722b */ /* 0x008fe20000000016 */
        /* <DEDUP_REMOVED lines=14> */
[----:B------:R0:W2:Y:S04]  /*1f90*/  LDG.E.64 R18, desc[UR6][R14.64] ;  /* 0x000000060e127981 */ /* 0x0000a8000c1e1b00 */
[----:B------:R-:W4:Y:S01]  /*1fa0*/  LDG.E.64 R10, desc[UR6][R10.64+0x30] ;  /* 0x000030060a0a7981 */ /* 0x000f22000c1e1b00 */
[----:B0-----:R-:W-:-:S06]  /*1fb0*/  IMAD.WIDE R14, R9, 0x8, R14 ;  /* 0x00000008090e7825 */ /* 0x001fcc00078e020e */
[----:B------:R-:W4:Y:S01]  /*1fc0*/  LDG.E.64 R14, desc[UR6][R14.64] ;  /* 0x000000060e0e7981 */ /* 0x000f22000c1e1b00 */
[----:B------:R-:W-:Y:S01]  /*1fd0*/  VIADD R7, R7, 0x8 ;  /* 0x0000000807077836 */ /* 0x000fe20000000000 */
[----:B---3--:R-:W-:-:S04]  /*1fe0*/  DFMA R12, R16, R12, R22 ;  /* 0x0000000c100c722b */ /* 0x008fc80000000016 */
[----:B------:R-:W-:Y:S02]  /*1ff0*/  ISETP.NE.AND P0, PT, R7, RZ, PT ;  /* 0x000000ff0700720c */ /* 0x000fe40003f05270 */
[----:B------:R-:W-:Y:S02]  /*2000*/  IADD3 R5, PT, PT, R5, 0x8, RZ ;  /* 0x0000000805057810 */ /* 0x000fe40007ffe0ff */
[----:B------:R-:W-:Y:S01]  /*2010*/  LEA R8, R9, R8, 0x3 ;  /* 0x0000000809087211 */ /* 0x000fe200078e18ff */
[----:B--2---:R-:W-:-:S08]  /*2020*/  DFMA R20, R20, R18, R12 ;  /* 0x000000121414722b */ /* 0x004fd0000000000c */
[----:B----4-:R-:W-:Y:S01]  /*2030*/  DFMA R20, R10, R14, R20 ;  /* 0x0000000e0a14722b */ /* 0x010fe20000000014 */
[----:B------:R-:W-:Y:S10]  /*2040*/  @P0 BRA `(.L_x_84) ;  /* 0xfffffffc005c0947 */ /* 0x000ff4000383ffff */
[----:B------:R-:W-:Y:S05]  /*2050*/  BSYNC.RECONVERGENT B2 ;  /* 0x0000000000027941 */ /* 0x000fea0003800200 */
.L_x_83:
[----:B------:R-:W-:-:S07]  /*2060*/  VIADD R5, R5, 0x1 ;  /* 0x0000000105057836 */ /* 0x000fce0000000000 */
.L_x_82:
[----:B------:R-:W-:Y:S05]  /*2070*/  BSYNC.RECONVERGENT B1 ;  /* 0x0000000000017941 */ /* 0x000fea0003800200 */
.L_x_81:
        /* <DEDUP_REMOVED lines=15> */
[----:B------:R-:W4:Y:S01]  /*2170*/  LDG.E.64 R6, desc[UR6][R24.64+-0x8] ;  /* 0xfffff80618067981 */ /* 0x000f22000c1e1b00 */
[----:B------:R-:W-:-:S03]  /*2180*/  IMAD.WIDE R28, R9, 0x8, R26 ;  /* 0x00000008091c7825 */ /* 0x000fc600078e021a */
[----:B------:R-:W4:Y:S04]  /*2190*/  LDG.E.64 R10, desc[UR6][R26.64] ;  /* 0x000000061a0a7981 */ /* 0x000f28000c1e1b00 */
[----:B------:R-:W2:Y:S01]  /*21a0*/  LDG.E.64 R14, desc[UR6][R28.64] ;  /* 0x000000061c0e7981 */ /* 0x000ea2000c1e1b00 */
[----:B------:R-:W-:-:S03]  /*21b0*/  IMAD.WIDE R22, R9, 0x8, R28 ;  /* 0x0000000809167825 */ /* 0x000fc600078e021c */
[----:B------:R-:W5:Y:S04]  /*21c0*/  LDG.E.64 R24, desc[UR6][R24.64+0x10] ;  /* 0x0000100618187981 */ /* 0x000f68000c1e1b00 */
[----:B------:R0:W3:Y:S02]  /*21d0*/  LDG.E.64 R18, desc[UR6][R22.64] ;  /* 0x0000000616127981 */ /* 0x0000e4000c1e1b00 */
[----:B0-----:R-:W-:-:S06]  /*21e0*/  IMAD.WIDE R22, R9, 0x8, R22 ;  /* 0x0000000809167825 */ /* 0x001fcc00078e0216 */
[----:B------:R-:W5:Y:S01]  /*21f0*/  LDG.E.64 R22, desc[UR6][R22.64] ;  /* 0x0000000616167981 */ /* 0x000f62000c1e1b00 */
[----:B------:R-:W-:Y:S01]  /*2200*/  IADD3 R5, PT, PT, R5, 0x4, RZ ;  /* 0x0000000405057810 */ /* 0x000fe20007ffe0ff */
[----:B----4-:R-:W-:-:S08]  /*2210*/  DFMA R6, R6, R10, R20 ;  /* 0x0000000a0606722b */ /* 0x010fd00000000014 */
[----:B--2---:R-:W-:-:S08]  /*2220*/  DFMA R6, R12, R14, R6 ;  /* 0x0000000e0c06722b */ /* 0x004fd00000000006 */
[----:B---3--:R-:W-:-:S08]  /*2230*/  DFMA R6, R16, R18, R6 ;  /* 0x000000121006722b */ /* 0x008fd00000000006 */
[----:B-----5:R-:W-:-:S11]  /*2240*/  DFMA R20, R24, R22, R6 ;  /* 0x000000161814722b */ /* 0x020fd60000000006 */
.L_x_86:
[----:B------:R-:W-:Y:S05]  /*2250*/  BSYNC.RECONVERGENT B1 ;  /* 0x0000000000017941 */ /* 0x000fea0003800200 */
.L_x_85:
        /* <DEDUP_REMOVED lines=14> */
[----:B------:R-:W-:-:S04]  /*2340*/  @!P1 IADD3 R3, PT, PT, R5, -0x1, R2 ;  /* 0xffffffff05039810 */ /* 0x000fc80007ffe002 */
[----:B------:R-:W4:Y:S01]  /*2350*/  @P0 LDG.E.64 R6, desc[UR6][R22.64] ;  /* 0x0000000616060981 */ /* 0x000f22000c1e1b00 */
[----:B------:R-:W-:-:S04]  /*2360*/  @P0 IMAD.WIDE R14, R9, 0x8, R22 ;  /* 0x00000008090e0825 */ /* 0x000fc800078e0216 */
[----:B------:R-:W-:Y:S02]  /*2370*/  @!P1 IMAD R3, R3, R9, R0 ;  /* 0x0000000903039224 */ /* 0x000fe400078e0200 */
[----:B------:R-:W5:Y:S01]  /*2380*/  @P0 LDG.E.64 R8, desc[UR6][R18.64] ;  /* 0x0000000612080981 */ /* 0x000f62000c1e1b00 */
[----:B--2---:R-:W-:-:S03]  /*2390*/  @!P1 IMAD.WIDE R16, R5, 0x8, R16 ;  /* 0x0000000805109825 */ /* 0x004fc600078e0210 */
[----:B------:R-:W5:Y:S01]  /*23a0*/  @P0 LDG.E.64 R14, desc[UR6][R14.64] ;  /* 0x000000060e0e0981 */ /* 0x000f62000c1e1b00 */
[----:B---3--:R-:W-:-:S03]  /*23b0*/  @!P1 IMAD.WIDE R12, R3, 0x8, R12 ;  /* 0x00000008030c9825 */ /* 0x008fc600078e020c */
[----:B------:R-:W2:Y:S04]  /*23c0*/  @!P1 LDG.E.64 R16, desc[UR6][R16.64+-0x8] ;  /* 0xfffff80610109981 */ /* 0x000ea8000c1e1b00 */
[----:B------:R-:W2:Y:S01]  /*23d0*/  @!P1 LDG.E.64 R12, desc[UR6][R12.64] ;  /* 0x000000060c0c9981 */ /* 0x000ea2000c1e1b00 */
[----:B----4-:R-:W-:-:S08]  /*23e0*/  @P0 DFMA R6, R10, R6, R20 ;  /* 0x000000060a06022b */ /* 0x010fd00000000014 */
[----:B-----5:R-:W-:-:S08]  /*23f0*/  @P0 DFMA R20, R8, R14, R6 ;  /* 0x0000000e0814022b */ /* 0x020fd00000000006 */
[----:B--2---:R-:W-:-:S11]  /*2400*/  @!P1 DFMA R20, R16, R12, R20 ;  /* 0x0000000c1014922b */ /* 0x004fd60000000014 */
.L_x_80:
[----:B------:R-:W-:Y:S05]  /*2410*/  BSYNC.RECONVERGENT B0 ;  /* 0x0000000000007941 */ /* 0x000fea0003800200 */
.L_x_79:
        /* <DEDUP_REMOVED lines=17> */
[----:B------:R-:W-:Y:S02]  /*2530*/  MOV R10, R20 ;  /* 0x00000014000a7202 */ /* 0x000fe40000000f00 */
[----:B------:R-:W-:Y:S02]  /*2540*/  MOV R11, R21 ;  /* 0x00000015000b7202 */ /* 0x000fe40000000f00 */
[----:B------:R-:W-:-:S07]  /*2550*/  MOV R12, 0x2570 ;  /* 0x00002570000c7802 */ /* 0x000fce0000000f00 */
[----:B------:R-:W-:Y:S05]  /*2560*/  CALL.REL.NOINC `($__internal_2_$__cuda_sm20_div_rn_f64_full) ;  /* 0x0000000c00b07944 */ /* 0x000fea0003c00000 */
.L_x_88:
[----:B------:R-:W-:Y:S05]  /*2570*/  BSYNC.RECONVERGENT B0 ;  /* 0x0000000000007941 */ /* 0x000fea0003800200 */
.L_x_87:
[----:B------:R-:W0:Y:S01]  /*2580*/  LDC.64 R4, c[0x0][0x388] ;  /* 0x0000e200ff047b82 */ /* 0x000e220000000a00 */
[----:B------:R-:W1:Y:S02]  /*2590*/  LDCU UR4, c[0x0][0x3a4] ;  /* 0x00007480ff0477ac */ /* 0x000e640008000800 */
[----:B-1----:R-:W-:-:S04]  /*25a0*/  IMAD R3, R2, UR4, R0 ;  /* 0x0000000402037c24 */ /* 0x002fc8000f8e0200 */
[----:B0-----:R-:W-:-:S05]  /*25b0*/  IMAD.WIDE R4, R3, 0x8, R4 ;  /* 0x0000000803047825 */ /* 0x001fca00078e0204 */
[----:B------:R-:W-:Y:S01]  /*25c0*/  STG.E.64 desc[UR6][R4.64], R6 ;  /* 0x0000000604007986 */ /* 0x000fe2000c101b06 */
[----:B------:R-:W-:Y:S05]  /*25d0*/  EXIT ;  /* 0x000000000000794d */ /* 0x000fea0003800000 */
.L_x_74:
        /* <DEDUP_REMOVED lines=13> */
[C---:B------:R-:W-:Y:S01]  /*26b0*/  IMAD R7, R2.reuse, R9, R0 ;  /* 0x0000000902077224 */ /* 0x040fe200078e0200 */
[C---:B------:R-:W-:Y:S01]  /*26c0*/  IADD3 R22, PT, PT, R2.reuse, -0x4, RZ ;  /* 0xfffffffc02167810 */ /* 0x040fe20007ffe0ff */
[----:B------:R-:W-:Y:S01]  /*26d0*/  IMAD.MOV.U32 R26, RZ, RZ, RZ ;  /* 0x000000ffff1a7224 */ /* 0x000fe200078e00ff */
[----:B------:R-:W-:Y:S02]  /*26e0*/  IADD3 R24, PT, PT, R2, -0x1, RZ ;  /* 0xffffffff02187810 */ /* 0x000fe40007ffe0ff */
[----:B------:R-:W-:-:S02]  /*26f0*/  CS2R R10, SRZ ;  /* 0x00000000000a7805 */ /* 0x000fc4000001ff00 */
[----:B------:R-:W-:Y:S01]  /*2700*/  IADD3 R25, PT, PT, R2, -0x2, RZ ;  /* 0xfffffffe02197810 */ /* 0x000fe20007ffe0ff */
[-CC-:B------:R-:W-:Y:S01]  /*2710*/  IMAD R6, R6, R9.reuse, R0.reuse ;  /* 0x0000000906067224 */ /* 0x180fe200078e0200 */
[----:B------:R-:W-:Y:S01]  /*2720*/  LOP3.LUT R5, R3, 0x7ffffff8, RZ, 0xc0, !PT ;  /* 0x7ffffff803057812 */ /* 0x000fe200078ec0ff */
[-CC-:B------:R-:W-:Y:S02]  /*2730*/  IMAD R8, R8, R9.reuse, R0.reuse ;  /* 0x0000000908087224 */ /* 0x180fe400078e0200 */
[-CC-:B------:R-:W-:Y:S01]  /*2740*/  IMAD R20, R20, R9.reuse, R0.reuse ;  /* 0x0000000914147224 */ /* 0x180fe200078e0200 */
[----:B------:R-:W-:Y:S01]  /*2750*/  IADD3 R5, PT, PT, -R5, RZ, RZ ;  /* 0x000000ff05057210 */ /* 0x000fe20007ffe1ff */
[----:B0-----:R-:W-:Y:S01]  /*2760*/  UIADD3 UR4, UP0, UPT, UR4, 0x20, URZ ;  /* 0x0000002004047890 */ /* 0x001fe2000ff1e0ff */
[-CC-:B------:R-:W-:Y:S02]  /*2770*/  IMAD R21, R21, R9.reuse, R0.reuse ;  /* 0x0000000915157224 */ /* 0x180fe400078e0200 */
[-CC-:B------:R-:W-:Y:S01]  /*2780*/  IMAD R22, R22, R9.reuse, R0.reuse ;  /* 0x0000000916167224 */ /* 0x180fe200078e0200 */
[----:B------:R-:W-:Y:S01]  /*2790*/  UIADD3.X UR5, UPT, UPT, URZ, UR5, URZ, UP0, !UPT ;  /* 0x00000005ff057290 */ /* 0x000fe200087fe4ff */
[-CC-:B------:R-:W-:Y:S01]  /*27a0*/  IMAD R23, R23, R9.reuse, R0.reuse ;  /* 0x0000000917177224 */ /* 0x180fe200078e0200 */
[----:B------:R-:W-:Y:S01]  /*27b0*/  MOV R27, UR4 ;  /* 0x00000004001b7c02 */ /* 0x000fe20008000f00 */
[----:B------:R-:W-:-:S02]  /*27c0*/  IMAD R24, R24, R9, R0 ;  /* 0x0000000918187224 */ /* 0x000fc400078e0200 */
[----:B------:R-:W-:Y:S02]  /*27d0*/  IMAD R25, R25, R9, R0 ;  /* 0x0000000919197224 */ /* 0x000fe400078e0200 */
[----:B------:R-:W-:-:S07]  /*27e0*/  IMAD.U32 R28, RZ, RZ, UR5 ;  /* 0x00000005ff1c7e24 */ /* 0x000fce000f8e00ff */
.L_x_91:
[----:B------:R-:W0:Y:S02]  /*27f0*/  LDC.64 R12, c[0x0][0x380] ;  /* 0x0000e000ff0c7b82 */ /* 0x000e240000000a00 */
[----:B0-----:R-:W-:-:S04]  /*2800*/  IMAD.WIDE R16, R24, 0x8, R12 ;  /* 0x0000000818107825 */ /* 0x001fc800078e020c */
[----:B------:R-:W-:Y:S02]  /*2810*/  IMAD.WIDE R14, R7, 0x8, R12 ;  /* 0x00000008070e7825 */ /* 0x000fe400078e020c */
[----:B------:R-:W2:Y:S04]  /*2820*/  LDG.E.64 R16, desc[UR6][R16.64] ;  /* 0x0000000610107981 */ /* 0x000ea8000c1e1b00 */
[----:B------:R-:W2:Y:S01]  /*2830*/  LDG.E.64 R18, desc[UR6][R14.64] ;  /* 0x000000060e127981 */ /* 0x000ea2000c1e1b00 */
[----:B------:R-:W-:Y:S02]  /*2840*/  MOV R29, R28 ;  /* 0x0000001c001d7202 */ /* 0x000fe40000000f00 */
[----:B------:R-:W-:Y:S01]  /*2850*/  MOV R28, R27 ;  /* 0x0000001b001c7202 */ /* 0x000fe20000000f00 */
[----:B--2---:R-:W-:-:S04]  /*2860*/  DADD R16, -R16, R18 ;  /* 0x0000000010107229 */ /* 0x004fc80000000112 */
[----:B------:R-:W2:Y:S01]  /*2870*/  LDG.E.64 R18, desc[UR6][R28.64+-0x20] ;  /* 0xffffe0061c127981 */ /* 0x000ea2000c1e1b00 */
[----:B------:R-:W-:-:S03]  /*2880*/  IMAD.WIDE R14, R9, 0x8, R14 ;  /* 0x00000008090e7825 */ /* 0x000fc600078e020e */
[----:B--2---:R-:W-:Y:S01]  /*2890*/  DFMA R16, R18, R16, R10 ;  /* 0x000000101210722b */ /* 0x004fe2000000000a */
[----:B------:R-:W-:Y:S01]  /*28a0*/  IMAD.WIDE R18, R25, 0x8, R12 ;  /* 0x0000000819127825 */ /* 0x000fe200078e020c */
[----:B------:R-:W2:Y:S05]  /*28b0*/  LDG.E.64 R10, desc[UR6][R14.64] ;  /* 0x000000060e0a7981 */ /* 0x000eaa000c1e1b00 */
[----:B------:R-:W2:Y:S02]  /*28c0*/  LDG.E.64 R18, desc[UR6][R18.64] ;  /* 0x0000000612127981 */ /* 0x000ea4000c1e1b00 */
[----:B--2---:R-:W-:Y:S02]  /*28d0*/  DADD R18, -R18, R10 ;  /* 0x0000000012127229 */ /* 0x004fe4000000010a */
[----:B------:R-:W2:Y:S01]  /*28e0*/  LDG.E.64 R10, desc[UR6][R28.64+-0x18] ;  /* 0xffffe8061c0a7981 */ /* 0x000ea2000c1e1b00 */
[----:B------:R-:W-:-:S05]  /*28f0*/  IMAD.WIDE R14, R9, 0x8, R14 ;  /* 0x00000008090e7825 */ /* 0x000fca00078e020e */
        /* <DEDUP_REMOVED lines=29> */
[--C-:B------:R-:W-:Y:S01]  /*2ad0*/  IMAD.WIDE R16, R8, 0x8, R12.reuse ;  /* 0x0000000808107825 */ /* 0x100fe200078e020c */
[----:B------:R0:W2:Y:S05]  /*2ae0*/  LDG.E.64 R10, desc[UR6][R14.64] ;  /* 0x000000060e0a7981 */ /* 0x0000aa000c1e1b00 */
[----:B------:R-:W2:Y:S01]  /*2af0*/  LDG.E.64 R16, desc[UR6][R16.64] ;  /* 0x0000000610107981 */ /* 0x000ea2000c1e1b00 */
[----:B------:R-:W-:-:S04]  /*2b00*/  IMAD.WIDE R12, R6, 0x8, R12 ;  /* 0x00000008060c7825 */ /* 0x000fc800078e020c */
[----:B0-----:R-:W-:Y:S02]  /*2b10*/  IMAD.WIDE R14, R9, 0x8, R14 ;  /* 0x00000008090e7825 */ /* 0x001fe400078e020e */
[----:B------:R-:W3:Y:S04]  /*2b20*/  LDG.E.64 R12, desc[UR6][R12.64] ;  /* 0x000000060c0c7981 */ /* 0x000ee8000c1e1b00 */
[----:B------:R-:W3:Y:S01]  /*2b30*/  LDG.E.64 R14, desc[UR6][R14.64] ;  /* 0x000000060e0e7981 */ /* 0x000ee2000c1e1b00 */
[----:B--2---:R-:W-:-:S03]  /*2b40*/  DADD R10, -R16, R10 ;  /* 0x00000000100a7229 */ /* 0x004fc6000000010a */
[----:B------:R-:W2:Y:S01]  /*2b50*/  LDG.E.64 R16, desc[UR6][R28.64+0x10] ;  /* 0x000010061c107981 */ /* 0x000ea2000c1e1b00 */
[----:B------:R-:W-:Y:S01]  /*2b60*/  IADD3 R27, P0, PT, R28, 0x40, RZ ;  /* 0x000000401c1b7810 */ /* 0x000fe20007f1e0ff */
[----:B------:R-:W-:-:S03]  /*2b70*/  VIADD R5, R5, 0x8 ;  /* 0x0000000805057836 */ /* 0x000fc60000000000 */
[----:B--2---:R-:W-:Y:S01]  /*2b80*/  DFMA R10, R16, R10, R18 ;  /* 0x0000000a100a722b */ /* 0x004fe20000000012 */
[----:B------:R0:W2:Y:S01]  /*2b90*/  LDG.E.64 R16, desc[UR6][R28.64+0x18] ;  /* 0x000018061c107981 */ /* 0x0000a2000c1e1b00 */
[----:B---3--:R-:W-:Y:S01]  /*2ba0*/  DADD R12, -R12, R14 ;  /* 0x000000000c0c7229 */ /* 0x008fe2000000010e */
[----:B0-----:R-:W-:Y:S02]  /*2bb0*/  IADD3.X R28, PT, PT, RZ, R29, RZ, P0, !PT ;  /* 0x0000001dff1c7210 */ /* 0x001fe400007fe4ff */
[----:B------:R-:W-:Y:S01]  /*2bc0*/  ISETP.NE.AND P0, PT, R5, RZ, PT ;  /* 0x000000ff0500720c */ /* 0x000fe20003f05270 */
[----:B------:R-:W-:Y:S01]  /*2bd0*/  IMAD R7, R9, 0x8, R7 ;  /* 0x0000000809077824 */ /* 0x000fe200078e0207 */
[----:B------:R-:W-:-:S03]  /*2be0*/  IADD3 R26, PT, PT, R26, 0x8, RZ ;  /* 0x000000081a1a7810 */ /* 0x000fc60007ffe0ff */
[----:B--2---:R-:W-:Y:S01]  /*2bf0*/  DFMA R10, R16, R12, R10 ;  /* 0x0000000c100a722b */ /* 0x004fe2000000000a */
[----:B------:R-:W-:-:S04]  /*2c00*/  IADD3 R17, PT, PT, -R9, RZ, RZ ;  /* 0x000000ff09117210 */ /* 0x000fc80007ffe1ff */
[C---:B------:R-:W-:Y:S01]  /*2c10*/  LEA R8, R17.reuse, R8, 0x3 ;  /* 0x0000000811087211 */ /* 0x040fe200078e18ff */
[C---:B------:R-:W-:Y:S01]  /*2c20*/  IMAD R6, R17.reuse, 0x8, R6 ;  /* 0x0000000811067824 */ /* 0x040fe200078e0206 */
[C---:B------:R-:W-:Y:S01]  /*2c30*/  LEA R20, R17.reuse, R20, 0x3 ;  /* 0x0000001411147211 */ /* 0x040fe200078e18ff */
[C---:B------:R-:W-:Y:S01]  /*2c40*/  IMAD R21, R17.reuse, 0x8, R21 ;  /* 0x0000000811157824 */ /* 0x040fe200078e0215 */
[C---:B------:R-:W-:Y:S01]  /*2c50*/  LEA R22, R17.reuse, R22, 0x3 ;  /* 0x0000001611167211 */ /* 0x040fe200078e18ff */
[C---:B------:R-:W-:Y:S01]  /*2c60*/  IMAD R24, R17.reuse, 0x8, R24 ;  /* 0x0000000811187824 */ /* 0x040fe200078e0218 */
[C---:B------:R-:W-:Y:S02]  /*2c70*/  LEA R23, R17.reuse, R23, 0x3 ;  /* 0x0000001711177211 */ /* 0x040fe400078e18ff */
[----:B------:R-:W-:Y:S01]  /*2c80*/  LEA R25, R17, R25, 0x3 ;  /* 0x0000001911197211 */ /* 0x000fe200078e18ff */
[----:B------:R-:W-:Y:S06]  /*2c90*/  @P0 BRA `(.L_x_91) ;  /* 0xfffffff800d40947 */ /* 0x000fec000383ffff */
[----:B------:R-:W-:-:S07]  /*2ca0*/  IADD3 R26, PT, PT, R26, 0x1, RZ ;  /* 0x000000011a1a7810 */ /* 0x000fce0007ffe0ff */
.L_x_90:
[----:B------:R-:W-:-:S13]  /*2cb0*/  LOP3.LUT P0, R6, R3, 0x7, RZ, 0xc0, !PT ;  /* 0x0000000703067812 */ /* 0x000fda000780c0ff */
[----:B------:R-:W-:Y:S05]  /*2cc0*/  @!P0 BRA `(.L_x_89) ;  /* 0x0000000400708947 */ /* 0x000fea0003800000 */
[----:B------:R-:W-:Y:S02]  /*2cd0*/  ISETP.GE.U32.AND P0, PT, R6, 0x4, PT ;  /* 0x000000040600780c */ /* 0x000fe40003f06070 */
[----:B------:R-:W-:-:S04]  /*2ce0*/  LOP3.LUT R5, R3, 0x3, RZ, 0xc0, !PT ;  /* 0x0000000303057812 */ /* 0x000fc800078ec0ff */
[----:B------:R-:W-:-:S07]  /*2cf0*/  ISETP.NE.AND P1, PT, R5, RZ, PT ;  /* 0x000000ff0500720c */ /* 0x000fce0003f25270 */
[----:B------:R-:W-:Y:S06]  /*2d00*/  @!P0 BRA `(.L_x_92) ;  /* 0x0000000000ac8947 */ /* 0x000fec0003800000 */
[----:B------:R-:W0:Y:S01]  /*2d10*/  LDC.64 R16, c[0x0][0x380] ;  /* 0x0000e000ff107b82 */ /* 0x000e220000000a00 */
[----:B------:R-:W-:Y:S02]  /*2d20*/  IADD3 R8, PT, PT, R2, -R26, RZ ;  /* 0x8000001a02087210 */ /* 0x000fe40007ffe0ff */
[----:B------:R-:W-:-:S03]  /*2d30*/  IADD3 R12, PT, PT, R26, -0x1, R2 ;  /* 0xffffffff1a0c7810 */ /* 0x000fc60007ffe002 */
[-CC-:B------:R-:W-:Y:S02]  /*2d40*/  IMAD R21, R8, R9.reuse, R0.reuse ;  /* 0x0000000908157224 */ /* 0x180fe400078e0200 */
[----:B------:R-:W1:Y:S01]  /*2d50*/  LDC.64 R6, c[0x0][0x390] ;  /* 0x0000e400ff067b82 */ /* 0x000e620000000a00 */
[----:B------:R-:W-:Y:S01]  /*2d60*/  IMAD R25, R12, R9, R0 ;  /* 0x000000090c197224 */ /* 0x000fe200078e0200 */
[----:B------:R-:W-:Y:S01]  /*2d70*/  LOP3.LUT R13, RZ, R26, RZ, 0x33, !PT ;  /* 0x0000001aff0d7212 */ /* 0x000fe200078e33ff */
[----:B0-----:R-:W-:-:S04]  /*2d80*/  IMAD.WIDE R20, R21, 0x8, R16 ;  /* 0x0000000815147825 */ /* 0x001fc800078e0210 */
[----:B------:R-:W-:Y:S02]  /*2d90*/  IMAD.WIDE R24, R25, 0x8, R16 ;  /* 0x0000000819187825 */ /* 0x000fe400078e0210 */
[----:B------:R-:W2:Y:S04]  /*2da0*/  LDG.E.64 R20, desc[UR6][R20.64] ;  /* 0x0000000614147981 */ /* 0x000ea8000c1e1b00 */
[----:B------:R0:W2:Y:S01]  /*2db0*/  LDG.E.64 R18, desc[UR6][R24.64] ;  /* 0x0000000618127981 */ /* 0x0000a2000c1e1b00 */
[----:B-1----:R-:W-:-:S04]  /*2dc0*/  IMAD.WIDE R6, R26, 0x8, R6 ;  /* 0x000000081a067825 */ /* 0x002fc800078e0206 */
[----:B------:R-:W-:Y:S01]  /*2dd0*/  IMAD.IADD R13, R2, 0x1, R13 ;  /* 0x00000001020d7824 */ /* 0x000fe200078e020d */
[----:B------:R-:W3:Y:S03]  /*2de0*/  LDG.E.64 R22, desc[UR6][R6.64+-0x8] ;  /* 0xfffff80606167981 */ /* 0x000ee6000c1e1b00 */
[----:B------:R-:W-:Y:S02]  /*2df0*/  IMAD R13, R13, R9, R0 ;  /* 0x000000090d0d7224 */ /* 0x000fe400078e0200 */
[----:B0-----:R-:W-:-:S04]  /*2e00*/  IMAD.WIDE R24, R9, 0x8, R24 ;  /* 0x0000000809187825 */ /* 0x001fc800078e0218 */
[----:B------:R-:W-:Y:S01]  /*2e10*/  IMAD.WIDE R12, R13, 0x8, R16 ;  /* 0x000000080d0c7825 */ /* 0x000fe200078e0210 */
[----:B------:R0:W4:Y:S05]  /*2e20*/  LDG.E.64 R14, desc[UR6][R24.64] ;  /* 0x00000006180e7981 */ /* 0x00012a000c1e1b00 */
[----:B------:R-:W4:Y:S01]  /*2e30*/  LDG.E.64 R12, desc[UR6][R12.64] ;  /* 0x000000060c0c7981 */ /* 0x000f22000c1e1b00 */
[----:B0-----:R-:W-:Y:S01]  /*2e40*/  IMAD.WIDE R24, R9, 0x8, R24 ;  /* 0x0000000809187825 */ /* 0x001fe200078e0218 */
[----:B--2---:R-:W-:Y:S01]  /*2e50*/  DADD R18, -R20, R18 ;  /* 0x0000000014127229 */ /* 0x004fe20000000112 */
[C---:B------:R-:W-:Y:S02]  /*2e60*/  IADD3 R20, PT, PT, R8.reuse, -0x2, RZ ;  /* 0xfffffffe08147810 */ /* 0x040fe40007ffe0ff */
[----:B------:R-:W-:-:S03]  /*2e70*/  IADD3 R8, PT, PT, R8, -0x3, RZ ;  /* 0xfffffffd08087810 */ /* 0x000fc60007ffe0ff */
[-CC-:B------:R-:W-:Y:S02]  /*2e80*/  IMAD R21, R20, R9.reuse, R0.reuse ;  /* 0x0000000914157224 */ /* 0x180fe400078e0200 */
[----:B---3--:R-:W-:Y:S01]  /*2e90*/  DFMA R10, R22, R18, R10 ;  /* 0x00000012160a722b */ /* 0x008fe2000000000a */
[----:B------:R-:W-:Y:S01]  /*2ea0*/  IMAD R19, R8, R9, R0 ;  /* 0x0000000908137224 */ /* 0x000fe200078e0200 */
[----:B------:R0:W2:Y:S01]  /*2eb0*/  LDG.E.64 R22, desc[UR6][R24.64] ;  /* 0x0000000618167981 */ /* 0x0000a2000c1e1b00 */
[----:B------:R-:W-:-:S04]  /*2ec0*/  IMAD.WIDE R20, R21, 0x8, R16 ;  /* 0x0000000815147825 */ /* 0x000fc800078e0210 */
[----:B------:R-:W-:Y:S02]  /*2ed0*/  IMAD.WIDE R16, R19, 0x8, R16 ;  /* 0x0000000813107825 */ /* 0x000fe400078e0210 */
[----:B------:R-:W3:Y:S04]  /*2ee0*/  LDG.E.64 R18, desc[UR6][R6.64] ;  /* 0x0000000606127981 */ /* 0x000ee8000c1e1b00 */
[----:B------:R-:W2:Y:S01]  /*2ef0*/  LDG.E.64 R20, desc[UR6][R20.64] ;  /* 0x0000000614147981 */ /* 0x000ea2000c1e1b00 */
[----:B0-----:R-:W-:Y:S01]  /*2f00*/  IMAD.WIDE R24, R9, 0x8, R24 ;  /* 0x0000000809187825 */ /* 0x001fe200078e0218 */
[----:B----4-:R-:W-:Y:S02]  /*2f10*/  DADD R12, -R12, R14 ;  /* 0x000000000c0c7229 */ /* 0x010fe4000000010e */
[----:B------:R-:W4:Y:S04]  /*2f20*/  LDG.E.64 R16, desc[UR6][R16.64] ;  /* 0x0000000610107981 */ /* 0x000f28000c1e1b00 */
[----:B------:R-:W5:Y:S04]  /*2f30*/  LDG.E.64 R14, desc[UR6][R6.64+0x8] ;  /* 0x00000806060e7981 */ /* 0x000f68000c1e1b00 */
[----:B------:R-:W4:Y:S04]  /*2f40*/  LDG.E.64 R24, desc[UR6][R24.64] ;  /* 0x0000000618187981 */ /* 0x000f28000c1e1b00 */
[----:B------:R-:W4:Y:S01]  /*2f50*/  LDG.E.64 R6, desc[UR6][R6.64+0x10] ;  /* 0x0000100606067981 */ /* 0x000f22000c1e1b00 */
[----:B------:R-:W-:Y:S01]  /*2f60*/  VIADD R26, R26, 0x4 ;  /* 0x000000041a1a7836 */ /* 0x000fe20000000000 */
[----:B---3--:R-:W-:-:S02]  /*2f70*/  DFMA R10, R18, R12, R10 ;  /* 0x0000000c120a722b */ /* 0x008fc4000000000a */
[----:B--2---:R-:W-:-:S08]  /*2f80*/  DADD R22, -R20, R22 ;  /* 0x0000000014167229 */ /* 0x004fd00000000116 */
[----:B-----5:R-:W-:Y:S02]  /*2f90*/  DFMA R10, R14, R22, R10 ;  /* 0x000000160e0a722b */ /* 0x020fe4000000000a */
[----:B----4-:R-:W-:-:S08]  /*2fa0*/  DADD R12, -R16, R24 ;  /* 0x00000000100c7229 */ /* 0x010fd00000000118 */
[----:B------:R-:W-:-:S11]  /*2fb0*/  DFMA R10, R6, R12, R10 ;  /* 0x0000000c060a722b */ /* 0x000fd6000000000a */
.L_x_92:
[----:B------:R-:W-:Y:S05]  /*2fc0*/  @!P1 BRA `(.L_x_89) ;  /* 0x0000000000b09947 */ /* 0x000fea0003800000 */
[----:B------:R-:W-:Y:S02]  /*2fd0*/  ISETP.NE.AND P0, PT, R5, 0x1, PT ;  /* 0x000000010500780c */ /* 0x000fe40003f05270 */
[----:B------:R-:W-:-:S04]  /*2fe0*/  LOP3.LUT R3, R3, 0x1, RZ, 0xc0, !PT ;  /* 0x0000000103037812 */ /* 0x000fc800078ec0ff */
[----:B------:R-:W-:-:S07]  /*2ff0*/  ISETP.NE.U32.AND P1, PT, R3, 0x1, PT ;  /* 0x000000010300780c */ /* 0x000fce0003f25070 */
[----:B------:R-:W-:Y:S06]  /*3000*/  @!P0 BRA `(.L_x_93) ;  /* 0x0000000000648947 */ /* 0x000fec0003800000 */
[----:B------:R-:W0:Y:S01]  /*3010*/  LDC.64 R16, c[0x0][0x380] ;  /* 0x0000e000ff107b82 */ /* 0x000e220000000a00 */
[-C--:B------:R-:W-:Y:S02]  /*3020*/  IADD3 R3, PT, PT, R2, -R26.reuse, RZ ;  /* 0x8000001a02037210 */ /* 0x080fe40007ffe0ff */
[----:B------:R-:W-:Y:S02]  /*3030*/  IADD3 R5, PT, PT, R26, -0x1, R2 ;  /* 0xffffffff1a057810 */ /* 0x000fe40007ffe002 */
[----:B------:R-:W-:Y:S01]  /*3040*/  LOP3.LUT R7, RZ, R26, RZ, 0x33, !PT ;  /* 0x0000001aff077212 */ /* 0x000fe200078e33ff */
[-CC-:B------:R-:W-:Y:S02]  /*3050*/  IMAD R3, R3, R9.reuse, R0.reuse ;  /* 0x0000000903037224 */ /* 0x180fe400078e0200 */
[----:B------:R-:W1:Y:S01]  /*3060*/  LDC.64 R14, c[0x0][0x390] ;  /* 0x0000e400ff0e7b82 */ /* 0x000e620000000a00 */
[----:B------:R-:W-:Y:S01]  /*3070*/  IMAD R5, R5, R9, R0 ;  /* 0x0000000905057224 */ /* 0x000fe200078e0200 */
[----:B------:R-:W-:-:S05]  /*3080*/  IADD3 R7, PT, PT, R2, R7, RZ ;  /* 0x0000000702077210 */ /* 0x000fca0007ffe0ff */
[----:B------:R-:W-:Y:S02]  /*3090*/  IMAD R25, R7, R9, R0 ;  /* 0x0000000907197224 */ /* 0x000fe400078e0200 */
[----:B0-----:R-:W-:-:S04]  /*30a0*/  IMAD.WIDE R12, R3, 0x8, R16 ;  /* 0x00000008030c7825 */ /* 0x001fc800078e0210 */
[----:B------:R-:W-:Y:S02]  /*30b0*/  IMAD.WIDE R20, R5, 0x8, R16 ;  /* 0x0000000805147825 */ /* 0x000fe400078e0210 */
[----:B------:R-:W2:Y:S04]  /*30c0*/  LDG.E.64 R12, desc[UR6][R12.64] ;  /* 0x000000060c0c7981 */ /* 0x000ea8000c1e1b00 */
[----:B------:R-:W2:Y:S01]  /*30d0*/  LDG.E.64 R6, desc[UR6][R20.64] ;  /* 0x0000000614067981 */ /* 0x000ea2000c1e1b00 */
[----:B------:R-:W-:-:S04]  /*30e0*/  IMAD.WIDE R28, R9, 0x8, R20 ;  /* 0x00000008091c7825 */ /* 0x000fc800078e0214 */
[----:B------:R-:W-:Y:S02]  /*30f0*/  IMAD.WIDE R24, R25, 0x8, R16 ;  /* 0x0000000819187825 */ /* 0x000fe400078e0210 */
[----:B------:R-:W3:Y:S02]  /*3100*/  LDG.E.64 R28, desc[UR6][R28.64] ;  /* 0x000000061c1c7981 */ /* 0x000ee4000c1e1b00 */
[C---:B-1----:R-:W-:Y:S02]  /*3110*/  IMAD.WIDE R22, R26.reuse, 0x8, R14 ;  /* 0x000000081a167825 */ /* 0x042fe400078e020e */
[----:B------:R-:W3:Y:S04]  /*3120*/  LDG.E.64 R14, desc[UR6][R24.64] ;  /* 0x00000006180e7981 */ /* 0x000ee8000c1e1b00 */
[----:B------:R-:W4:Y:S04]  /*3130*/  LDG.E.64 R18, desc[UR6][R22.64+-0x8] ;  /* 0xfffff80616127981 */ /* 0x000f28000c1e1b00 */
[----:B------:R-:W5:Y:S01]  /*3140*/  LDG.E.64 R16, desc[UR6][R22.64] ;  /* 0x0000000616107981 */ /* 0x000f62000c1e1b00 */
[----:B------:R-:W-:Y:S01]  /*3150*/  VIADD R26, R26, 0x2 ;  /* 0x000000021a1a7836 */ /* 0x000fe20000000000 */
[----:B--2---:R-:W-:-:S02]  /*3160*/  DADD R6, -R12, R6 ;  /* 0x000000000c067229 */ /* 0x004fc40000000106 */
[----:B---3--:R-:W-:-:S06]  /*3170*/  DADD R14, -R14, R28 ;  /* 0x000000000e0e7229 */ /* 0x008fcc000000011c */
[----:B----4-:R-:W-:-:S08]  /*3180*/  DFMA R6, R18, R6, R10 ;  /* 0x000000061206722b */ /* 0x010fd0000000000a */
[----:B-----5:R-:W-:-:S11]  /*3190*/  DFMA R10, R16, R14, R6 ;  /* 0x0000000e100a722b */ /* 0x020fd60000000006 */
.L_x_93:
[----:B------:R-:W-:Y:S05]  /*31a0*/  @P1 BRA `(.L_x_89) ;  /* 0x0000000000381947 */ /* 0x000fea0003800000 */
[----:B------:R-:W0:Y:S01]  /*31b0*/  LDC.64 R12, c[0x0][0x380] ;  /* 0x0000e000ff0c7b82 */ /* 0x000e220000000a00 */
[----:B------:R-:W-:Y:S02]  /*31c0*/  IADD3 R3, PT, PT, R2, -R26, RZ ;  /* 0x8000001a02037210 */ /* 0x000fe40007ffe0ff */
[----:B------:R-:W-:-:S03]  /*31d0*/  IADD3 R5, PT, PT, R26, -0x1, R2 ;  /* 0xffffffff1a057810 */ /* 0x000fc60007ffe002 */
[-CC-:B------:R-:W-:Y:S02]  /*31e0*/  IMAD R3, R3, R9.reuse, R0.reuse ;  /* 0x0000000903037224 */ /* 0x180fe400078e0200 */
[----:B------:R-:W1:Y:S01]  /*31f0*/  LDC.64 R6, c[0x0][0x390] ;  /* 0x0000e400ff067b82 */ /* 0x000e620000000a00 */
[----:B------:R-:W-:Y:S02]  /*3200*/  IMAD R5, R5, R9, R0 ;  /* 0x0000000905057224 */ /* 0x000fe400078e0200 */
[----:B0-----:R-:W-:-:S04]  /*3210*/  IMAD.WIDE R8, R3, 0x8, R12 ;  /* 0x0000000803087825 */ /* 0x001fc800078e020c */
[----:B------:R-:W-:Y:S02]  /*3220*/  IMAD.WIDE R12, R5, 0x8, R12 ;  /* 0x00000008050c7825 */ /* 0x000fe400078e020c */
[----:B------:R-:W2:Y:S02]  /*3230*/  LDG.E.64 R8, desc[UR6][R8.64] ;  /* 0x0000000608087981 */ /* 0x000ea4000c1e1b00 */
[----:B-1----:R-:W-:Y:S02]  /*3240*/  IMAD.WIDE R6, R26, 0x8, R6 ;  /* 0x000000081a067825 */ /* 0x002fe400078e0206 */
[----:B------:R-:W2:Y:S04]  /*3250*/  LDG.E.64 R12, desc[UR6][R12.64] ;  /* 0x000000060c0c7981 */ /* 0x000ea8000c1e1b00 */
[----:B------:R-:W3:Y:S01]  /*3260*/  LDG.E.64 R6, desc[UR6][R6.64+-0x8] ;  /* 0xfffff80606067981 */ /* 0x000ee2000c1e1b00 */
[----:B--2---:R-:W-:-:S08]  /*3270*/  DADD R14, -R8, R12 ;  /* 0x00000000080e7229 */ /* 0x004fd0000000010c */
[----:B---3--:R-:W-:-:S11]  /*3280*/  DFMA R10, R6, R14, R10 ;  /* 0x0000000e060a722b */ /* 0x008fd6000000000a */
.L_x_89:
[----:B------:R-:W0:Y:S01]  /*3290*/  LDCU UR4, c[0x0][0x39c] ;  /* 0x00007380ff0477ac */ /* 0x000e220008000800 */
[----:B------:R-:W1:Y:S01]  /*32a0*/  LDC.64 R8, c[0x0][0x398] ;  /* 0x0000e600ff087b82 */ /* 0x000e620000000a00 */
[----:B------:R-:W-:Y:S01]  /*32b0*/  MOV R6, 0x1 ;  /* 0x0000000100067802 */ /* 0x000fe20000000f00 */
[----:B------:R-:W-:Y:S01]  /*32c0*/  BSSY.RECONVERGENT B0, `(.L_x_94) ;  /* 0x0000010000007945 */ /* 0x000fe20003800200 */
[----:B------:R-:W-:Y:S01]  /*32d0*/  FSETP.GEU.AND P1, PT, |R11|, 6.5827683646048100446e-37, PT ;  /* 0x036000000b00780b */ /* 0x000fe20003f2e200 */
        /* <DEDUP_REMOVED lines=12> */
[----:B------:R-:W-:-:S07]  /*33a0*/  MOV R12, 0x33c0 ;  /* 0x000033c0000c7802 */ /* 0x000fce0000000f00 */
[----:B------:R-:W-:Y:S05]  /*33b0*/  CALL.REL.NOINC `($__internal_2_$__cuda_sm20_div_rn_f64_full) ;  /* 0x00000000001c7944 */ /* 0x000fea0003c00000 */
.L_x_95:
[----:B------:R-:W-:Y:S05]  /*33c0*/  BSYNC.RECONVERGENT B0 ;  /* 0x0000000000007941 */ /* 0x000fea0003800200 */
.L_x_94:
[----:B------:R-:W0:Y:S01]  /*33d0*/  LDC.64 R4, c[0x0][0x388] ;  /* 0x0000e200ff047b82 */ /* 0x000e220000000a00 */
[----:B------:R-:W1:Y:S02]  /*33e0*/  LDCU UR4, c[0x0][0x3a4] ;  /* 0x00007480ff0477ac */ /* 0x000e640008000800 */
[----:B-1----:R-:W-:-:S04]  /*33f0*/  IMAD R3, R2, UR4, R0 ;  /* 0x0000000402037c24 */ /* 0x002fc8000f8e0200 */
[----:B0-----:R-:W-:-:S05]  /*3400*/  IMAD.WIDE R4, R3, 0x8, R4 ;  /* 0x0000000803047825 */ /* 0x001fca00078e0204 */
[----:B------:R-:W-:Y:S01]  /*3410*/  STG.E.64 desc[UR6][R4.64], R6 ;  /* 0x0000000604007986 */ /* 0x000fe2000c101b06 */
[----:B------:R-:W-:Y:S05]  /*3420*/  EXIT ;  /* 0x000000000000794d */ /* 0x000fea0003800000 */
        .weak           $__internal_2_$__cuda_sm20_div_rn_f64_full
        .type           $__internal_2_$__cuda_sm20_div_rn_f64_full,@function
        .size           $__internal_2_$__cuda_sm20_div_rn_f64_full,(.L_x_209 - $__internal_2_$__cuda_sm20_div_rn_f64_full)
$__internal_2_$__cuda_sm20_div_rn_f64_full:
[C---:B------:R-:W-:Y:S01]  /*3430*/  FSETP.GEU.AND P0, PT, |R4|.reuse, 1.469367938527859385e-39, PT ;  /* 0x001000000400780b */ /* 0x040fe20003f0e200 */
[----:B------:R-:W-:Y:S01]  /*3440*/  IMAD.U32 R6, RZ, RZ, UR8 ;  /* 0x00000008ff067e24 */ /* 0x000fe2000f8e00ff */
[----:B------:R-:W-:Y:S01]  /*3450*/  MOV R7, R4 ;  /* 0x0000000400077202 */ /* 0x000fe20000000f00 */
[----:B------:R-:W-:Y:S01]  /*3460*/  IMAD.MOV.U32 R16, RZ, RZ, 0x1 ;  /* 0x00000001ff107424 */ /* 0x000fe200078e00ff */
[----:B------:R-:W-:Y:S01]  /*3470*/  LOP3.LUT R3, R4, 0x800fffff, RZ, 0xc0, !PT ;  /* 0x800fffff04037812 */ /* 0x000fe200078ec0ff */
[----:B------:R-:W-:Y:S01]  /*3480*/  BSSY.RECONVERGENT B1, `(.L_x_96) ;  /* 0x0000055000017945 */ /* 0x000fe20003800200 */
[----:B------:R-:W-:Y:S02]  /*3490*/  MOV R8, UR8 ;  /* 0x0000000800087c02 */ /* 0x000fe40008000f00 */
[----:B------:R-:W-:Y:S02]  /*34a0*/  LOP3.LUT R9, R3, 0x3ff00000, RZ, 0xfc, !PT ;  /* 0x3ff0000003097812 */ /* 0x000fe400078efcff */
[----:B------:R-:W-:-:S02]  /*34b0*/  FSETP.GEU.AND P2, PT, |R11|, 1.469367938527859385e-39, PT ;  /* 0x001000000b00780b */ /* 0x000fc40003f4e200 */
[----:B------:R-:W-:Y:S01]  /*34c0*/  LOP3.LUT R3, R11, 0x7ff00000, RZ, 0xc0, !PT ;  /* 0x7ff000000b037812 */ /* 0x000fe200078ec0ff */
[----:B------:R-:W-:Y:S01]  /*34d0*/  @!P0 DMUL R8, R6, 8.98846567431157953865e+307 ;  /* 0x7fe0000006088828 */ /* 0x000fe20000000000 */
[----:B------:R-:W-:-:S05]  /*34e0*/  MOV R13, 0x1ca00000 ;  /* 0x1ca00000000d7802 */ /* 0x000fca0000000f00 */
[----:B------:R-:W0:Y:S04]  /*34f0*/  MUFU.RCP64H R17, R9 ;  /* 0x0000000900117308 */ /* 0x000e280000001800 */
[----:B------:R-:W-:-:S04]  /*3500*/  @!P2 LOP3.LUT R20, R7, 0x7ff00000, RZ, 0xc0, !PT ;  /* 0x7ff000000714a812 */ /* 0x000fc800078ec0ff */
[----:B------:R-:W-:Y:S01]  /*3510*/  @!P2 ISETP.GE.U32.AND P3, PT, R3, R20, PT ;  /* 0x000000140300a20c */ /* 0x000fe20003f66070 */
[----:B0-----:R-:W-:-:S08]  /*3520*/  DFMA R14, R16, -R8, 1 ;  /* 0x3ff00000100e742b */ /* 0x001fd00000000808 */
[----:B------:R-:W-:Y:S01]  /*3530*/  DFMA R18, R14, R14, R14 ;  /* 0x0000000e0e12722b */ /* 0x000fe2000000000e */
[----:B------:R-:W-:Y:S02]  /*3540*/  LOP3.LUT R14, R4, 0x7ff00000, RZ, 0xc0, !PT ;  /* 0x7ff00000040e7812 */ /* 0x000fe400078ec0ff */
[----:B------:R-:W-:Y:S02]  /*3550*/  @!P2 SEL R15, R13, 0x63400000, !P3 ;  /* 0x634000000d0fa807 */ /* 0x000fe40005800000 */
[----:B------:R-:W-:Y:S02]  /*3560*/  ISETP.GE.U32.AND P1, PT, R3, R14, PT ;  /* 0x0000000e0300720c */ /* 0x000fe40003f26070 */
[----:B------:R-:W-:Y:S01]  /*3570*/  @!P2 LOP3.LUT R15, R15, 0x80000000, R11, 0xf8, !PT ;  /* 0x800000000f0fa812 */ /* 0x000fe200078ef80b */
[----:B------:R-:W-:Y:S01]  /*3580*/  DFMA R16, R16, R18, R16 ;  /* 0x000000121010722b */ /* 0x000fe20000000010 */
[----:B------:R-:W-:Y:S01]  /*3590*/  SEL R5, R13, 0x63400000, !P1 ;  /* 0x634000000d057807 */ /* 0x000fe20004800000 */
[----:B------:R-:W-:Y:S01]  /*35a0*/  @!P2 IMAD.MOV.U32 R18, RZ, RZ, RZ ;  /* 0x000000ffff12a224 */ /* 0x000fe200078e00ff */
[----:B------:R-:W-:-:S02]  /*35b0*/  @!P2 LOP3.LUT R19, R15, 0x100000, RZ, 0xfc, !PT ;  /* 0x001000000f13a812 */ /* 0x000fc400078efcff */
[----:B------:R-:W-:Y:S02]  /*35c0*/  LOP3.LUT R5, R5, 0x800fffff, R11, 0xf8, !PT ;  /* 0x800fffff05057812 */ /* 0x000fe400078ef80b */
[----:B------:R-:W-:Y:S01]  /*35d0*/  MOV R4, R10 ;  /* 0x0000000a00047202 */ /* 0x000fe20000000f00 */
[----:B------:R-:W-:-:S05]  /*35e0*/  DFMA R20, R16, -R8, 1 ;  /* 0x3ff000001014742b */ /* 0x000fca0000000808 */
[----:B------:R-:W-:-:S03]  /*35f0*/  @!P2 DFMA R4, R4, 2, -R18 ;  /* 0x400000000404a82b */ /* 0x000fc60000000812 */
[----:B------:R-:W-:Y:S01]  /*3600*/  DFMA R16, R16, R20, R16 ;  /* 0x000000141010722b */ /* 0x000fe20000000010 */
[----:B------:R-:W-:Y:S02]  /*3610*/  MOV R21, R3 ;  /* 0x0000000300157202 */ /* 0x000fe40000000f00 */
[----:B------:R-:W-:Y:S02]  /*3620*/  MOV R20, R14 ;  /* 0x0000000e00147202 */ /* 0x000fe40000000f00 */
[----:B------:R-:W-:Y:S02]  /*3630*/  @!P0 LOP3.LUT R20, R9, 0x7ff00000, RZ, 0xc0, !PT ;  /* 0x7ff0000009148812 */ /* 0x000fe400078ec0ff */
[----:B------:R-:W-:Y:S01]  /*3640*/  @!P2 LOP3.LUT R21, R5, 0x7ff00000, RZ, 0xc0, !PT ;  /* 0x7ff000000515a812 */ /* 0x000fe200078ec0ff */
[----:B------:R-:W-:Y:S01]  /*3650*/  DMUL R18, R16, R4 ;  /* 0x0000000410127228 */ /* 0x000fe20000000000 */
[----:B------:R-:W-:-:S03]  /*3660*/  IADD3 R23, PT, PT, R20, -0x1, RZ ;  /* 0xffffffff14177810 */ /* 0x000fc60007ffe0ff */
[----:B------:R-:W-:-:S04]  /*3670*/  VIADD R22, R21, 0xffffffff ;  /* 0xffffffff15167836 */ /* 0x000fc80000000000 */
[----:B------:R-:W-:Y:S01]  /*3680*/  DFMA R14, R18, -R8, R4 ;  /* 0x80000008120e722b */ /* 0x000fe20000000004 */
[----:B------:R-:W-:-:S04]  /*3690*/  ISETP.GT.U32.AND P0, PT, R22, 0x7feffffe, PT ;  /* 0x7feffffe1600780c */ /* 0x000fc80003f04070 */
[----:B------:R-:W-:-:S03]  /*36a0*/  ISETP.GT.U32.OR P0, PT, R23, 0x7feffffe, P0 ;  /* 0x7feffffe1700780c */ /* 0x000fc60000704470 */
[----:B------:R-:W-:-:S10]  /*36b0*/  DFMA R14, R16, R14, R18 ;  /* 0x0000000e100e722b */ /* 0x000fd40000000012 */
[----:B------:R-:W-:Y:S05]  /*36c0*/  @P0 BRA `(.L_x_97) ;  /* 0x00000000006c0947 */ /* 0x000fea0003800000 */
[----:B------:R-:W-:-:S04]  /*36d0*/  LOP3.LUT R16, R7, 0x7ff00000, RZ, 0xc0, !PT ;  /* 0x7ff0000007107812 */ /* 0x000fc800078ec0ff */
[CC--:B------:R-:W-:Y:S02]  /*36e0*/  VIADDMNMX R10, R3.reuse, -R16.reuse, 0xb9600000, !PT ;  /* 0xb9600000030a7446 */ /* 0x0c0fe40007800910 */
[----:B------:R-:W-:Y:S02]  /*36f0*/  ISETP.GE.U32.AND P0, PT, R3, R16, PT ;  /* 0x000000100300720c */ /* 0x000fe40003f06070 */
[----:B------:R-:W-:Y:S02]  /*3700*/  VIMNMX R10, PT, PT, R10, 0x46a00000, PT ;  /* 0x46a000000a0a7848 */ /* 0x000fe40003fe0100 */
[----:B------:R-:W-:-:S04]  /*3710*/  SEL R3, R13, 0x63400000, !P0 ;  /* 0x634000000d037807 */ /* 0x000fc80004000000 */
[----:B------:R-:W-:Y:S02]  /*3720*/  IADD3 R3, PT, PT, -R3, R10, RZ ;  /* 0x0000000a03037210 */ /* 0x000fe40007ffe1ff */
[----:B------:R-:W-:-:S03]  /*3730*/  MOV R10, RZ ;  /* 0x000000ff000a7202 */ /* 0x000fc60000000f00 */
        /* <DEDUP_REMOVED lines=11> */
[----:B------:R-:W-:Y:S01]  /*37f0*/  MOV R4, RZ ;  /* 0x000000ff00047202 */ /* 0x000fe20000000f00 */
[----:B------:R-:W-:Y:S01]  /*3800*/  DMUL.RP R10, R14, R10 ;  /* 0x0000000a0e0a7228 */ /* 0x000fe20000008000 */
[----:B------:R-:W-:-:S04]  /*3810*/  IADD3 R3, PT, PT, -R3, -0x43300000, RZ ;  /* 0xbcd0000003037810 */ /* 0x000fc80007ffe1ff */
[----:B------:R-:W-:-:S05]  /*3820*/  DFMA R4, R16, -R4, R14 ;  /* 0x800000041004722b */ /* 0x000fca000000000e */
[----:B------:R-:W-:-:S05]  /*3830*/  LOP3.LUT R7, R11, R7, RZ, 0x3c, !PT ;  /* 0x000000070b077212 */ /* 0x000fca00078e3cff */
[----:B------:R-:W-:-:S04]  /*3840*/  FSETP.NEU.AND P0, PT, |R5|, R3, PT ;  /* 0x000000030500720b */ /* 0x000fc80003f0d200 */
[----:B------:R-:W-:Y:S02]  /*3850*/  FSEL R16, R10, R16, !P0 ;  /* 0x000000100a107208 */ /* 0x000fe40004000000 */
[----:B------:R-:W-:Y:S01]  /*3860*/  FSEL R17, R7, R17, !P0 ;  /* 0x0000001107117208 */ /* 0x000fe20004000000 */
[----:B------:R-:W-:Y:S06]  /*3870*/  BRA `(.L_x_98) ;  /* 0x0000000000547947 */ /* 0x000fec0003800000 */
.L_x_97:
[----:B------:R-:W-:-:S14]  /*3880*/  DSETP.NAN.AND P0, PT, R10, R10, PT ;  /* 0x0000000a0a00722a */ /* 0x000fdc0003f08000 */
[----:B------:R-:W-:Y:S05]  /*3890*/  @P0 BRA `(.L_x_99) ;  /* 0x0000000000440947 */ /* 0x000fea0003800000 */
[----:B------:R-:W-:-:S14]  /*38a0*/  DSETP.NAN.AND P0, PT, R6, R6, PT ;  /* 0x000000060600722a */ /* 0x000fdc0003f08000 */
[----:B------:R-:W-:Y:S05]  /*38b0*/  @P0 BRA `(.L_x_100) ;  /* 0x0000000000300947 */ /* 0x000fea0003800000 */
[----:B------:R-:W-:Y:S01]  /*38c0*/  ISETP.NE.AND P0, PT, R21, R20, PT ;  /* 0x000000141500720c */ /* 0x000fe20003f05270 */
[----:B------:R-:W-:Y:S01]  /*38d0*/  IMAD.MOV.U32 R17, RZ, RZ, -0x80000 ;  /* 0xfff80000ff117424 */ /* 0x000fe200078e00ff */
[----:B------:R-:W-:-:S11]  /*38e0*/  MOV R16, 0x0 ;  /* 0x0000000000107802 */ /* 0x000fd60000000f00 */
[----:B------:R-:W-:Y:S05]  /*38f0*/  @!P0 BRA `(.L_x_98) ;  /* 0x0000000000348947 */ /* 0x000fea0003800000 */
[----:B------:R-:W-:Y:S02]  /*3900*/  ISETP.NE.AND P0, PT, R21, 0x7ff00000, PT ;  /* 0x7ff000001500780c */ /* 0x000fe40003f05270 */
[----:B------:R-:W-:Y:S02]  /*3910*/  LOP3.LUT R17, R11, 0x80000000, R7, 0x48, !PT ;  /* 0x800000000b117812 */ /* 0x000fe400078e4807 */
[----:B------:R-:W-:-:S13]  /*3920*/  ISETP.EQ.OR P0, PT, R20, RZ, !P0 ;  /* 0x000000ff1400720c */ /* 0x000fda0004702670 */
[----:B------:R-:W-:Y:S02]  /*3930*/  @P0 LOP3.LUT R3, R17, 0x7ff00000, RZ, 0xfc, !PT ;  /* 0x7ff0000011030812 */ /* 0x000fe400078efcff */
[----:B------:R-:W-:Y:S02]  /*3940*/  @!P0 MOV R16, RZ ;  /* 0x000000ff00108202 */ /* 0x000fe40000000f00 */
[----:B------:R-:W-:Y:S01]  /*3950*/  @P0 MOV R16, RZ ;  /* 0x000000ff00100202 */ /* 0x000fe20000000f00 */
[----:B------:R-:W-:Y:S01]  /*3960*/  @P0 IMAD.MOV.U32 R17, RZ, RZ, R3 ;  /* 0x000000ffff110224 */ /* 0x000fe200078e0003 */
[----:B------:R-:W-:Y:S06]  /*3970*/  BRA `(.L_x_98) ;  /* 0x0000000000147947 */ /* 0x000fec0003800000 */
.L_x_100:
[----:B------:R-:W-:Y:S02]  /*3980*/  LOP3.LUT R17, R7, 0x80000, RZ, 0xfc, !PT ;  /* 0x0008000007117812 */ /* 0x000fe400078efcff */
[----:B------:R-:W-:Y:S01]  /*3990*/  MOV R16, R6 ;  /* 0x0000000600107202 */ /* 0x000fe20000000f00 */
[----:B------:R-:W-:Y:S06]  /*39a0*/  BRA `(.L_x_98) ;  /* 0x0000000000087947 */ /* 0x000fec0003800000 */
.L_x_99:
[----:B------:R-:W-:Y:S02]  /*39b0*/  LOP3.LUT R17, R11, 0x80000, RZ, 0xfc, !PT ;  /* 0x000800000b117812 */ /* 0x000fe400078efcff */
[----:B------:R-:W-:-:S07]  /*39c0*/  MOV R16, R10 ;  /* 0x0000000a00107202 */ /* 0x000fce0000000f00 */
.L_x_98:
[----:B------:R-:W-:Y:S05]  /*39d0*/  BSYNC.RECONVERGENT B1 ;  /* 0x0000000000017941 */ /* 0x000fea0003800200 */
.L_x_96:
[----:B------:R-:W-:Y:S02]  /*39e0*/  HFMA2 R13, -RZ, RZ, 0, 0 ;  /* 0x00000000ff0d7431 */ /* 0x000fe400000001ff */
[----:B------:R-:W-:Y:S01]  /*39f0*/  IMAD.MOV.U32 R6, RZ, RZ, R16 ;  /* 0x000000ffff067224 */ /* 0x000fe200078e0010 */
[----:B------:R-:W-:Y:S01]  /*3a00*/  MOV R7, R17 ;  /* 0x0000001100077202 */ /* 0x000fe20000000f00 */
[----:B------:R-:W-:Y:S06]  /*3a10*/  RET.REL.NODEC R12 `(_Z18DiffDxminus_kernelPdS_S_diii) ;  /* 0xffffffc40c787950 */ /* 0x000fec0003c3ffff */
.L_x_101:
        /* <DEDUP_REMOVED lines=14> */
.L_x_209:


//--------------------- .text._Z17DiffDyplus_kernelPdS_S_diii --------------------------
	.section	.text._Z17DiffDyplus_kernelPdS_S_diii,"ax",@progbits
	.align	128
        .global         _Z17DiffDyplus_kernelPdS_S_diii
        .type           _Z17DiffDyplus_kernelPdS_S_diii,@function
        .size           _Z17DiffDyplus_kernelPdS_S_diii,(.L_x_210 - _Z17DiffDyplus_kernelPdS_S_diii)
        .other          _Z17DiffDyplus_kernelPdS_S_diii,@"STO_CUDA_ENTRY STV_DEFAULT"
_Z17DiffDyplus_kernelPdS_S_diii:
.text._Z17DiffDyplus_kernelPdS_S_diii:
        /* <DEDUP_REMOVED lines=20> */
[C---:B------:R-:W-:Y:S01]  /*0140*/  ISETP.GE.U32.AND P0, PT, R0.reuse, 0x7, PT ;  /* 0x000000070000780c */ /* 0x040fe20003f06070 */
[----:B------:R-:W-:Y:S01]  /*0150*/  VIADD R4, R0, 0x1 ;  /* 0x0000000100047836 */ /* 0x000fe20000000000 */
[----:B------:R-:W-:Y:S01]  /*0160*/  BSSY.RECONVERGENT B0, `(.L_x_103) ;  /* 0x0000031000007945 */ /* 0x000fe20003800200 */
[----:B------:R-:W-:Y:S01]  /*0170*/  IMAD R6, R3, UR15, R0 ;  /* 0x0000000f03067c24 */ /* 0x000fe2000f8e0200 */
[----:B------:R-:W-:Y:S01]  /*0180*/  CS2R R20, SRZ ;  /* 0x0000000000147805 */ /* 0x000fe2000001ff00 */
[----:B------:R-:W-:Y:S01]  /*0190*/  IMAD.MOV.U32 R29, RZ, RZ, 0x1 ;  /* 0x00000001ff1d7424 */ /* 0x000fe200078e00ff */
[----:B------:R-:W-:-:S07]  /*01a0*/  LOP3.LUT R27, R4, 0x7, RZ, 0xc0, !PT ;  /* 0x00000007041b7812 */ /* 0x000fce00078ec0ff */
[----:B------:R-:W-:Y:S05]  /*01b0*/  @!P0 BRA `(.L_x_104) ;  /* 0x0000000000ac8947 */ /* 0x000fea0003800000 */
[----:B------:R-:W-:Y:S01]  /*01c0*/  LOP3.LUT R29, R4, 0xfffffff8, RZ, 0xc0, !PT ;  /* 0xfffffff8041d7812 */ /* 0x000fe200078ec0ff */
[----:B------:R-:W-:Y:S01]  /*01d0*/  BSSY.RECONVERGENT B1, `(.L_x_105) ;  /* 0x0000028000017945 */ /* 0x000fe20003800200 */
[----:B------:R-:W-:Y:S01]  /*01e0*/  IMAD.MOV.U32 R26, RZ, RZ, RZ ;  /* 0x000000ffff1a7224 */ /* 0x000fe200078e00ff */
[----:B------:R-:W-:Y:S02]  /*01f0*/  MOV R28, R6 ;  /* 0x00000006001c7202 */ /* 0x000fe40000000f00 */
[----:B------:R-:W-:Y:S01]  /*0200*/  CS2R R20, SRZ ;  /* 0x0000000000147805 */ /* 0x000fe2000001ff00 */
[----:B------:R-:W-:-:S07]  /*0210*/  IMAD.MOV R29, RZ, RZ, -R29 ;  /* 0x000000ffff1d7224 */ /* 0x000fce00078e0a1d */
.L_x_106:
[----:B------:R-:W0:Y:S01]  /*0220*/  LDC.64 R22, c[0x0][0x390] ;  /* 0x0000e400ff167b82 */ /* 0x000e220000000a00 */
[----:B------:R-:W-:Y:S02]  /*0230*/  VIADD R11, R26, 0x1 ;  /* 0x000000011a0b7836 */ /* 0x000fe40000000000 */
[----:B------:R-:W-:-:S05]  /*0240*/  VIADD R13, R28, 0xffffffff ;  /* 0xffffffff1c0d7836 */ /* 0x000fca0000000000 */
[----:B------:R-:W1:Y:S01]  /*0250*/  LDC.64 R8, c[0x0][0x380] ;  /* 0x0000e000ff087b82 */ /* 0x000e620000000a00 */
[----:B0-----:R-:W-:-:S05]  /*0260*/  IMAD.WIDE R22, R11, 0x8, R22 ;  /* 0x000000080b167825 */ /* 0x001fca00078e0216 */
[----:B------:R-:W2:Y:S01]  /*0270*/  LDG.E.64 R10, desc[UR12][R22.64] ;  /* 0x0000000c160a7981 */ /* 0x000ea2000c1e1b00 */
[----:B-1----:R-:W-:-:S03]  /*0280*/  IMAD.WIDE R8, R13, 0x8, R8 ;  /* 0x000000080d087825 */ /* 0x002fc600078e0208 */
[----:B------:R-:W3:Y:S04]  /*0290*/  LDG.E.64 R14, desc[UR12][R22.64+0x8] ;  /* 0x0000080c160e7981 */ /* 0x000ee8000c1e1b00 */
[----:B------:R-:W4:Y:S04]  /*02a0*/  LDG.E.64 R12, desc[UR12][R22.64+-0x8] ;  /* 0xfffff80c160c7981 */ /* 0x000f28000c1e1b00 */
[----:B------:R-:W4:Y:S04]  /*02b0*/  LDG.E.64 R18, desc[UR12][R8.64+0x8] ;  /* 0x0000080c08127981 */ /* 0x000f28000c1e1b00 */
[----:B------:R-:W2:Y:S04]  /*02c0*/  LDG.E.64 R16, desc[UR12][R8.64] ;  /* 0x0000000c08107981 */ /* 0x000ea8000c1e1b00 */
[----:B------:R-:W5:Y:S01]  /*02d0*/  LDG.E.64 R24, desc[UR12][R8.64+-0x30] ;  /* 0xffffd00c08187981 */ /* 0x000f62000c1e1b00 */
[----:B----4-:R-:W-:-:S03]  /*02e0*/  DFMA R18, -R12, R18, R20 ;  /* 0x000000120c12722b */ /* 0x010fc60000000114 */
[----:B------:R-:W3:Y:S04]  /*02f0*/  LDG.E.64 R12, desc[UR12][R8.64+-0x8] ;  /* 0xfffff80c080c7981 */ /* 0x000ee8000c1e1b00 */
[----:B------:R-:W5:Y:S01]  /*0300*/  LDG.E.64 R20, desc[UR12][R22.64+0x30] ;  /* 0x0000300c16147981 */ /* 0x000f62000c1e1b00 */
        /* <DEDUP_REMOVED lines=12> */
[----:B------:R-:W-:Y:S01]  /*03d0*/  IADD3 R29, PT, PT, R29, 0x8, RZ ;  /* 0x000000081d1d7810 */ /* 0x000fe20007ffe0ff */
[----:B--2---:R-:W-:-:S03]  /*03e0*/  DFMA R10, -R10, R12, R14 ;  /* 0x0000000c0a0a722b */ /* 0x004fc6000000010e */
[----:B------:R-:W-:Y:S01]  /*03f0*/  ISETP.NE.AND P0, PT, R29, RZ, PT ;  /* 0x000000ff1d00720c */ /* 0x000fe20003f05270 */
[----:B------:R-:W-:Y:S02]  /*0400*/  VIADD R26, R26, 0x8 ;  /* 0x000000081a1a7836 */ /* 0x000fe40000000000 */
[----:B------:R-:W-:Y:S02]  /*0410*/  VIADD R28, R28, 0xfffffff8 ;  /* 0xfffffff81c1c7836 */ /* 0x000fe40000000000 */
[----:B---3--:R-:W-:-:S08]  /*0420*/  DFMA R10, -R16, R18, R10 ;  /* 0x00000012100a722b */ /* 0x008fd0000000010a */
[----:B-----5:R-:W-:Y:S01]  /*0430*/  DFMA R20, -R20, R24, R10 ;  /* 0x000000181414722b */ /* 0x020fe2000000010a */
[----:B------:R-:W-:Y:S10]  /*0440*/  @P0 BRA `(.L_x_106) ;  /* 0xfffffffc00740947 */ /* 0x000ff4000383ffff */
[----:B------:R-:W-:Y:S05]  /*0450*/  BSYNC.RECONVERGENT B1 ;  /* 0x0000000000017941 */ /* 0x000fea0003800200 */
.L_x_105:
[----:B------:R-:W-:-:S07]  /*0460*/  VIADD R29, R26, 0x1 ;  /* 0x000000011a1d7836 */ /* 0x000fce0000000000 */
.L_x_104:
[----:B------:R-:W-:Y:S05]  /*0470*/  BSYNC.RECONVERGENT B0 ;  /* 0x0000000000007941 */ /* 0x000fea0003800200 */
.L_x_103:
[----:B------:R-:W-:Y:S01]  /*0480*/  ISETP.NE.AND P0, PT, R27, RZ, PT ;  /* 0x000000ff1b00720c */ /* 0x000fe20003f05270 */
[----:B------:R-:W-:-:S12]  /*0490*/  BSSY.RECONVERGENT B0, `(.L_x_107) ;  /* 0x0000031000007945 */ /* 0x000fd80003800200 */
[----:B------:R-:W-:Y:S05]  /*04a0*/  @!P0 BRA `(.L_x_108) ;  /* 0x0000000000bc8947 */ /* 0x000fea0003800000 */
[----:B------:R-:W-:Y:S01]  /*04b0*/  ISETP.GE.U32.AND P0, PT, R27, 0x4, PT ;  /* 0x000000041b00780c */ /* 0x000fe20003f06070 */
[----:B------:R-:W-:Y:S01]  /*04c0*/  BSSY.RECONVERGENT B1, `(.L_x_109) ;  /* 0x0000015000017945 */ /* 0x000fe20003800200 */
[----:B------:R-:W-:-:S11]  /*04d0*/  LOP3.LUT P1, R4, R4, 0x3, RZ, 0xc0, !PT ;  /* 0x0000000304047812 */ /* 0x000fd6000782c0ff */
[----:B------:R-:W-:Y:S05]  /*04e0*/  @!P0 BRA `(.L_x_110) ;  /* 0x0000000000488947 */ /* 0x000fea0003800000 */
[----:B------:R-:W0:Y:S01]  /*04f0*/  LDC.64 R18, c[0x0][0x380] ;  /* 0x0000e000ff127b82 */ /* 0x000e220000000a00 */
[----:B------:R-:W-:-:S07]  /*0500*/  IADD3 R9, PT, PT, R6, -R29, RZ ;  /* 0x8000001d06097210 */ /* 0x000fce0007ffe0ff */
        /* <DEDUP_REMOVED lines=16> */
.L_x_110:
[----:B------:R-:W-:Y:S05]  /*0610*/  BSYNC.RECONVERGENT B1 ;  /* 0x0000000000017941 */ /* 0x000fea0003800200 */
.L_x_109:
[----:B------:R-:W-:Y:S05]  /*0620*/  @!P1 BRA `(.L_x_108) ;  /* 0x00000000005c9947 */ /* 0x000fea0003800000 */
[----:B------:R-:W-:Y:S02]  /*0630*/  ISETP.NE.AND P0, PT, R4, 0x1, PT ;  /* 0x000000010400780c */ /* 0x000fe40003f05270 */
[----:B------:R-:W-:-:S04]  /*0640*/  LOP3.LUT R0, R0, 0x1, RZ, 0xc0, !PT ;  /* 0x0000000100007812 */ /* 0x000fc800078ec0ff */
[----:B------:R-:W-:-:S07]  /*0650*/  ISETP.NE.U32.AND P1, PT, R0, 0x1, PT ;  /* 0x000000010000780c */ /* 0x000fce0003f25070 */
[----:B------:R-:W0:Y:S01]  /*0660*/  @P0 LDC.64 R24, c[0x0][0x380] ;  /* 0x0000e000ff180b82 */ /* 0x000e220000000a00 */
[----:B------:R-:W-:-:S07]  /*0670*/  @P0 IMAD.IADD R13, R6, 0x1, -R29 ;  /* 0x00000001060d0824 */ /* 0x000fce00078e0a1d */
[----:B------:R-:W1:Y:S08]  /*0680*/  @P0 LDC.64 R22, c[0x0][0x390] ;  /* 0x0000e400ff160b82 */ /* 0x000e700000000a00 */
[----:B------:R-:W2:Y:S08]  /*0690*/  @P1 LDC.64 R10, c[0x0][0x390] ;  /* 0x0000e400ff0a1b82 */ /* 0x000eb00000000a00 */
[----:B------:R-:W3:Y:S01]  /*06a0*/  @P1 LDC.64 R8, c[0x0][0x380] ;  /* 0x0000e000ff081b82 */ /* 0x000ee20000000a00 */
[----:B0-----:R-:W-:-:S05]  /*06b0*/  @P0 IMAD.WIDE R24, R13, 0x8, R24 ;  /* 0x000000080d180825 */ /* 0x001fca00078e0218 */
[----:B------:R-:W4:Y:S01]  /*06c0*/  @P0 LDG.E.64 R12, desc[UR12][R24.64+0x8] ;  /* 0x0000080c180c0981 */ /* 0x000f22000c1e1b00 */
[----:B-1----:R-:W-:-:S03]  /*06d0*/  @P0 IMAD.WIDE R22, R29, 0x8, R22 ;  /* 0x000000081d160825 */ /* 0x002fc600078e0216 */
[----:B------:R-:W5:Y:S01]  /*06e0*/  @P0 LDG.E.64 R16, desc[UR12][R24.64] ;  /* 0x0000000c18100981 */ /* 0x000f62000c1e1b00 */
[----:B------:R-:W-:-:S03]  /*06f0*/  @P0 VIADD R29, R29, 0x2 ;  /* 0x000000021d1d0836 */ /* 0x000fc60000000000 */
[----:B------:R-:W4:Y:S02]  /*0700*/  @P0 LDG.E.64 R14, desc[UR12][R22.64+-0x8] ;  /* 0xfffff80c160e0981 */ /* 0x000f24000c1e1b00 */
[----:B------:R-:W-:Y:S02]  /*0710*/  @P1 IADD3 R27, PT, PT, R6, -R29, RZ ;  /* 0x8000001d061b1210 */ /* 0x000fe40007ffe0ff */
[----:B------:R-:W5:Y:S01]  /*0720*/  @P0 LDG.E.64 R18, desc[UR12][R22.64] ;  /* 0x0000000c16120981 */ /* 0x000f62000c1e1b00 */
[----:B--2---:R-:W-:-:S04]  /*0730*/  @P1 IMAD.WIDE R10, R29, 0x8, R10 ;  /* 0x000000081d0a1825 */ /* 0x004fc800078e020a */
[----:B---3--:R-:W-:Y:S02]  /*0740*/  @P1 IMAD.WIDE R8, R27, 0x8, R8 ;  /* 0x000000081b081825 */ /* 0x008fe400078e0208 */
[----:B------:R-:W2:Y:S04]  /*0750*/  @P1 LDG.E.64 R10, desc[UR12][R10.64+-0x8] ;  /* 0xfffff80c0a0a1981 */ /* 0x000ea8000c1e1b00 */
[----:B------:R-:W2:Y:S01]  /*0760*/  @P1 LDG.E.64 R8, desc[UR12][R8.64+0x8] ;  /* 0x0000080c08081981 */ /* 0x000ea2000c1e1b00 */
[----:B----4-:R-:W-:-:S08]  /*0770*/  @P0 DFMA R12, -R14, R12, R20 ;  /* 0x0000000c0e0c022b */ /* 0x010fd00000000114 */
[----:B-----5:R-:W-:-:S08]  /*0780*/  @P0 DFMA R20, -R18, R16, R12 ;  /* 0x000000101214022b */ /* 0x020fd0000000010c */
[----:B--2---:R-:W-:-:S11]  /*0790*/  @P1 DFMA R20, -R10, R8, R20 ;  /* 0x000000080a14122b */ /* 0x004fd60000000114 */
.L_x_108:
[----:B------:R-:W-:Y:S05]  /*07a0*/  BSYNC.RECONVERGENT B0 ;  /* 0x0000000000007941 */ /* 0x000fea0003800200 */
.L_x_107:
[C---:B------:R-:W-:Y:S01]  /*07b0*/  ISETP.GE.U32.AND P0, PT, R5.reuse, 0x10, PT ;  /* 0x000000100500780c */ /* 0x040fe20003f06070 */
[----:B------:R-:W-:Y:S01]  /*07c0*/  IMAD.MOV.U32 R29, RZ, RZ, 0x1 ;  /* 0x00000001ff1d7424 */ /* 0x000fe200078e00ff */
[----:B------:R-:W-:-:S11]  /*07d0*/  LOP3.LUT R4, R5, 0xf, RZ, 0xc0, !PT ;  /* 0x0000000f05047812 */ /* 0x000fd600078ec0ff */
[----:B------:R-:W-:Y:S05]  /*07e0*/  @!P0 BRA `(.L_x_111) ;  /* 0x0000000400008947 */ /* 0x000fea0003800000 */
[----:B------:R-:W-:Y:S01]  /*07f0*/  LOP3.LUT R26, R5, 0x7ffffff0, RZ, 0xc0, !PT ;  /* 0x7ffffff0051a7812 */ /* 0x000fe200078ec0ff */
[----:B------:R-:W-:Y:S02]  /*0800*/  IMAD.MOV.U32 R29, RZ, RZ, RZ ;  /* 0x000000ffff1d7224 */ /* 0x000fe400078e00ff */
[----:B------:R-:W-:Y:S01]  /*0810*/  IMAD.MOV.U32 R0, RZ, RZ, R6 ;  /* 0x000000ffff007224 */ /* 0x000fe200078e0006 */
[----:B------:R-:W-:-:S07]  /*0820*/  IADD3 R26, PT, PT, -R26, RZ, RZ ;  /* 0x000000ff1a1a7210 */ /* 0x000fce0007ffe1ff */
.L_x_112:
        /* <DEDUP_REMOVED lines=54> */
[----:B------:R-:W-:Y:S01]  /*0b90*/  VIADD R0, R0, 0x10 ;  /* 0x0000001000007836 */ /* 0x000fe20000000000 */
[----:B------:R-:W-:-:S05]  /*0ba0*/  IADD3 R29, PT, PT, R29, 0x10, RZ ;  /* 0x000000101d1d7810 */ /* 0x000fca0007ffe0ff */
[----:B--2---:R-:W-:-:S08]  /*0bb0*/  DFMA R12, R14, R16, R12 ;  /* 0x000000100e0c722b */ /* 0x004fd0000000000c */
[----:B----4-:R-:W-:Y:S01]  /*0bc0*/  DFMA R20, R22, R24, R12 ;  /* 0x000000181614722b */ /* 0x010fe2000000000c */
[----:B------:R-:W-:Y:S10]  /*0bd0*/  @P0 BRA `(.L_x_112) ;  /* 0xfffffffc00140947 */ /* 0x000ff4000383ffff */
[----:B------:R-:W-:-:S07]  /*0be0*/  VIADD R29, R29, 0x1 ;  /* 0x000000011d1d7836 */ /* 0x000fce0000000000 */
.L_x_111:
[----:B------:R-:W-:-:S13]  /*0bf0*/  ISETP.NE.AND P0, PT, R4, RZ, PT ;  /* 0x000000ff0400720c */ /* 0x000fda0003f05270 */
[----:B------:R-:W-:Y:S05]  /*0c00*/  @!P0 BRA `(.L_x_113) ;  /* 0x00000004002c8947 */ /* 0x000fea0003800000 */
[----:B------:R-:W-:Y:S02]  /*0c10*/  ISETP.GE.U32.AND P0, PT, R4, 0x8, PT ;  /* 0x000000080400780c */ /* 0x000fe40003f06070 */
[----:B------:R-:W-:-:S04]  /*0c20*/  LOP3.LUT R0, R5, 0x7, RZ, 0xc0, !PT ;  /* 0x0000000705007812 */ /* 0x000fc800078ec0ff */
[----:B------:R-:W-:-:S07]  /*0c30*/  ISETP.NE.AND P1, PT, R0, RZ, PT ;  /* 0x000000ff0000720c */ /* 0x000fce0003f25270 */
[----:B------:R-:W-:Y:S06]  /*0c40*/  @!P0 BRA `(.L_x_114) ;  /* 0x0000000000788947 */ /* 0x000fec0003800000 */
[----:B------:R-:W0:Y:S01]  /*0c50*/  LDC.64 R10, c[0x0][0x380] ;  /* 0x0000e000ff0a7b82 */ /* 0x000e220000000a00 */
[----:B------:R-:W-:-:S07]  /*0c60*/  IMAD.IADD R13, R6, 0x1, R29 ;  /* 0x00000001060d7824 */ /* 0x000fce00078e021d */
        /* <DEDUP_REMOVED lines=28> */
.L_x_114:
        /* <DEDUP_REMOVED lines=23> */
.L_x_115:
[----:B------:R-:W-:Y:S05]  /*0fa0*/  @!P1 BRA `(.L_x_113) ;  /* 0x0000000000449947 */ /* 0x000fea0003800000 */
[----:B------:R-:W0:Y:S01]  /*0fb0*/  LDC.64 R8, c[0x0][0x390] ;  /* 0x0000e400ff087b82 */ /* 0x000e220000000a00 */
[----:B------:R-:W-:Y:S01]  /*0fc0*/  IADD3 R0, PT, PT, R2, UR4, R29 ;  /* 0x0000000402007c10 */ /* 0x000fe2000fffe01d */
[----:B------:R-:W-:-:S04]  /*0fd0*/  IMAD.MOV R28, RZ, RZ, -R28 ;  /* 0x000000ffff1c7224 */ /* 0x000fc800078e0a1c */
[----:B------:R-:W-:Y:S02]  /*0fe0*/  IMAD R13, R3, UR15, R0 ;  /* 0x0000000f030d7c24 */ /* 0x000fe4000f8e0200 */
[----:B------:R-:W1:Y:S01]  /*0ff0*/  LDC.64 R4, c[0x0][0x380] ;  /* 0x0000e000ff047b82 */ /* 0x000e620000000a00 */
[----:B0-----:R-:W-:-:S04]  /*1000*/  IADD3 R2, P0, PT, R8, -0x8, RZ ;  /* 0xfffffff808027810 */ /* 0x001fc80007f1e0ff */
[----:B------:R-:W-:-:S09]  /*1010*/  IADD3.X R3, PT, PT, R9, -0x1, RZ, P0, !PT ;  /* 0xffffffff09037810 */ /* 0x000fd200007fe4ff */
.L_x_116:
[----:B-1----:R-:W-:-:S04]  /*1020*/  IMAD.WIDE R10, R13, 0x8, R4 ;  /* 0x000000080d0a7825 */ /* 0x002fc800078e0204 */
[----:B------:R-:W-:Y:S02]  /*1030*/  IMAD.WIDE R8, R29, 0x8, R2 ;  /* 0x000000081d087825 */ /* 0x000fe400078e0202 */
[----:B------:R-:W2:Y:S04]  /*1040*/  LDG.E.64 R10, desc[UR12][R10.64] ;  /* 0x0000000c0a0a7981 */ /* 0x000ea8000c1e1b00 */
[----:B------:R-:W2:Y:S01]  /*1050*/  LDG.E.64 R8, desc[UR12][R8.64] ;  /* 0x0000000c08087981 */ /* 0x000ea2000c1e1b00 */
[----:B------:R-:W-:Y:S01]  /*1060*/  IADD3 R28, PT, PT, R28, 0x1, RZ ;  /* 0x000000011c1c7810 */ /* 0x000fe20007ffe0ff */
[----:B------:R-:W-:Y:S02]  /*1070*/  VIADD R13, R13, 0x1 ;  /* 0x000000010d0d7836 */ /* 0x000fe40000000000 */
[----:B------:R-:W-:Y:S01]  /*1080*/  VIADD R29, R29, 0x1 ;  /* 0x000000011d1d7836 */ /* 0x000fe20000000000 */
[----:B------:R-:W-:Y:S01]  /*1090*/  ISETP.NE.AND P0, PT, R28, RZ, PT ;  /* 0x000000ff1c00720c */ /* 0x000fe20003f05270 */
[----:B--2---:R-:W-:-:S12]  /*10a0*/  DFMA R20, R8, R10, R20 ;  /* 0x0000000a0814722b */ /* 0x004fd80000000014 */
[----:B------:R-:W-:Y:S05]  /*10b0*/  @P0 BRA `(.L_x_116) ;  /* 0xfffffffc00d80947 */ /* 0x000fea000383ffff */
.L_x_113:
        /* <DEDUP_REMOVED lines=18> */
[----:B------:R-:W-:Y:S05]  /*11e0*/  CALL.REL.NOINC `($__internal_3_$__cuda_sm20_div_rn_f64_full) ;  /* 0x0000001c00907944 */ /* 0x000fea0003c00000 */
[----:B------:R-:W-:Y:S01]  /*11f0*/  MOV R2, R14 ;  /* 0x0000000e00027202 */ /* 0x000fe20000000f00 */
[----:B------:R-:W-:-:S07]  /*1200*/  IMAD.MOV.U32 R3, RZ, RZ, R15 ;  /* 0x000000ffff037224 */ /* 0x000fce00078e000f */
.L_x_118:
[----:B------:R-:W-:Y:S05]  /*1210*/  BSYNC.RECONVERGENT B0 ;  /* 0x0000000000007941 */ /* 0x000fea0003800200 */
.L_x_117:
[----:B------:R-:W0:Y:S02]  /*1220*/  LDC.64 R4, c[0x0][0x388] ;  /* 0x0000e200ff047b82 */ /* 0x000e240000000a00 */
[----:B0-----:R-:W-:-:S05]  /*1230*/  IMAD.WIDE R6, R6, 0x8, R4 ;  /* 0x0000000806067825 */ /* 0x001fca00078e0204 */
[----:B------:R-:W-:Y:S01]  /*1240*/  STG.E.64 desc[UR12][R6.64], R2 ;  /* 0x0000000206007986 */ /* 0x000fe2000c101b0c */
[----:B------:R-:W-:Y:S05]  /*1250*/  EXIT ;  /* 0x000000000000794d */ /* 0x000fea0003800000 */
.L_x_102:
        /* <DEDUP_REMOVED lines=8> */
[----:B------:R-:W-:Y:S01]  /*12e0*/  LOP3.LUT R6, R5, 0x7, RZ, 0xc0, !PT ;  /* 0x0000000705067812 */ /* 0x000fe200078ec0ff */
[----:B------:R-:W-:Y:S01]  /*12f0*/  IMAD.MOV.U32 R29, RZ, RZ, 0x1 ;  /* 0x00000001ff1d7424 */ /* 0x000fe200078e00ff */
[----:B------:R-:W-:-:S09]  /*1300*/  CS2R R20, SRZ ;  /* 0x0000000000147805 */ /* 0x000fd2000001ff00 */
[----:B------:R-:W-:Y:S05]  /*1310*/  @!P0 BRA `(.L_x_121) ;  /* 0x0000000000c88947 */ /* 0x000fea0003800000 */
[----:B------:R-:W0:Y:S01]  /*1320*/  LDCU.64 UR10, c[0x0][0x390] ;  /* 0x00007200ff0a77ac */ /* 0x000e220008000a00 */
[----:B------:R-:W-:Y:S01]  /*1330*/  LOP3.LUT R28, R5, 0x7ffffff8, RZ, 0xc0, !PT ;  /* 0x7ffffff8051c7812 */ /* 0x000fe200078ec0ff */
[----:B------:R-:W-:Y:S02]  /*1340*/  HFMA2 R27, -RZ, RZ, 0, 0 ;  /* 0x00000000ff1b7431 */ /* 0x000fe400000001ff */
[----:B------:R-:W-:Y:S01]  /*1350*/  VIADD R26, R4, 0xffffffff ;  /* 0xffffffff041a7836 */ /* 0x000fe20000000000 */
[----:B------:R-:W1:Y:S01]  /*1360*/  LDCU.64 UR8, c[0x0][0x380] ;  /* 0x00007000ff0877ac */ /* 0x000e620008000a00 */
[----:B------:R-:W-:Y:S01]  /*1370*/  CS2R R20, SRZ ;  /* 0x0000000000147805 */ /* 0x000fe2000001ff00 */
[----:B------:R-:W-:Y:S01]  /*1380*/  IMAD.MOV R28, RZ, RZ, -R28 ;  /* 0x000000ffff1c7224 */ /* 0x000fe200078e0a1c */
[----:B0-----:R-:W-:-:S04]  /*1390*/  UIADD3 UR5, UP1, UPT, UR10, 0x20, URZ ;  /* 0x000000200a057890 */ /* 0x001fc8000ff3e0ff */
[----:B------:R-:W-:Y:S02]  /*13a0*/  UIADD3.X UR6, UPT, UPT, URZ, UR11, URZ, UP1, !UPT ;  /* 0x0000000bff067290 */ /* 0x000fe40008ffe4ff */
[----:B-1----:R-:W-:Y:S01]  /*13b0*/  UIADD3 UR7, UP0, UPT, UR8, -0x10, URZ ;  /* 0xfffffff008077890 */ /* 0x002fe2000ff1e0ff */
[----:B------:R-:W-:-:S03]  /*13c0*/  IMAD.U32 R12, RZ, RZ, UR5 ;  /* 0x00000005ff0c7e24 */ /* 0x000fc6000f8e00ff */
[----:B------:R-:W-:Y:S01]  /*13d0*/  IMAD.U32 R13, RZ, RZ, UR6 ;  /* 0x00000006ff0d7e24 */ /* 0x000fe2000f8e00ff */
[----:B------:R-:W-:-:S12]  /*13e0*/  UIADD3.X UR8, UPT, UPT, UR9, -0x1, URZ, UP0, !UPT ;  /* 0xffffffff09087890 */ /* 0x000fd800087fe4ff */
.L_x_122:
[----:B------:R-:W-:Y:S01]  /*13f0*/  MOV R24, UR7 ;  /* 0x0000000700187c02 */ /* 0x000fe20008000f00 */
[----:B------:R-:W-:Y:S02]  /*1400*/  IMAD.U32 R25, RZ, RZ, UR8 ;  /* 0x00000008ff197e24 */ /* 0x000fe4000f8e00ff */
[----:B------:R-:W-:Y:S02]  /*1410*/  IMAD.MOV.U32 R8, RZ, RZ, R12 ;  /* 0x000000ffff087224 */ /* 0x000fe400078e000c */
[----:B------:R-:W-:-:S04]  /*1420*/  IMAD.WIDE R24, R26, 0x8, R24 ;  /* 0x000000081a187825 */ /* 0x000fc800078e0218 */
[----:B------:R-:W-:Y:S01]  /*1430*/  IMAD.MOV.U32 R9, RZ, RZ, R13 ;  /* 0x000000ffff097224 */ /* 0x000fe200078e000d */
[----:B------:R-:W2:Y:S04]  /*1440*/  LDG.E.64 R16, desc[UR12][R24.64+0x10] ;  /* 0x0000100c18107981 */ /* 0x000ea8000c1e1b00 */
[----:B------:R-:W3:Y:S04]  /*1450*/  LDG.E.64 R14, desc[UR12][R8.64+-0x20] ;  /* 0xffffe00c080e7981 */ /* 0x000ee8000c1e1b00 */
[----:B------:R-:W3:Y:S04]  /*1460*/  LDG.E.64 R12, desc[UR12][R24.64+0x18] ;  /* 0x0000180c180c7981 */ /* 0x000ee8000c1e1b00 */
[----:B------:R-:W2:Y:S04]  /*1470*/  LDG.E.64 R10, desc[UR12][R8.64+-0x18] ;  /* 0xffffe80c080a7981 */ /* 0x000ea8000c1e1b00 */
[----:B------:R-:W4:Y:S04]  /*1480*/  LDG.E.64 R18, desc[UR12][R24.64] ;  /* 0x0000000c18127981 */ /* 0x000f28000c1e1b00 */
[----:B------:R-:W5:Y:S01]  /*1490*/  LDG.E.64 R22, desc[UR12][R8.64+0x18] ;  /* 0x0000180c08167981 */ /* 0x000f62000c1e1b00 */
[----:B---3--:R-:W-:-:S03]  /*14a0*/  DFMA R20, -R14, R12, R20 ;  /* 0x0000000c0e14722b */ /* 0x008fc60000000114 */
[----:B------:R-:W3:Y:S04]  /*14b0*/  LDG.E.64 R14, desc[UR12][R8.64+-0x10] ;  /* 0xfffff00c080e7981 */ /* 0x000ee8000c1e1b00 */
[----:B------:R-:W3:Y:S01]  /*14c0*/  LDG.E.64 R12, desc[UR12][R24.64+0x8] ;  /* 0x0000080c180c7981 */ /* 0x000ee2000c1e1b00 */
[----:B--2---:R-:W-:-:S03]  /*14d0*/  DFMA R16, -R10, R16, R20 ;  /* 0x000000100a10722b */ /* 0x004fc60000000114 */
[----:B------:R-:W4:Y:S04]  /*14e0*/  LDG.E.64 R10, desc[UR12][R8.64+-0x8] ;  /* 0xfffff80c080a7981 */ /* 0x000f28000c1e1b00 */
[----:B------:R-:W5:Y:S01]  /*14f0*/  LDG.E.64 R20, desc[UR12][R24.64+-0x20] ;  /* 0xffffe00c18147981 */ /* 0x000f62000c1e1b00 */
[----:B---3--:R-:W-:-:S03]  /*1500*/  DFMA R12, -R14, R12, R16 ;  /* 0x0000000c0e0c722b */ /* 0x008fc60000000110 */
[----:B------:R-:W2:Y:S04]  /*1510*/  LDG.E.64 R16, desc[UR12][R8.64] ;  /* 0x0000000c08107981 */ /* 0x000ea8000c1e1b00 */
[----:B------:R-:W2:Y:S01]  /*1520*/  LDG.E.64 R14, desc[UR12][R24.64+-0x8] ;  /* 0xfffff80c180e7981 */ /* 0x000ea2000c1e1b00 */
[----:B----4-:R-:W-:-:S03]  /*1530*/  DFMA R18, -R10, R18, R12 ;  /* 0x000000120a12722b */ /* 0x010fc6000000010c */
[----:B------:R-:W3:Y:S04]  /*1540*/  LDG.E.64 R10, desc[UR12][R8.64+0x8] ;  /* 0x0000080c080a7981 */ /* 0x000ee8000c1e1b00 */
[----:B------:R-:W3:Y:S01]  /*1550*/  LDG.E.64 R12, desc[UR12][R24.64+-0x10] ;  /* 0xfffff00c180c7981 */ /* 0x000ee2000c1e1b00 */
[----:B--2---:R-:W-:-:S03]  /*1560*/  DFMA R14, -R16, R14, R18 ;  /* 0x0000000e100e722b */ /* 0x004fc60000000112 */
[----:B------:R-:W2:Y:S04]  /*1570*/  LDG.E.64 R16, desc[UR12][R8.64+0x10] ;  /* 0x0000100c08107981 */ /* 0x000ea8000c1e1b00 */
[----:B------:R-:W2:Y:S01]  /*1580*/  LDG.E.64 R18, desc[UR12][R24.64+-0x18] ;  /* 0xffffe80c18127981 */ /* 0x000ea2000c1e1b00 */
[----:B------:R-:W-:Y:S01]  /*1590*/  IADD3 R28, PT, PT, R28, 0x8, RZ ;  /* 0x000000081c1c7810 */ /* 0x000fe20007ffe0ff */
[----:B---3--:R-:W-:-:S03]  /*15a0*/  DFMA R10, -R10, R12, R14 ;  /* 0x0000000c0a0a722b */ /* 0x008fc6000000010e */
[----:B------:R-:W-:Y:S02]  /*15b0*/  ISETP.NE.AND P0, PT, R28, RZ, PT ;  /* 0x000000ff1c00720c */ /* 0x000fe40003f05270 */
[----:B------:R-:W-:Y:S01]  /*15c0*/  IADD3 R12, P1, PT, R8, 0x40, RZ ;  /* 0x00000040080c7810 */ /* 0x000fe20007f3e0ff */
[----:B------:R-:W-:Y:S02]  /*15d0*/  VIADD R27, R27, 0x8 ;  /* 0x000000081b1b7836 */ /* 0x000fe40000000000 */
[----:B------:R-:W-:Y:S02]  /*15e0*/  VIADD R26, R26, 0xfffffff8 ;  /* 0xfffffff81a1a7836 */ /* 0x000fe40000000000 */
[----:B------:R-:W-:Y:S01]  /*15f0*/  IMAD.X R13, RZ, RZ, R9, P1 ;  /* 0x000000ffff0d7224 */ /* 0x000fe200008e0609 */
[----:B--2---:R-:W-:-:S08]  /*1600*/  DFMA R10, -R16, R18, R10 ;  /* 0x00000012100a722b */ /* 0x004fd0000000010a */
[----:B-----5:R-:W-:Y:S01]  /*1610*/  DFMA R20, -R22, R20, R10 ;  /* 0x000000141614722b */ /* 0x020fe2000000010a */
[----:B------:R-:W-:Y:S10]  /*1620*/  @P0 BRA `(.L_x_122) ;  /* 0xfffffffc00700947 */ /* 0x000ff4000383ffff */
[----:B------:R-:W-:-:S07]  /*1630*/  IADD3 R29, PT, PT, R27, 0x1, RZ ;  /* 0x000000011b1d7810 */ /* 0x000fce0007ffe0ff */
.L_x_121:
[----:B------:R-:W-:-:S13]  /*1640*/  ISETP.NE.AND P0, PT, R6, RZ, PT ;  /* 0x000000ff0600720c */ /* 0x000fda0003f05270 */
        /* <DEDUP_REMOVED lines=23> */
.L_x_123:
[----:B------:R-:W-:Y:S05]  /*17c0*/  @!P1 BRA `(.L_x_120) ;  /* 0x00000000005c9947 */ /* 0x000fea0003800000 */
[----:B------:R-:W-:Y:S02]  /*17d0*/  ISETP.NE.AND P0, PT, R28, 0x1, PT ;  /* 0x000000011c00780c */ /* 0x000fe40003f05270 */
[----:B------:R-:W-:-:S04]  /*17e0*/  LOP3.LUT R5, R5, 0x1, RZ, 0xc0, !PT ;  /* 0x0000000105057812 */ /* 0x000fc800078ec0ff */
[----:B------:R-:W-:-:S07]  /*17f0*/  ISETP.NE.U32.AND P1, PT, R5, 0x1, PT ;  /* 0x000000010500780c */ /* 0x000fce0003f25070 */
[----:B------:R-:W0:Y:S01]  /*1800*/  @P0 LDC.64 R22, c[0x0][0x380] ;  /* 0x0000e000ff160b82 */ /* 0x000e220000000a00 */
[----:B------:R-:W-:-:S07]  /*1810*/  @P0 IMAD.IADD R5, R4, 0x1, -R29 ;  /* 0x0000000104050824 */ /* 0x000fce00078e0a1d */
[----:B------:R-:W1:Y:S08]  /*1820*/  @P0 LDC.64 R18, c[0x0][0x390] ;  /* 0x0000e400ff120b82 */ /* 0x000e700000000a00 */
[----:B------:R-:W2:Y:S08]  /*1830*/  @!P1 LDC.64 R10, c[0x0][0x390] ;  /* 0x0000e400ff0a9b82 */ /* 0x000eb00000000a00 */
[----:B------:R-:W3:Y:S01]  /*1840*/  @!P1 LDC.64 R8, c[0x0][0x380] ;  /* 0x0000e000ff089b82 */ /* 0x000ee20000000a00 */
[----:B0-----:R-:W-:-:S05]  /*1850*/  @P0 IMAD.WIDE R22, R5, 0x8, R22 ;  /* 0x0000000805160825 */ /* 0x001fca00078e0216 */
[----:B------:R-:W4:Y:S01]  /*1860*/  @P0 LDG.E.64 R12, desc[UR12][R22.64+0x8] ;  /* 0x0000080c160c0981 */ /* 0x000f22000c1e1b00 */
[C---:B-1----:R-:W-:Y:S01]  /*1870*/  @P0 IMAD.WIDE R18, R29.reuse, 0x8, R18 ;  /* 0x000000081d120825 */ /* 0x042fe200078e0212 */
[----:B------:R-:W-:-:S04]  /*1880*/  @P0 IADD3 R29, PT, PT, R29, 0x2, RZ ;  /* 0x000000021d1d0810 */ /* 0x000fc80007ffe0ff */
[----:B------:R-:W4:Y:S01]  /*1890*/  @P0 LDG.E.64 R14, desc[UR12][R18.64+-0x8] ;  /* 0xfffff80c120e0981 */ /* 0x000f22000c1e1b00 */
[----:B------:R-:W-:-:S03]  /*18a0*/  @!P1 IMAD.IADD R25, R4, 0x1, -R29 ;  /* 0x0000000104199824 */ /* 0x000fc600078e0a1d */
        /* <DEDUP_REMOVED lines=9> */
.L_x_120:
[----:B------:R-:W-:Y:S01]  /*1940*/  IADD3 R4, PT, PT, -R0, UR15, RZ ;  /* 0x0000000f00047c10 */ /* 0x000fe2000fffe1ff */
[----:B------:R-:W-:Y:S03]  /*1950*/  BSSY.RECONVERGENT B0, `(.L_x_124) ;  /* 0x00000a0000007945 */ /* 0x000fe60003800200 */
[----:B------:R-:W-:-:S13]  /*1960*/  ISETP.GE.AND P0, PT, R4, 0x2, PT ;  /* 0x000000020400780c */ /* 0x000fda0003f06270 */
[----:B------:R-:W-:Y:S05]  /*1970*/  @!P0 BRA `(.L_x_125) ;  /* 0x0000000800748947 */ /* 0x000fea0003800000 */
[----:B------:R-:W-:Y:S01]  /*1980*/  VIADD R5, R4, 0xfffffffe ;  /* 0xfffffffe04057836 */ /* 0x000fe20000000000 */
[----:B------:R-:W-:Y:S01]  /*1990*/  LOP3.LUT R4, RZ, R0, RZ, 0x33, !PT ;  /* 0x00000000ff047212 */ /* 0x000fe200078e33ff */
[----:B------:R-:W-:Y:S01]  /*19a0*/  BSSY.RECONVERGENT B1, `(.L_x_126) ;  /* 0x0000049000017945 */ /* 0x000fe20003800200 */
[----:B------:R-:W-:Y:S02]  /*19b0*/  IMAD R6, R3, UR15, R0 ;  /* 0x0000000f03067c24 */ /* 0x000fe4000f8e0200 */
[----:B------:R-:W-:Y:S01]  /*19c0*/  ISETP.GE.U32.AND P0, PT, R5, 0xf, PT ;  /* 0x0000000f0500780c */ /* 0x000fe20003f06070 */
[----:B------:R-:W-:Y:S01]  /*19d0*/  VIADD R4, R4, UR15 ;  /* 0x0000000f04047c36 */ /* 0x000fe20008000000 */
[----:B------:R-:W-:-:S04]  /*19e0*/  MOV R5, 0x1 ;  /* 0x0000000100057802 */ /* 0x000fc80000000f00 */
[----:B------:R-:W-:-:S07]  /*19f0*/  LOP3.LUT R8, R4, 0xf, RZ, 0xc0, !PT ;  /* 0x0000000f04087812 */ /* 0x000fce00078ec0ff */
[----:B------:R-:W-:Y:S05]  /*1a00*/  @!P0 BRA `(.L_x_127) ;  /* 0x0000000400088947 */ /* 0x000fea0003800000 */
[----:B------:R-:W-:Y:S01]  /*1a10*/  LOP3.LUT R5, R4, 0xfffffff0, RZ, 0xc0, !PT ;  /* 0xfffffff004057812 */ /* 0x000fe200078ec0ff */
[----:B------:R-:W-:Y:S01]  /*1a20*/  BSSY.RECONVERGENT B2, `(.L_x_128) ;  /* 0x000003f000027945 */ /* 0x000fe20003800200 */
[----:B------:R-:W-:Y:S02]  /*1a30*/  IMAD.MOV.U32 R9, RZ, RZ, RZ ;  /* 0x000000ffff097224 */ /* 0x000fe400078e00ff */
[----:B------:R-:W-:Y:S02]  /*1a40*/  IMAD.MOV.U32 R26, RZ, RZ, R6 ;  /* 0x000000ffff1a7224 */ /* 0x000fe400078e0006 */
[----:B------:R-:W-:-:S07]  /*1a50*/  IMAD.MOV R5, RZ, RZ, -R5 ;  /* 0x000000ffff057224 */ /* 0x000fce00078e0a05 */
.L_x_129:
        /* <DEDUP_REMOVED lines=9> */
[----:B------:R-:W4:Y:S04]  /*1af0*/  LDG.E.64 R16, desc[UR12][R12.64] ;  /* 0x0000000c0c107981 */ /* 0x000f28000c1e1b00 */
[----:B------:R-:W4:Y:S04]  /*1b00*/  LDG.E.64 R22, desc[UR12][R10.64+0x8] ;  /* 0x0000080c0a167981 */ /* 0x000f28000c1e1b00 */
[----:B------:R-:W3:Y:S01]  /*1b10*/  LDG.E.64 R28, desc[UR12][R10.64+0x78] ;  /* 0x0000780c0a1c7981 */ /* 0x000ee2000c1e1b00 */
[----:B--2---:R-:W-:-:S03]  /*1b20*/  DFMA R18, R14, R18, R20 ;  /* 0x000000120e12722b */ /* 0x004fc60000000014 */
[----:B------:R-:W2:Y:S04]  /*1b30*/  LDG.E.64 R14, desc[UR12][R12.64+0x8] ;  /* 0x0000080c0c0e7981 */ /* 0x000ea8000c1e1b00 */
[----:B------:R-:W2:Y:S01]  /*1b40*/  LDG.E.64 R20, desc[UR12][R10.64+0x10] ;  /* 0x0000100c0a147981 */ /* 0x000ea2000c1e1b00 */
[----:B----4-:R-:W-:-:S03]  /*1b50*/  DFMA R22, R16, R22, R18 ;  /* 0x000000161016722b */ /* 0x010fc60000000012 */
[----:B------:R-:W4:Y:S04]  /*1b60*/  LDG.E.64 R16, desc[UR12][R12.64+0x10] ;  /* 0x0000100c0c107981 */ /* 0x000f28000c1e1b00 */
[----:B------:R-:W4:Y:S01]  /*1b70*/  LDG.E.64 R18, desc[UR12][R10.64+0x18] ;  /* 0x0000180c0a127981 */ /* 0x000f22000c1e1b00 */
        /* <DEDUP_REMOVED lines=30> */
[----:B------:R-:W-:Y:S01]  /*1d60*/  VIADD R5, R5, 0x10 ;  /* 0x0000001005057836 */ /* 0x000fe20000000000 */
[----:B--2---:R-:W-:Y:S02]  /*1d70*/  DFMA R14, R16, R14, R18 ;  /* 0x0000000e100e722b */ /* 0x004fe40000000012 */
[----:B------:R-:W2:Y:S04]  /*1d80*/  LDG.E.64 R16, desc[UR12][R12.64+0x68] ;  /* 0x0000680c0c107981 */ /* 0x000ea8000c1e1b00 */
[----:B------:R-:W2:Y:S02]  /*1d90*/  LDG.E.64 R18, desc[UR12][R10.64+0x70] ;  /* 0x0000700c0a127981 */ /* 0x000ea4000c1e1b00 */
[----:B----4-:R-:W-:Y:S01]  /*1da0*/  DFMA R14, R20, R22, R14 ;  /* 0x00000016140e722b */ /* 0x010fe2000000000e */
[----:B------:R-:W-:Y:S01]  /*1db0*/  ISETP.NE.AND P0, PT, R5, RZ, PT ;  /* 0x000000ff0500720c */ /* 0x000fe20003f05270 */
[----:B------:R-:W-:Y:S01]  /*1dc0*/  VIADD R9, R9, 0x10 ;  /* 0x0000001009097836 */ /* 0x000fe20000000000 */
[----:B------:R-:W-:-:S05]  /*1dd0*/  IADD3 R26, PT, PT, R26, 0x10, RZ ;  /* 0x000000101a1a7810 */ /* 0x000fca0007ffe0ff */
[----:B--2---:R-:W-:-:S08]  /*1de0*/  DFMA R14, R16, R18, R14 ;  /* 0x00000012100e722b */ /* 0x004fd0000000000e */
[----:B---3--:R-:W-:Y:S01]  /*1df0*/  DFMA R20, R24, R28, R14 ;  /* 0x0000001c1814722b */ /* 0x008fe2000000000e */
[----:B------:R-:W-:Y:S10]  /*1e00*/  @P0 BRA `(.L_x_129) ;  /* 0xfffffffc00140947 */ /* 0x000ff4000383ffff */
[----:B------:R-:W-:Y:S05]  /*1e10*/  BSYNC.RECONVERGENT B2 ;  /* 0x0000000000027941 */ /* 0x000fea0003800200 */
.L_x_128:
[----:B------:R-:W-:-:S07]  /*1e20*/  VIADD R5, R9, 0x1 ;  /* 0x0000000109057836 */ /* 0x000fce0000000000 */
.L_x_127:
[----:B------:R-:W-:Y:S05]  /*1e30*/  BSYNC.RECONVERGENT B1 ;  /* 0x0000000000017941 */ /* 0x000fea0003800200 */
.L_x_126:
        /* <DEDUP_REMOVED lines=37> */
.L_x_131:
[----:B------:R-:W-:Y:S05]  /*2090*/  BSYNC.RECONVERGENT B1 ;  /* 0x0000000000017941 */ /* 0x000fea0003800200 */
.L_x_130:
[----:B------:R-:W-:Y:S05]  /*20a0*/  @!P1 BRA `(.L_x_125) ;  /* 0x0000000000a89947 */ /* 0x000fea0003800000 */
[----:B------:R-:W-:Y:S01]  /*20b0*/  ISETP.GE.U32.AND P0, PT, R26, 0x4, PT ;  /* 0x000000041a00780c */ /* 0x000fe20003f06070 */
[----:B------:R-:W-:Y:S01]  /*20c0*/  BSSY.RECONVERGENT B1, `(.L_x_132) ;  /* 0x0000016000017945 */ /* 0x000fe20003800200 */
[----:B------:R-:W-:-:S04]  /*20d0*/  LOP3.LUT R4, R4, 0x3, RZ, 0xc0, !PT ;  /* 0x0000000304047812 */ /* 0x000fc800078ec0ff */
[----:B------:R-:W-:-:S07]  /*20e0*/  ISETP.NE.AND P1, PT, R4, RZ, PT ;  /* 0x000000ff0400720c */ /* 0x000fce0003f25270 */
[----:B------:R-:W-:Y:S06]  /*20f0*/  @!P0 BRA `(.L_x_133) ;  /* 0x0000000000488947 */ /* 0x000fec0003800000 */
[----:B------:R-:W0:Y:S01]  /*2100*/  LDC.64 R28, c[0x0][0x380] ;  /* 0x0000e000ff1c7b82 */ /* 0x000e220000000a00 */
[----:B------:R-:W-:-:S07]  /*2110*/  IADD3 R9, PT, PT, R6, R5, RZ ;  /* 0x0000000506097210 */ /* 0x000fce0007ffe0ff */
        /* <DEDUP_REMOVED lines=16> */
.L_x_133:
[----:B------:R-:W-:Y:S05]  /*2220*/  BSYNC.RECONVERGENT B1 ;  /* 0x0000000000017941 */ /* 0x000fea0003800200 */
.L_x_132:
        /* <DEDUP_REMOVED lines=8> */
.L_x_134:
        /* <DEDUP_REMOVED lines=10> */
.L_x_125:
[----:B------:R-:W-:Y:S05]  /*2350*/  BSYNC.RECONVERGENT B0 ;  /* 0x0000000000007941 */ /* 0x000fea0003800200 */
.L_x_124:
        /* <DEDUP_REMOVED lines=19> */
[----:B------:R-:W-:Y:S01]  /*2490*/  IMAD.MOV.U32 R4, RZ, RZ, R14 ;  /* 0x000000ffff047224 */ /* 0x000fe200078e000e */
[----:B------:R-:W-:-:S07]  /*24a0*/  MOV R5, R15 ;  /* 0x0000000f00057202 */ /* 0x000fce0000000f00 */
.L_x_136:
[----:B------:R-:W-:Y:S05]  /*24b0*/  BSYNC.RECONVERGENT B0 ;  /* 0x0000000000007941 */ /* 0x000fea0003800200 */
.L_x_135:
[----:B------:R-:W0:Y:S01]  /*24c0*/  LDC.64 R6, c[0x0][0x388] ;  /* 0x0000e200ff067b82 */ /* 0x000e220000000a00 */
[----:B------:R-:W1:Y:S02]  /*24d0*/  LDCU UR5, c[0x0][0x3a4] ;  /* 0x00007480ff0577ac */ /* 0x000e640008000800 */
[----:B-1----:R-:W-:-:S04]  /*24e0*/  IMAD R3, R3, UR5, R0 ;  /* 0x0000000503037c24 */ /* 0x002fc8000f8e0200 */
[----:B0-----:R-:W-:-:S05]  /*24f0*/  IMAD.WIDE R6, R3, 0x8, R6 ;  /* 0x0000000803067825 */ /* 0x001fca00078e0206 */
[----:B------:R-:W-:Y:S01]  /*2500*/  STG.E.64 desc[UR12][R6.64], R4 ;  /* 0x0000000406007986 */ /* 0x000fe2000c101b0c */
[----:B------:R-:W-:Y:S05]  /*2510*/  EXIT ;  /* 0x000000000000794d */ /* 0x000fea0003800000 */
.L_x_119:
        /* <DEDUP_REMOVED lines=12> */
[C---:B------:R-:W-:Y:S01]  /*25e0*/  VIADD R27, R2.reuse, 0x1 ;  /* 0x00000001021b7836 */ /* 0x040fe20000000000 */
[----:B------:R-:W1:Y:S01]  /*25f0*/  LDCU.64 UR6, c[0x0][0x380] ;  /* 0x00007000ff0677ac */ /* 0x000e620008000a00 */
[----:B------:R-:W-:Y:S01]  /*2600*/  VIADD R6, R2, 0xffffffff ;  /* 0xffffffff02067836 */ /* 0x000fe20000000000 */
        /* <DEDUP_REMOVED lines=8> */
.L_x_139:
[----:B------:R-:W0:Y:S01]  /*2690*/  LDC.64 R8, c[0x0][0x380] ;  /* 0x0000e000ff087b82 */ /* 0x000e220000000a00 */
[----:B------:R-:W-:Y:S01]  /*26a0*/  MOV R10, UR6 ;  /* 0x00000006000a7c02 */ /* 0x000fe20008000f00 */
[----:B------:R-:W-:-:S04]  /*26b0*/  IMAD.U32 R11, RZ, RZ, UR7 ;  /* 0x00000007ff0b7e24 */ /* 0x000fc8000f8e00ff */
[----:B------:R-:W-:-:S05]  /*26c0*/  IMAD.WIDE R10, R6, 0x8, R10 ;  /* 0x00000008060a7825 */ /* 0x000fca00078e020a */
[----:B------:R-:W2:Y:S01]  /*26d0*/  LDG.E.64 R20, desc[UR12][R10.64+0x18] ;  /* 0x0000180c0a147981 */ /* 0x000ea2000c1e1b00 */
[----:B------:R-:W-:Y:S02]  /*26e0*/  IMAD.MOV.U32 R12, RZ, RZ, R18 ;  /* 0x000000ffff0c7224 */ /* 0x000fe400078e0012 */
[----:B------:R-:W-:Y:S01]  /*26f0*/  IMAD.MOV.U32 R13, RZ, RZ, R19 ;  /* 0x000000ffff0d7224 */ /* 0x000fe200078e0013 */
[----:B------:R-:W3:Y:S04]  /*2700*/  LDG.E.64 R14, desc[UR12][R10.64+0x10] ;  /* 0x0000100c0a0e7981 */ /* 0x000ee8000c1e1b00 */
[----:B------:R-:W4:Y:S01]  /*2710*/  LDG.E.64 R22, desc[UR12][R12.64+-0x20] ;  /* 0xffffe00c0c167981 */ /* 0x000f22000c1e1b00 */
[----:B0-----:R-:W-:-:S05]  /*2720*/  IMAD.WIDE R8, R27, 0x8, R8 ;  /* 0x000000081b087825 */ /* 0x001fca00078e0208 */
[----:B------:R-:W2:Y:S04]  /*2730*/  LDG.E.64 R16, desc[UR12][R8.64] ;  /* 0x0000000c08107981 */ /* 0x000ea8000c1e1b00 */
[----:B------:R-:W3:Y:S01]  /*2740*/  LDG.E.64 R18, desc[UR12][R8.64+0x8] ;  /* 0x0000080c08127981 */ /* 0x000ee2000c1e1b00 */
[----:B--2---:R-:W-:-:S03]  /*2750*/  DADD R16, -R20, R16 ;  /* 0x0000000014107229 */ /* 0x004fc60000000110 */
[----:B------:R-:W2:Y:S01]  /*2760*/  LDG.E.64 R20, desc[UR12][R12.64+-0x18] ;  /* 0xffffe80c0c147981 */ /* 0x000ea2000c1e1b00 */
[----:B---3--:R-:W-:-:S03]  /*2770*/  DADD R18, -R14, R18 ;  /* 0x000000000e127229 */ /* 0x008fc60000000112 */
[----:B------:R-:W3:Y:S01]  /*2780*/  LDG.E.64 R14, desc[UR12][R8.64+0x10] ;  /* 0x0000100c080e7981 */ /* 0x000ee2000c1e1b00 */
[----:B----4-:R-:W-:-:S03]  /*2790*/  DFMA R22, R22, R16, R24 ;  /* 0x000000101616722b */ /* 0x010fc60000000018 */
[----:B------:R-:W3:Y:S04]  /*27a0*/  LDG.E.64 R16, desc[UR12][R10.64+0x8] ;  /* 0x0000080c0a107981 */ /* 0x000ee8000c1e1b00 */
[----:B------:R-:W4:Y:S01]  /*27b0*/  LDG.E.64 R24, desc[UR12][R12.64+-0x10] ;  /* 0xfffff00c0c187981 */ /* 0x000f22000c1e1b00 */
[----:B--2---:R-:W-:-:S03]  /*27c0*/  DFMA R18, R20, R18, R22 ;  /* 0x000000121412722b */ /* 0x004fc60000000016 */
[----:B------:R-:W2:Y:S01]  /*27d0*/  LDG.E.64 R22, desc[UR12][R12.64+-0x8] ;  /* 0xfffff80c0c167981 */ /* 0x000ea2000c1e1b00 */
[----:B---3--:R-:W-:-:S03]  /*27e0*/  DADD R20, -R16, R14 ;  /* 0x0000000010147229 */ /* 0x008fc6000000010e */
[----:B------:R-:W3:Y:S04]  /*27f0*/  LDG.E.64 R14, desc[UR12][R8.64+0x18] ;  /* 0x0000180c080e7981 */ /* 0x000ee8000c1e1b00 */
[----:B------:R-:W3:Y:S01]  /*2800*/  LDG.E.64 R16, desc[UR12][R10.64] ;  /* 0x0000000c0a107981 */ /* 0x000ee2000c1e1b00 */
[----:B----4-:R-:W-:-:S03]  /*2810*/  DFMA R24, R24, R20, R18 ;  /* 0x000000141818722b */ /* 0x010fc60000000012 */
[----:B------:R-:W4:Y:S04]  /*2820*/  LDG.E.64 R18, desc[UR12][R8.64+0x20] ;  /* 0x0000200c08127981 */ /* 0x000f28000c1e1b00 */
[----:B------:R-:W4:Y:S01]  /*2830*/  LDG.E.64 R20, desc[UR12][R10.64+-0x8] ;  /* 0xfffff80c0a147981 */ /* 0x000f22000c1e1b00 */
[----:B---3--:R-:W-:-:S03]  /*2840*/  DADD R14, -R16, R14 ;  /* 0x00000000100e7229 */ /* 0x008fc6000000010e */
[----:B------:R-:W3:Y:S05]  /*2850*/  LDG.E.64 R16, desc[UR12][R12.64] ;  /* 0x0000000c0c107981 */ /* 0x000eea000c1e1b00 */
[----:B--2---:R-:W-:Y:S02]  /*2860*/  DFMA R14, R22, R14, R24 ;  /* 0x0000000e160e722b */ /* 0x004fe40000000018 */
[----:B----4-:R-:W-:Y:S01]  /*2870*/  DADD R18, -R20, R18 ;  /* 0x0000000014127229 */ /* 0x010fe20000000112 */
[----:B------:R-:W2:Y:S04]  /*2880*/  LDG.E.64 R22, desc[UR12][R10.64+-0x10] ;  /* 0xfffff00c0a167981 */ /* 0x000ea8000c1e1b00 */
[----:B------:R-:W2:Y:S04]  /*2890*/  LDG.E.64 R20, desc[UR12][R8.64+0x28] ;  /* 0x0000280c08147981 */ /* 0x000ea8000c1e1b00 */
[----:B------:R-:W4:Y:S01]  /*28a0*/  LDG.E.64 R24, desc[UR12][R12.64+0x8] ;  /* 0x0000080c0c187981 */ /* 0x000f22000c1e1b00 */
[----:B---3--:R-:W-:-:S03]  /*28b0*/  DFMA R14, R16, R18, R14 ;  /* 0x00000012100e722b */ /* 0x008fc6000000000e */
[----:B------:R-:W3:Y:S04]  /*28c0*/  LDG.E.64 R16, desc[UR12][R8.64+0x30] ;  /* 0x0000300c08107981 */ /* 0x000ee8000c1e1b00 */
[----:B------:R-:W3:Y:S01]  /*28d0*/  LDG.E.64 R18, desc[UR12][R10.64+-0x18] ;  /* 0xffffe80c0a127981 */ /* 0x000ee2000c1e1b00 */
[----:B--2---:R-:W-:-:S03]  /*28e0*/  DADD R20, -R22, R20 ;  /* 0x0000000016147229 */ /* 0x004fc60000000114 */
[----:B------:R-:W2:Y:S05]  /*28f0*/  LDG.E.64 R22, desc[UR12][R10.64+-0x20] ;  /* 0xffffe00c0a167981 */ /* 0x000eaa000c1e1b00 */
[----:B----4-:R-:W-:Y:S02]  /*2900*/  DFMA R14, R24, R20, R14 ;  /* 0x00000014180e722b */ /* 0x010fe4000000000e */
[----:B------:R-:W2:Y:S04]  /*2910*/  LDG.E.64 R20, desc[UR12][R8.64+0x38] ;  /* 0x0000380c08147981 */ /* 0x000ea8000c1e1b00 */
[----:B------:R-:W4:Y:S04]  /*2920*/  LDG.E.64 R24, desc[UR12][R12.64+0x18] ;  /* 0x0000180c0c187981 */ /* 0x000f28000c1e1b00 */
[----:B------:R-:W5:Y:S01]  /*2930*/  LDG.E.64 R8, desc[UR12][R12.64+0x10] ;  /* 0x0000100c0c087981 */ /* 0x000f62000c1e1b00 */
[----:B------:R-:W-:-:S04]  /*2940*/  IADD3 R28, PT, PT, R28, 0x8, RZ ;  /* 0x000000081c1c7810 */ /* 0x000fc80007ffe0ff */
[----:B------:R-:W-:Y:S01]  /*2950*/  ISETP.NE.AND P0, PT, R28, RZ, PT ;  /* 0x000000ff1c00720c */ /* 0x000fe20003f05270 */
[----:B------:R-:W-:Y:S01]  /*2960*/  VIADD R26, R26, 0x8 ;  /* 0x000000081a1a7836 */ /* 0x000fe20000000000 */
[----:B------:R-:W-:Y:S01]  /*2970*/  IADD3 R6, PT, PT, R6, -0x8, RZ ;  /* 0xfffffff806067810 */ /* 0x000fe20007ffe0ff */
[----:B------:R-:W-:Y:S01]  /*2980*/  VIADD R27, R27, 0x8 ;  /* 0x000000081b1b7836 */ /* 0x000fe20000000000 */
[----:B---3--:R-:W-:Y:S01]  /*2990*/  DADD R16, -R18, R16 ;  /* 0x0000000012107229 */ /* 0x008fe20000000110 */
[----:B------:R-:W-:-:S05]  /*29a0*/  IADD3 R18, P1, PT, R12, 0x40, RZ ;  /* 0x000000400c127810 */ /* 0x000fca0007f3e0ff */
[----:B------:R-:W-:Y:S01]  /*29b0*/  IMAD.X R19, RZ, RZ, R13, P1 ;  /* 0x000000ffff137224 */ /* 0x000fe200008e060d */
[----:B--2---:R-:W-:Y:S02]  /*29c0*/  DADD R20, -R22, R20 ;  /* 0x0000000016147229 */ /* 0x004fe40000000114 */
[----:B-----5:R-:W-:-:S08]  /*29d0*/  DFMA R14, R8, R16, R14 ;  /* 0x00000010080e722b */ /* 0x020fd0000000000e */
[----:B----4-:R-:W-:Y:S01]  /*29e0*/  DFMA R24, R24, R20, R14 ;  /* 0x000000141818722b */ /* 0x010fe2000000000e */
[----:B------:R-:W-:Y:S10]  /*29f0*/  @P0 BRA `(.L_x_139) ;  /* 0xfffffffc00240947 */ /* 0x000ff4000383ffff */
[----:B------:R-:W-:-:S07]  /*2a00*/  VIADD R27, R26, 0x1 ;  /* 0x000000011a1b7836 */ /* 0x000fce0000000000 */
.L_x_138:
[----:B------:R-:W-:-:S13]  /*2a10*/  ISETP.NE.AND P0, PT, R4, RZ, PT ;  /* 0x000000ff0400720c */ /* 0x000fda0003f05270 */
[----:B------:R-:W-:Y:S05]  /*2a20*/  @!P0 BRA `(.L_x_137) ;  /* 0x0000000400088947 */ /* 0x000fea0003800000 */
[----:B------:R-:W-:Y:S02]  /*2a30*/  ISETP.GE.U32.AND P0, PT, R4, 0x4, PT ;  /* 0x000000040400780c */ /* 0x000fe40003f06070 */
[----:B------:R-:W-:-:S04]  /*2a40*/  LOP3.LUT R6, R5, 0x3, RZ, 0xc0, !PT ;  /* 0x0000000305067812 */ /* 0x000fc800078ec0ff */
[----:B------:R-:W-:-:S07]  /*2a50*/  ISETP.NE.AND P1, PT, R6, RZ, PT ;  /* 0x000000ff0600720c */ /* 0x000fce0003f25270 */
[----:B------:R-:W-:Y:S06]  /*2a60*/  @!P0 BRA `(.L_x_140) ;  /* 0x0000000000708947 */ /* 0x000fec0003800000 */
[----:B------:R-:W0:Y:S01]  /*2a70*/  LDC.64 R12, c[0x0][0x380] ;  /* 0x0000e000ff0c7b82 */ /* 0x000e220000000a00 */
[C-C-:B------:R-:W-:Y:S02]  /*2a80*/  IMAD.IADD R11, R2.reuse, 0x1, -R27.reuse ;  /* 0x00000001020b7824 */ /* 0x140fe400078e0a1b */
[----:B------:R-:W-:-:S05]  /*2a90*/  IMAD.IADD R15, R2, 0x1, R27 ;  /* 0x00000001020f7824 */ /* 0x000fca00078e021b */
        /* <DEDUP_REMOVED lines=19> */
[----:B------:R-:W-:Y:S01]  /*2bd0*/  IADD3 R27, PT, PT, R27, 0x4, RZ ;  /* 0x000000041b1b7810 */ /* 0x000fe20007ffe0ff */
[----:B--2---:R-:W-:-:S02]  /*2be0*/  DFMA R14, R20, R14, R24 ;  /* 0x0000000e140e722b */ /* 0x004fc40000000018 */
[----:B----4-:R-:W-:Y:S02]  /*2bf0*/  DADD R18, -R18, R22 ;  /* 0x0000000012127229 */ /* 0x010fe40000000116 */
[----:B-----5:R-:W-:-:S06]  /*2c00*/  DADD R16, -R16, R28 ;  /* 0x0000000010107229 */ /* 0x020fcc000000011c */
[----:B---3--:R-:W-:-:S08]  /*2c10*/  DFMA R14, R10, R18, R14 ;  /* 0x000000120a0e722b */ /* 0x008fd0000000000e */
[----:B------:R-:W-:-:S11]  /*2c20*/  DFMA R24, R8, R16, R14 ;  /* 0x000000100818722b */ /* 0x000fd6000000000e */
.L_x_140:
[----:B------:R-:W-:Y:S05]  /*2c30*/  @!P1 BRA `(.L_x_137) ;  /* 0x0000000000849947 */ /* 0x000fea0003800000 */
[----:B------:R-:W-:Y:S02]  /*2c40*/  ISETP.NE.AND P0, PT, R6, 0x1, PT ;  /* 0x000000010600780c */ /* 0x000fe40003f05270 */
[----:B------:R-:W-:-:S04]  /*2c50*/  LOP3.LUT R5, R5, 0x1, RZ, 0xc0, !PT ;  /* 0x0000000105057812 */ /* 0x000fc800078ec0ff */
[----:B------:R-:W-:-:S07]  /*2c60*/  ISETP.NE.U32.AND P1, PT, R5, 0x1, PT ;  /* 0x000000010500780c */ /* 0x000fce0003f25070 */
[----:B------:R-:W0:Y:S01]  /*2c70*/  @P0 LDC.64 R14, c[0x0][0x380] ;  /* 0x0000e000ff0e0b82 */ /* 0x000e220000000a00 */
[C-C-:B------:R-:W-:Y:S02]  /*2c80*/  @P0 IMAD.IADD R17, R2.reuse, 0x1, -R27.reuse ;  /* 0x0000000102110824 */ /* 0x140fe400078e0a1b */
[----:B------:R-:W-:-:S05]  /*2c90*/  @P0 IMAD.IADD R5, R2, 0x1, R27 ;  /* 0x0000000102050824 */ /* 0x000fca00078e021b */
[----:B------:R-:W1:Y:S08]  /*2ca0*/  @P0 LDC.64 R8, c[0x0][0x390] ;  /* 0x0000e400ff080b82 */ /* 0x000e700000000a00 */
[----:B------:R-:W2:Y:S01]  /*2cb0*/  @!P1 LDC.64 R12, c[0x0][0x380] ;  /* 0x0000e000ff0c9b82 */ /* 0x000ea20000000a00 */
[----:B0-----:R-:W-:-:S07]  /*2cc0*/  @P0 IMAD.WIDE R16, R17, 0x8, R14 ;  /* 0x0000000811100825 */ /* 0x001fce00078e020e */
[----:B------:R-:W0:Y:S01]  /*2cd0*/  @!P1 LDC.64 R10, c[0x0][0x390] ;  /* 0x0000e400ff0a9b82 */ /* 0x000e220000000a00 */
[----:B------:R-:W-:Y:S01]  /*2ce0*/  @P0 IMAD.WIDE R14, R5, 0x8, R14 ;  /* 0x00000008050e0825 */ /* 0x000fe200078e020e */
[----:B------:R-:W3:Y:S03]  /*2cf0*/  @P0 LDG.E.64 R18, desc[UR12][R16.64+0x8] ;  /* 0x0000080c10120981 */ /* 0x000ee6000c1e1b00 */
[C---:B-1----:R-:W-:Y:S01]  /*2d00*/  @P0 IMAD.WIDE R8, R27.reuse, 0x8, R8 ;  /* 0x000000081b080825 */ /* 0x042fe200078e0208 */
[----:B------:R-:W3:Y:S03]  /*2d10*/  @P0 LDG.E.64 R4, desc[UR12][R14.64] ;  /* 0x0000000c0e040981 */ /* 0x000ee6000c1e1b00 */
[----:B------:R-:W-:Y:S01]  /*2d20*/  @P0 VIADD R27, R27, 0x2 ;  /* 0x000000021b1b0836 */ /* 0x000fe20000000000 */
[----:B------:R-:W4:Y:S04]  /*2d30*/  @P0 LDG.E.64 R22, desc[UR12][R8.64+-0x8] ;  /* 0xfffff80c08160981 */ /* 0x000f28000c1e1b00 */
[C---:B------:R-:W-:Y:S01]  /*2d40*/  @!P1 IADD3 R21, PT, PT, R2.reuse, -R27, RZ ;  /* 0x8000001b02159210 */ /* 0x040fe20007ffe0ff */
[----:B------:R-:W-:Y:S01]  /*2d50*/  @!P1 IMAD.IADD R29, R2, 0x1, R27 ;  /* 0x00000001021d9824 */ /* 0x000fe200078e021b */
[----:B------:R-:W5:Y:S04]  /*2d60*/  @P0 LDG.E.64 R16, desc[UR12][R16.64] ;  /* 0x0000000c10100981 */ /* 0x000f68000c1e1b00 */
[----:B------:R-:W5:Y:S01]  /*2d70*/  @P0 LDG.E.64 R14, desc[UR12][R14.64+0x8] ;  /* 0x0000080c0e0e0981 */ /* 0x000f62000c1e1b00 */
[----:B--2---:R-:W-:-:S04]  /*2d80*/  @!P1 IMAD.WIDE R20, R21, 0x8, R12 ;  /* 0x0000000815149825 */ /* 0x004fc800078e020c */
[----:B------:R-:W-:Y:S02]  /*2d90*/  @!P1 IMAD.WIDE R12, R29, 0x8, R12 ;  /* 0x000000081d0c9825 */ /* 0x000fe400078e020c */
        /* <DEDUP_REMOVED lines=11> */
.L_x_137:
        /* <DEDUP_REMOVED lines=18> */
[----:B------:R-:W-:Y:S02]  /*2f70*/  MOV R21, R25 ;  /* 0x0000001900157202 */ /* 0x000fe40000000f00 */
[----:B------:R-:W-:-:S07]  /*2f80*/  MOV R2, 0x2fa0 ;  /* 0x00002fa000027802 */ /* 0x000fce0000000f00 */
[----:B------:R-:W-:Y:S05]  /*2f90*/  CALL.REL.NOINC `($__internal_3_$__cuda_sm20_div_rn_f64_full) ;  /* 0x0000000000247944 */ /* 0x000fea0003c00000 */
[----:B------:R-:W-:Y:S02]  /*2fa0*/  IMAD.MOV.U32 R4, RZ, RZ, R14 ;  /* 0x000000ffff047224 */ /* 0x000fe400078e000e */
[----:B------:R-:W-:-:S07]  /*2fb0*/  IMAD.MOV.U32 R5, RZ, RZ, R15 ;  /* 0x000000ffff057224 */ /* 0x000fce00078e000f */
.L_x_142:
[----:B------:R-:W-:Y:S05]  /*2fc0*/  BSYNC.RECONVERGENT B0 ;  /* 0x0000000000007941 */ /* 0x000fea0003800200 */
.L_x_141:
[----:B------:R-:W0:Y:S01]  /*2fd0*/  LDC.64 R6, c[0x0][0x388] ;  /* 0x0000e200ff067b82 */ /* 0x000e220000000a00 */
[----:B------:R-:W1:Y:S02]  /*2fe0*/  LDCU UR5, c[0x0][0x3a4] ;  /* 0x00007480ff0577ac */ /* 0x000e640008000800 */
[----:B-1----:R-:W-:-:S04]  /*2ff0*/  IMAD R3, R3, UR5, R0 ;  /* 0x0000000503037c24 */ /* 0x002fc8000f8e0200 */
[----:B0-----:R-:W-:-:S05]  /*3000*/  IMAD.WIDE R6, R3, 0x8, R6 ;  /* 0x0000000803067825 */ /* 0x001fca00078e0206 */
[----:B------:R-:W-:Y:S01]  /*3010*/  STG.E.64 desc[UR12][R6.64], R4 ;  /* 0x0000000406007986 */ /* 0x000fe2000c101b0c */
[----:B------:R-:W-:Y:S05]  /*3020*/  EXIT ;  /* 0x000000000000794d */ /* 0x000fea0003800000 */
        .weak           $__internal_3_$__cuda_sm20_div_rn_f64_full
        .type           $__internal_3_$__cuda_sm20_div_rn_f64_full,@function
        .size           $__internal_3_$__cuda_sm20_div_rn_f64_full,(.L_x_210 - $__internal_3_$__cuda_sm20_div_rn_f64_full)
$__internal_3_$__cuda_sm20_div_rn_f64_full:
[C---:B------:R-:W-:Y:S01]  /*3030*/  FSETP.GEU.AND P0, PT, |R7|.reuse, 1.469367938527859385e-39, PT ;  /* 0x001000000700780b */ /* 0x040fe20003f0e200 */
[----:B------:R-:W-:Y:S01]  /*3040*/  IMAD.U32 R4, RZ, RZ, UR14 ;  /* 0x0000000eff047e24 */ /* 0x000fe2000f8e00ff */
[----:B------:R-:W-:Y:S01]  /*3050*/  LOP3.LUT R5, R7, 0x800fffff, RZ, 0xc0, !PT ;  /* 0x800fffff07057812 */ /* 0x000fe200078ec0ff */
[----:B------:R-:W-:Y:S01]  /*3060*/  IMAD.MOV.U32 R11, RZ, RZ, R21 ;  /* 0x000000ffff0b7224 */ /* 0x000fe200078e0015 */
[----:B------:R-:W-:Y:S01]  /*3070*/  MOV R8, UR14 ;  /* 0x0000000e00087c02 */ /* 0x000fe20008000f00 */
[----:B------:R-:W-:Y:S01]  /*3080*/  IMAD.MOV.U32 R10, RZ, RZ, R20 ;  /* 0x000000ffff0a7224 */ /* 0x000fe200078e0014 */
[----:B------:R-:W-:Y:S01]  /*3090*/  LOP3.LUT R9, R5, 0x3ff00000, RZ, 0xfc, !PT ;  /* 0x3ff0000005097812 */ /* 0x000fe200078efcff */
[----:B------:R-:W-:Y:S01]  /*30a0*/  IMAD.MOV.U32 R5, RZ, RZ, R7 ;  /* 0x000000ffff057224 */ /* 0x000fe200078e0007 */
[----:B------:R-:W-:Y:S01]  /*30b0*/  FSETP.GEU.AND P2, PT, |R11|, 1.469367938527859385e-39, PT ;  /* 0x001000000b00780b */ /* 0x000fe20003f4e200 */
[----:B------:R-:W-:Y:S01]  /*30c0*/  BSSY.RECONVERGENT B1, `(.L_x_143) ;  /* 0x0000053000017945 */ /* 0x000fe20003800200 */
[----:B------:R-:W-:-:S02]  /*30d0*/  MOV R16, 0x1 ;  /* 0x0000000100107802 */ /* 0x000fc40000000f00 */
[----:B------:R-:W-:Y:S01]  /*30e0*/  LOP3.LUT R14, R11, 0x7ff00000, RZ, 0xc0, !PT ;  /* 0x7ff000000b0e7812 */ /* 0x000fe200078ec0ff */
[----:B------:R-:W-:Y:S01]  /*30f0*/  @!P0 DMUL R8, R4, 8.98846567431157953865e+307 ;  /* 0x7fe0000004088828 */ /* 0x000fe20000000000 */
[----:B------:R-:W-:Y:S01]  /*3100*/  LOP3.LUT R15, R7, 0x7ff00000, RZ, 0xc0, !PT ;  /* 0x7ff00000070f7812 */ /* 0x000fe200078ec0ff */
[----:B------:R-:W-:Y:S01]  /*3110*/  IMAD.MOV.U32 R7, RZ, RZ, 0x1ca00000 ;  /* 0x1ca00000ff077424 */ /* 0x000fe200078e00ff */
[----:B------:R-:W-:Y:S02]  /*3120*/  MOV R23, R14 ;  /* 0x0000000e00177202 */ /* 0x000fe40000000f00 */
[----:B------:R-:W-:Y:S01]  /*3130*/  ISETP.GE.U32.AND P1, PT, R14, R15, PT ;  /* 0x0000000f0e00720c */ /* 0x000fe20003f26070 */
[----:B------:R-:W0:Y:S01]  /*3140*/  MUFU.RCP64H R17, R9 ;  /* 0x0000000900117308 */ /* 0x000e220000001800 */
[----:B------:R-:W-:Y:S01]  /*3150*/  IMAD.MOV.U32 R22, RZ, RZ, R15 ;  /* 0x000000ffff167224 */ /* 0x000fe200078e000f */
[----:B------:R-:W-:Y:S02]  /*3160*/  @!P2 LOP3.LUT R19, R5, 0x7ff00000, RZ, 0xc0, !PT ;  /* 0x7ff000000513a812 */ /* 0x000fe400078ec0ff */
[----:B------:R-:W-:-:S02]  /*3170*/  @!P0 LOP3.LUT R22, R9, 0x7ff00000, RZ, 0xc0, !PT ;  /* 0x7ff0000009168812 */ /* 0x000fc400078ec0ff */
[----:B------:R-:W-:-:S03]  /*3180*/  @!P2 ISETP.GE.U32.AND P3, PT, R14, R19, PT ;  /* 0x000000130e00a20c */ /* 0x000fc60003f66070 */
[----:B------:R-:W-:Y:S01]  /*3190*/  VIADD R24, R22, 0xffffffff ;  /* 0xffffffff16187836 */ /* 0x000fe20000000000 */
[----:B------:R-:W-:-:S04]  /*31a0*/  @!P2 SEL R19, R7, 0x63400000, !P3 ;  /* 0x634000000713a807 */ /* 0x000fc80005800000 */
[----:B------:R-:W-:Y:S01]  /*31b0*/  @!P2 LOP3.LUT R20, R19, 0x80000000, R11, 0xf8, !PT ;  /* 0x800000001314a812 */ /* 0x000fe200078ef80b */
[----:B0-----:R-:W-:-:S03]  /*31c0*/  DFMA R12, R16, -R8, 1 ;  /* 0x3ff00000100c742b */ /* 0x001fc60000000808 */
[----:B------:R-:W-:Y:S01]  /*31d0*/  @!P2 LOP3.LUT R21, R20, 0x100000, RZ, 0xfc, !PT ;  /* 0x001000001415a812 */ /* 0x000fe200078efcff */
[----:B------:R-:W-:-:S04]  /*31e0*/  @!P2 IMAD.MOV.U32 R20, RZ, RZ, RZ ;  /* 0x000000ffff14a224 */ /* 0x000fc800078e00ff */
[----:B------:R-:W-:-:S08]  /*31f0*/  DFMA R12, R12, R12, R12 ;  /* 0x0000000c0c0c722b */ /* 0x000fd0000000000c */
[----:B------:R-:W-:Y:S01]  /*3200*/  DFMA R16, R16, R12, R16 ;  /* 0x0000000c1010722b */ /* 0x000fe20000000010 */
[----:B------:R-:W-:Y:S01]  /*3210*/  SEL R13, R7, 0x63400000, !P1 ;  /* 0x63400000070d7807 */ /* 0x000fe20004800000 */
[----:B------:R-:W-:-:S03]  /*3220*/  IMAD.MOV.U32 R12, RZ, RZ, R10 ;  /* 0x000000ffff0c7224 */ /* 0x000fc600078e000a */
[----:B------:R-:W-:-:S03]  /*3230*/  LOP3.LUT R13, R13, 0x800fffff, R11, 0xf8, !PT ;  /* 0x800fffff0d0d7812 */ /* 0x000fc600078ef80b */
[----:B------:R-:W-:-:S03]  /*3240*/  DFMA R18, R16, -R8, 1 ;  /* 0x3ff000001012742b */ /* 0x000fc60000000808 */
[----:B------:R-:W-:-:S05]  /*3250*/  @!P2 DFMA R12, R12, 2, -R20 ;  /* 0x400000000c0ca82b */ /* 0x000fca0000000814 */
[----:B------:R-:W-:-:S05]  /*3260*/  DFMA R16, R16, R18, R16 ;  /* 0x000000121010722b */ /* 0x000fca0000000010 */
[----:B------:R-:W-:-:S03]  /*3270*/  @!P2 LOP3.LUT R23, R13, 0x7ff00000, RZ, 0xc0, !PT ;  /* 0x7ff000000d17a812 */ /* 0x000fc600078ec0ff */
[----:B------:R-:W-:Y:S02]  /*3280*/  DMUL R18, R16, R12 ;  /* 0x0000000c10127228 */ /* 0x000fe40000000000 */
[----:B------:R-:W-:-:S05]  /*3290*/  VIADD R15, R23, 0xffffffff ;  /* 0xffffffff170f7836 */ /* 0x000fca0000000000 */
[----:B------:R-:W-:Y:S01]  /*32a0*/  ISETP.GT.U32.AND P0, PT, R15, 0x7feffffe, PT ;  /* 0x7feffffe0f00780c */ /* 0x000fe20003f04070 */
[----:B------:R-:W-:-:S03]  /*32b0*/  DFMA R20, R18, -R8, R12 ;  /* 0x800000081214722b */ /* 0x000fc6000000000c */
[----:B------:R-:W-:-:S05]  /*32c0*/  ISETP.GT.U32.OR P0, PT, R24, 0x7feffffe, P0 ;  /* 0x7feffffe1800780c */ /* 0x000fca0000704470 */
[----:B------:R-:W-:-:S08]  /*32d0*/  DFMA R16, R16, R20, R18 ;  /* 0x000000141010722b */ /* 0x000fd00000000012 */
[----:B------:R-:W-:Y:S05]  /*32e0*/  @P0 BRA `(.L_x_144) ;  /* 0x00000000006c0947 */ /* 0x000fea0003800000 */
[----:B------:R-:W-:-:S04]  /*32f0*/  LOP3.LUT R11, R5, 0x7ff00000, RZ, 0xc0, !PT ;  /* 0x7ff00000050b7812 */ /* 0x000fc800078ec0ff */
[CC--:B------:R-:W-:Y:S02]  /*3300*/  VIADDMNMX R10, R14.reuse, -R11.reuse, 0xb9600000, !PT ;  /* 0xb96000000e0a7446 */ /* 0x0c0fe4000780090b */
[----:B------:R-:W-:Y:S02]  /*3310*/  ISETP.GE.U32.AND P0, PT, R14, R11, PT ;  /* 0x0000000b0e00720c */ /* 0x000fe40003f06070 */
[----:B------:R-:W-:Y:S02]  /*3320*/  VIMNMX R10, PT, PT, R10, 0x46a00000, PT ;  /* 0x46a000000a0a7848 */ /* 0x000fe40003fe0100 */
[----:B------:R-:W-:-:S04]  /*3330*/  SEL R7, R7, 0x63400000, !P0 ;  /* 0x6340000007077807 */ /* 0x000fc80004000000 */
[----:B------:R-:W-:Y:S01]  /*3340*/  IADD3 R18, PT, PT, -R7, R10, RZ ;  /* 0x0000000a07127210 */ /* 0x000fe20007ffe1ff */
[----:B------:R-:W-:-:S04]  /*3350*/  IMAD.MOV.U32 R10, RZ, RZ, RZ ;  /* 0x000000ffff0a7224 */ /* 0x000fc800078e00ff */
        /* <DEDUP_REMOVED lines=10> */
[----:B------:R-:W-:Y:S01]  /*3400*/  IADD3 R5, PT, PT, -R18, RZ, RZ ;  /* 0x000000ff12057210 */ /* 0x000fe20007ffe1ff */
[----:B------:R-:W-:Y:S01]  /*3410*/  IMAD.MOV.U32 R4, RZ, RZ, RZ ;  /* 0x000000ffff047224 */ /* 0x000fe200078e00ff */
[----:B------:R-:W-:-:S05]  /*3420*/  DMUL.RP R10, R16, R10 ;  /* 0x0000000a100a7228 */ /* 0x000fca0000008000 */
[----:B------:R-:W-:-:S05]  /*3430*/  DFMA R4, R14, -R4, R16 ;  /* 0x800000040e04722b */ /* 0x000fca0000000010 */
[----:B------:R-:W-:Y:S02]  /*3440*/  LOP3.LUT R7, R11, R7, RZ, 0x3c, !PT ;  /* 0x000000070b077212 */ /* 0x000fe400078e3cff */
[----:B------:R-:W-:-:S04]  /*3450*/  IADD3 R4, PT, PT, -R18, -0x43300000, RZ ;  /* 0xbcd0000012047810 */ /* 0x000fc80007ffe1ff */
[----:B------:R-:W-:-:S04]  /*3460*/  FSETP.NEU.AND P0, PT, |R5|, R4, PT ;  /* 0x000000040500720b */ /* 0x000fc80003f0d200 */
[----:B------:R-:W-:Y:S02]  /*3470*/  FSEL R14, R10, R14, !P0 ;  /* 0x0000000e0a0e7208 */ /* 0x000fe40004000000 */
[----:B------:R-:W-:Y:S01]  /*3480*/  FSEL R15, R7, R15, !P0 ;  /* 0x0000000f070f7208 */ /* 0x000fe20004000000 */
[----:B------:R-:W-:Y:S06]  /*3490*/  BRA `(.L_x_145) ;  /* 0x0000000000547947 */ /* 0x000fec0003800000 */
.L_x_144:
        /* <DEDUP_REMOVED lines=16> */
.L_x_147:
[----:B------:R-:W-:Y:S01]  /*35a0*/  LOP3.LUT R15, R5, 0x80000, RZ, 0xfc, !PT ;  /* 0x00080000050f7812 */ /* 0x000fe200078efcff */
[----:B------:R-:W-:Y:S01]  /*35b0*/  IMAD.MOV.U32 R14, RZ, RZ, R4 ;  /* 0x000000ffff0e7224 */ /* 0x000fe200078e0004 */
[----:B------:R-:W-:Y:S06]  /*35c0*/  BRA `(.L_x_145) ;  /* 0x0000000000087947 */ /* 0x000fec0003800000 */
.L_x_146:
[----:B------:R-:W-:Y:S02]  /*35d0*/  LOP3.LUT R15, R11, 0x80000, RZ, 0xfc, !PT ;  /* 0x000800000b0f7812 */ /* 0x000fe400078efcff */
[----:B------:R-:W-:-:S07]  /*35e0*/  MOV R14, R10 ;  /* 0x0000000a000e7202 */ /* 0x000fce0000000f00 */
.L_x_145:
[----:B------:R-:W-:Y:S05]  /*35f0*/  BSYNC.RECONVERGENT B1 ;  /* 0x0000000000017941 */ /* 0x000fea0003800200 */
.L_x_143:
[----:B------:R-:W-:Y:S02]  /*3600*/  IMAD.MOV.U32 R4, RZ, RZ, R2 ;  /* 0x000000ffff047224 */ /* 0x000fe400078e0002 */
[----:B------:R-:W-:-:S04]  /*3610*/  IMAD.MOV.U32 R5, RZ, RZ, 0x0 ;  /* 0x00000000ff057424 */ /* 0x000fc800078e00ff */
[----:B------:R-:W-:Y:S05]  /*3620*/  RET.REL.NODEC R4 `(_Z17DiffDyplus_kernelPdS_S_diii) ;  /* 0xffffffc804747950 */ /* 0x000fea0003c3ffff */
.L_x_148:
        /* <DEDUP_REMOVED lines=13> */
.L_x_210:


//--------------------- .text._Z17DiffDxplus_kernelPdS_S_diii --------------------------
	.section	.text._Z17DiffDxplus_kernelPdS_S_diii,"ax",@progbits
	.align	128
        .global         _Z17DiffDxplus_kernelPdS_S_diii
        .type           _Z17DiffDxplus_kernelPdS_S_diii,@function
        .size           _Z17DiffDxplus_kernelPdS_S_diii,(.L_x_211 - _Z17DiffDxplus_kernelPdS_S_diii)
        .other          _Z17DiffDxplus_kernelPdS_S_diii,@"STO_CUDA_ENTRY STV_DEFAULT"
_Z17DiffDxplus_kernelPdS_S_diii:
.text._Z17DiffDxplus_kernelPdS_S_diii:
        /* <DEDUP_REMOVED lines=19> */
[----:B------:R-:W-:Y:S01]  /*0130*/  ISETP.GE.AND P0, PT, R2, RZ, PT ;  /* 0x000000ff0200720c */ /* 0x000fe20003f06270 */
[----:B------:R-:W-:Y:S01]  /*0140*/  BSSY.RECONVERGENT B0, `(.L_x_150) ;  /* 0x0000091000007945 */ /* 0x000fe20003800200 */
[----:B------:R-:W-:-:S11]  /*0150*/  CS2R R12, SRZ ;  /* 0x00000000000c7805 */ /* 0x000fd6000001ff00 */
[----:B------:R-:W-:Y:S05]  /*0160*/  @!P0 BRA `(.L_x_151) ;  /* 0x0000000800388947 */ /* 0x000fea0003800000 */
[C---:B------:R-:W-:Y:S01]  /*0170*/  ISETP.GE.U32.AND P0, PT, R2.reuse, 0x7, PT ;  /* 0x000000070200780c */ /* 0x040fe20003f06070 */
[----:B------:R-:W-:Y:S01]  /*0180*/  BSSY.RECONVERGENT B1, `(.L_x_152) ;  /* 0x000004c000017945 */ /* 0x000fe20003800200 */
[----:B------:R-:W-:Y:S01]  /*0190*/  IADD3 R8, PT, PT, R2, 0x1, RZ ;  /* 0x0000000102087810 */ /* 0x000fe20007ffe0ff */
[----:B------:R-:W-:Y:S01]  /*01a0*/  IMAD.MOV.U32 R5, RZ, RZ, 0x1 ;  /* 0x00000001ff057424 */ /* 0x000fe200078e00ff */
[----:B------:R-:W-:-:S09]  /*01b0*/  CS2R R12, SRZ ;  /* 0x00000000000c7805 */ /* 0x000fd2000001ff00 */
[----:B------:R-:W-:Y:S05]  /*01c0*/  @!P0 BRA `(.L_x_153) ;  /* 0x00000004001c8947 */ /* 0x000fea0003800000 */
[C---:B------:R-:W-:Y:S01]  /*01d0*/  IADD3 R5, PT, PT, R2.reuse, -0x7, RZ ;  /* 0xfffffff902057810 */ /* 0x040fe20007ffe0ff */
[C---:B------:R-:W-:Y:S01]  /*01e0*/  VIADD R7, R2.reuse, 0xfffffffa ;  /* 0xfffffffa02077836 */ /* 0x040fe20000000000 */
[C---:B------:R-:W-:Y:S01]  /*01f0*/  IADD3 R21, PT, PT, R2.reuse, -0x5, RZ ;  /* 0xfffffffb02157810 */ /* 0x040fe20007ffe0ff */
[C---:B------:R-:W-:Y:S01]  /*0200*/  VIADD R22, R2.reuse, 0xfffffffc ;  /* 0xfffffffc02167836 */ /* 0x040fe20000000000 */
[C---:B------:R-:W-:Y:S01]  /*0210*/  IADD3 R23, PT, PT, R2.reuse, -0x3, RZ ;  /* 0xfffffffd02177810 */ /* 0x040fe20007ffe0ff */
[C---:B------:R-:W-:Y:S01]  /*0220*/  VIADD R24, R2.reuse, 0xfffffffe ;  /* 0xfffffffe02187836 */ /* 0x040fe20000000000 */
[----:B------:R-:W-:Y:S01]  /*0230*/  IADD3 R25, PT, PT, R2, -0x1, RZ ;  /* 0xffffffff02197810 */ /* 0x000fe20007ffe0ff */
        /* <DEDUP_REMOVED lines=13> */
.L_x_155:
        /* <DEDUP_REMOVED lines=50> */
.L_x_154:
[----:B------:R-:W-:-:S07]  /*0630*/  VIADD R5, R20, 0x1 ;  /* 0x0000000114057836 */ /* 0x000fce0000000000 */
.L_x_153:
[----:B------:R-:W-:Y:S05]  /*0640*/  BSYNC.RECONVERGENT B1 ;  /* 0x0000000000017941 */ /* 0x000fea0003800200 */
.L_x_152:
[----:B------:R-:W-:-:S13]  /*0650*/  LOP3.LUT P0, R6, R8, 0x7, RZ, 0xc0, !PT ;  /* 0x0000000708067812 */ /* 0x000fda000780c0ff */
[----:B------:R-:W-:Y:S05]  /*0660*/  @!P0 BRA `(.L_x_151) ;  /* 0x0000000000f88947 */ /* 0x000fea0003800000 */
[----:B------:R-:W-:Y:S01]  /*0670*/  ISETP.GE.U32.AND P0, PT, R6, 0x4, PT ;  /* 0x000000040600780c */ /* 0x000fe20003f06070 */
[----:B------:R-:W-:Y:S01]  /*0680*/  BSSY.RECONVERGENT B1, `(.L_x_156) ;  /* 0x000001f000017945 */ /* 0x000fe20003800200 */
[----:B------:R-:W-:-:S11]  /*0690*/  LOP3.LUT P1, R8, R8, 0x3, RZ, 0xc0, !PT ;  /* 0x0000000308087812 */ /* 0x000fd6000782c0ff */
[----:B------:R-:W-:Y:S05]  /*06a0*/  @!P0 BRA `(.L_x_157) ;  /* 0x0000000000708947 */ /* 0x000fea0003800000 */
[----:B------:R-:W0:Y:S01]  /*06b0*/  LDC.64 R18, c[0x0][0x380] ;  /* 0x0000e000ff127b82 */ /* 0x000e220000000a00 */
[-C--:B------:R-:W-:Y:S02]  /*06c0*/  IADD3 R14, PT, PT, R2, -R5.reuse, RZ ;  /* 0x80000005020e7210 */ /* 0x080fe40007ffe0ff */
[----:B------:R-:W-:-:S03]  /*06d0*/  LOP3.LUT R15, RZ, R5, RZ, 0x33, !PT ;  /* 0x00000005ff0f7212 */ /* 0x000fc600078e33ff */
[----:B------:R-:W-:Y:S02]  /*06e0*/  IMAD R16, R14, R9, R0 ;  /* 0x000000090e107224 */ /* 0x000fe400078e0200 */
[----:B------:R-:W1:Y:S02]  /*06f0*/  LDC.64 R24, c[0x0][0x390] ;  /* 0x0000e400ff187b82 */ /* 0x000e640000000a00 */
[----:B------:R-:W-:Y:S01]  /*0700*/  IMAD.IADD R11, R16, 0x1, R9 ;  /* 0x00000001100b7824 */ /* 0x000fe200078e0209 */
[----:B------:R-:W-:Y:S01]  /*0710*/  IADD3 R15, PT, PT, R2, R15, RZ ;  /* 0x0000000f020f7210 */ /* 0x000fe20007ffe0ff */
[----:B------:R-:W-:Y:S02]  /*0720*/  VIADD R20, R14, 0xfffffffe ;  /* 0xfffffffe0e147836 */ /* 0x000fe40000000000 */
[----:B0-----:R-:W-:-:S04]  /*0730*/  IMAD.WIDE R10, R11, 0x8, R18 ;  /* 0x000000080b0a7825 */ /* 0x001fc800078e0212 */
[----:B-1----:R-:W-:Y:S02]  /*0740*/  IMAD.WIDE R24, R5, 0x8, R24 ;  /* 0x0000000805187825 */ /* 0x002fe400078e0218 */
[----:B------:R-:W2:Y:S04]  /*0750*/  LDG.E.64 R10, desc[UR6][R10.64] ;  /* 0x000000060a0a7981 */ /* 0x000ea8000c1e1b00 */
[----:B------:R-:W2:Y:S01]  /*0760*/  LDG.E.64 R6, desc[UR6][R24.64+-0x8] ;  /* 0xfffff80618067981 */ /* 0x000ea2000c1e1b00 */
[----:B------:R-:W-:-:S04]  /*0770*/  IMAD.WIDE R16, R16, 0x8, R18 ;  /* 0x0000000810107825 */ /* 0x000fc800078e0212 */
[-CC-:B------:R-:W-:Y:S02]  /*0780*/  IMAD R21, R15, R9.reuse, R0.reuse ;  /* 0x000000090f157224 */ /* 0x180fe400078e0200 */
        /* <DEDUP_REMOVED lines=14> */
.L_x_157:
[----:B------:R-:W-:Y:S05]  /*0870*/  BSYNC.RECONVERGENT B1 ;  /* 0x0000000000017941 */ /* 0x000fea0003800200 */
.L_x_156:
[----:B------:R-:W-:Y:S05]  /*0880*/  @!P1 BRA `(.L_x_151) ;  /* 0x0000000000709947 */ /* 0x000fea0003800000 */
[----:B------:R-:W-:Y:S02]  /*0890*/  ISETP.NE.AND P0, PT, R8, 0x1, PT ;  /* 0x000000010800780c */ /* 0x000fe40003f05270 */
[----:B------:R-:W-:-:S04]  /*08a0*/  LOP3.LUT R6, R2, 0x1, RZ, 0xc0, !PT ;  /* 0x0000000102067812 */ /* 0x000fc800078ec0ff */
[----:B------:R-:W-:-:S07]  /*08b0*/  ISETP.NE.U32.AND P1, PT, R6, 0x1, PT ;  /* 0x000000010600780c */ /* 0x000fce0003f25070 */
[----:B------:R-:W0:Y:S01]  /*08c0*/  @P0 LDC.64 R18, c[0x0][0x390] ;  /* 0x0000e400ff120b82 */ /* 0x000e220000000a00 */
[----:B------:R-:W-:-:S04]  /*08d0*/  @P0 IMAD.IADD R6, R2, 0x1, -R5 ;  /* 0x0000000102060824 */ /* 0x000fc800078e0a05 */
[----:B------:R-:W-:-:S03]  /*08e0*/  @P0 IMAD R22, R6, R9, R0 ;  /* 0x0000000906160224 */ /* 0x000fc600078e0200 */
[----:B------:R-:W1:Y:S02]  /*08f0*/  @P0 LDC.64 R20, c[0x0][0x380] ;  /* 0x0000e000ff140b82 */ /* 0x000e640000000a00 */
[----:B------:R-:W-:-:S06]  /*0900*/  @P0 IADD3 R11, PT, PT, R22, R9, RZ ;  /* 0x00000009160b0210 */ /* 0x000fcc0007ffe0ff */
[----:B------:R-:W2:Y:S08]  /*0910*/  @P1 LDC.64 R16, c[0x0][0x390] ;  /* 0x0000e400ff101b82 */ /* 0x000eb00000000a00 */
[----:B------:R-:W3:Y:S01]  /*0920*/  @P1 LDC.64 R6, c[0x0][0x380] ;  /* 0x0000e000ff061b82 */ /* 0x000ee20000000a00 */
[----:B0-----:R-:W-:-:S04]  /*0930*/  @P0 IMAD.WIDE R18, R5, 0x8, R18 ;  /* 0x0000000805120825 */ /* 0x001fc800078e0212 */
[----:B------:R-:W-:Y:S01]  /*0940*/  @P0 VIADD R5, R5, 0x2 ;  /* 0x0000000205050836 */ /* 0x000fe20000000000 */
[----:B------:R-:W4:Y:S01]  /*0950*/  @P0 LDG.E.64 R14, desc[UR6][R18.64+-0x8] ;  /* 0xfffff806120e0981 */ /* 0x000f22000c1e1b00 */
[----:B-1----:R-:W-:-:S03]  /*0960*/  @P0 IMAD.WIDE R10, R11, 0x8, R20 ;  /* 0x000000080b0a0825 */ /* 0x002fc600078e0214 */
[----:B------:R-:W-:Y:S01]  /*0970*/  @P1 IADD3 R8, PT, PT, R2, -R5, RZ ;  /* 0x8000000502081210 */ /* 0x000fe20007ffe0ff */
[----:B------:R-:W-:Y:S02]  /*0980*/  @P0 IMAD.WIDE R22, R22, 0x8, R20 ;  /* 0x0000000816160825 */ /* 0x000fe400078e0214 */
[----:B------:R-:W4:Y:S02]  /*0990*/  @P0 LDG.E.64 R10, desc[UR6][R10.64] ;  /* 0x000000060a0a0981 */ /* 0x000f24000c1e1b00 */
[----:B------:R-:W-:Y:S02]  /*09a0*/  @P1 IMAD R25, R8, R9, R9 ;  /* 0x0000000908191224 */ /* 0x000fe400078e0209 */
[----:B------:R-:W5:Y:S02]  /*09b0*/  @P0 LDG.E.64 R20, desc[UR6][R18.64] ;  /* 0x0000000612140981 */ /* 0x000f64000c1e1b00 */
[----:B------:R-:W-:Y:S02]  /*09c0*/  @P1 IMAD.IADD R25, R0, 0x1, R25 ;  /* 0x0000000100191824 */ /* 0x000fe400078e0219 */
        /* <DEDUP_REMOVED lines=8> */
.L_x_151:
[----:B------:R-:W-:Y:S05]  /*0a50*/  BSYNC.RECONVERGENT B0 ;  /* 0x0000000000007941 */ /* 0x000fea0003800200 */
.L_x_150:
[----:B------:R-:W-:-:S13]  /*0a60*/  ISETP.GE.AND P0, PT, R3, 0x1, PT ;  /* 0x000000010300780c */ /* 0x000fda0003f06270 */
[----:B------:R-:W-:Y:S05]  /*0a70*/  @!P0 BRA `(.L_x_158) ;  /* 0x0000000400c08947 */ /* 0x000fea0003800000 */
[C---:B------:R-:W-:Y:S02]  /*0a80*/  ISETP.GE.U32.AND P0, PT, R3.reuse, 0x8, PT ;  /* 0x000000080300780c */ /* 0x040fe40003f06070 */
[----:B------:R-:W-:Y:S02]  /*0a90*/  LOP3.LUT R5, R3, 0x7, RZ, 0xc0, !PT ;  /* 0x0000000703057812 */ /* 0x000fe400078ec0ff */
[----:B------:R-:W-:-:S09]  /*0aa0*/  MOV R8, 0x1 ;  /* 0x0000000100087802 */ /* 0x000fd20000000f00 */
[----:B------:R-:W-:Y:S05]  /*0ab0*/  @!P0 BRA `(.L_x_159) ;  /* 0x0000000000d48947 */ /* 0x000fea0003800000 */
[----:B------:R-:W0:Y:S01]  /*0ac0*/  LDCU.64 UR4, c[0x0][0x390] ;  /* 0x00007200ff0477ac */ /* 0x000e220008000a00 */
[----:B------:R-:W-:Y:S01]  /*0ad0*/  IMAD R7, R2, R9, R9 ;  /* 0x0000000902077224 */ /* 0x000fe200078e0209 */
[----:B------:R-:W-:Y:S01]  /*0ae0*/  LOP3.LUT R25, R3, 0x7ffffff8, RZ, 0xc0, !PT ;  /* 0x7ffffff803197812 */ /* 0x000fe200078ec0ff */
[----:B------:R-:W-:-:S03]  /*0af0*/  IMAD.MOV.U32 R24, RZ, RZ, RZ ;  /* 0x000000ffff187224 */ /* 0x000fc600078e00ff */
[----:B------:R-:W-:Y:S01]  /*0b00*/  IADD3 R8, PT, PT, R0, R7, RZ ;  /* 0x0000000700087210 */ /* 0x000fe20007ffe0ff */
[----:B------:R-:W-:Y:S01]  /*0b10*/  IMAD.MOV R25, RZ, RZ, -R25 ;  /* 0x000000ffff197224 */ /* 0x000fe200078e0a19 */
[----:B0-----:R-:W-:-:S04]  /*0b20*/  UIADD3 UR4, UP0, UPT, UR4, 0x20, URZ ;  /* 0x0000002004047890 */ /* 0x001fc8000ff1e0ff */
[----:B------:R-:W-:Y:S02]  /*0b30*/  UIADD3.X UR5, UPT, UPT, URZ, UR5, URZ, UP0, !UPT ;  /* 0x00000005ff057290 */ /* 0x000fe400087fe4ff */
[----:B------:R-:W-:-:S04]  /*0b40*/  MOV R14, UR4 ;  /* 0x00000004000e7c02 */ /* 0x000fc80008000f00 */
[----:B------:R-:W-:-:S07]  /*0b50*/  IMAD.U32 R15, RZ, RZ, UR5 ;  /* 0x00000005ff0f7e24 */ /* 0x000fce000f8e00ff */
.L_x_160:
        /* <DEDUP_REMOVED lines=43> */
.L_x_159:
[----:B------:R-:W-:-:S13]  /*0e10*/  ISETP.NE.AND P0, PT, R5, RZ, PT ;  /* 0x000000ff0500720c */ /* 0x000fda0003f05270 */
[----:B------:R-:W-:Y:S05]  /*0e20*/  @!P0 BRA `(.L_x_158) ;  /* 0x0000000000d48947 */ /* 0x000fea0003800000 */
[----:B------:R-:W-:Y:S02]  /*0e30*/  ISETP.GE.U32.AND P0, PT, R5, 0x4, PT ;  /* 0x000000040500780c */ /* 0x000fe40003f06070 */
[----:B------:R-:W-:-:S04]  /*0e40*/  LOP3.LUT R26, R3, 0x3, RZ, 0xc0, !PT ;  /* 0x00000003031a7812 */ /* 0x000fc800078ec0ff */
[----:B------:R-:W-:-:S07]  /*0e50*/  ISETP.NE.AND P1, PT, R26, RZ, PT ;  /* 0x000000ff1a00720c */ /* 0x000fce0003f25270 */
[----:B------:R-:W-:Y:S06]  /*0e60*/  @!P0 BRA `(.L_x_161) ;  /* 0x0000000000588947 */ /* 0x000fec0003800000 */
[----:B------:R-:W0:Y:S01]  /*0e70*/  LDC.64 R6, c[0x0][0x390] ;  /* 0x0000e400ff067b82 */ /* 0x000e220000000a00 */
[----:B------:R-:W-:-:S04]  /*0e80*/  IMAD.IADD R5, R2, 0x1, R8 ;  /* 0x0000000102057824 */ /* 0x000fc800078e0208 */
[----:B------:R-:W-:-:S03]  /*0e90*/  IMAD R5, R5, R9, R0 ;  /* 0x0000000905057224 */ /* 0x000fc600078e0200 */
        /* <DEDUP_REMOVED lines=14> */
[----:B------:R-:W-:Y:S01]  /*0f80*/  IADD3 R8, PT, PT, R8, 0x4, RZ ;  /* 0x0000000408087810 */ /* 0x000fe20007ffe0ff */
[----:B--2---:R-:W-:-:S08]  /*0f90*/  DFMA R20, R20, R22, R12 ;  /* 0x000000161414722b */ /* 0x004fd0000000000c */
[----:B---3--:R-:W-:-:S08]  /*0fa0*/  DFMA R16, R16, R18, R20 ;  /* 0x000000121010722b */ /* 0x008fd00000000014 */
[----:B----4-:R-:W-:-:S08]  /*0fb0*/  DFMA R10, R10, R14, R16 ;  /* 0x0000000e0a0a722b */ /* 0x010fd00000000010 */
[----:B-----5:R-:W-:-:S11]  /*0fc0*/  DFMA R12, R6, R24, R10 ;  /* 0x00000018060c722b */ /* 0x020fd6000000000a */
.L_x_161:
[----:B------:R-:W-:Y:S05]  /*0fd0*/  @!P1 BRA `(.L_x_158) ;  /* 0x0000000000689947 */ /* 0x000fea0003800000 */
[----:B------:R-:W-:Y:S02]  /*0fe0*/  ISETP.NE.AND P0, PT, R26, 0x1, PT ;  /* 0x000000011a00780c */ /* 0x000fe40003f05270 */
[----:B------:R-:W-:-:S04]  /*0ff0*/  LOP3.LUT R3, R3, 0x1, RZ, 0xc0, !PT ;  /* 0x0000000103037812 */ /* 0x000fc800078ec0ff */
[----:B------:R-:W-:-:S07]  /*1000*/  ISETP.NE.U32.AND P1, PT, R3, 0x1, PT ;  /* 0x000000010300780c */ /* 0x000fce0003f25070 */
[----:B------:R-:W0:Y:S01]  /*1010*/  @P0 LDC.64 R22, c[0x0][0x390] ;  /* 0x0000e400ff160b82 */ /* 0x000e220000000a00 */
[----:B------:R-:W-:-:S04]  /*1020*/  @P0 IMAD.IADD R3, R2, 0x1, R8 ;  /* 0x0000000102030824 */ /* 0x000fc800078e0208 */
[----:B------:R-:W-:-:S03]  /*1030*/  @P0 IMAD R3, R3, R9, R0 ;  /* 0x0000000903030224 */ /* 0x000fc600078e0200 */
[----:B------:R-:W1:Y:S08]  /*1040*/  @P0 LDC.64 R6, c[0x0][0x380] ;  /* 0x0000e000ff060b82 */ /* 0x000e700000000a00 */
[----:B------:R-:W2:Y:S08]  /*1050*/  @!P1 LDC.64 R20, c[0x0][0x390] ;  /* 0x0000e400ff149b82 */ /* 0x000eb00000000a00 */
[----:B------:R-:W3:Y:S01]  /*1060*/  @!P1 LDC.64 R14, c[0x0][0x380] ;  /* 0x0000e000ff0e9b82 */ /* 0x000ee20000000a00 */
[C---:B0-----:R-:W-:Y:S01]  /*1070*/  @P0 IMAD.WIDE R22, R8.reuse, 0x8, R22 ;  /* 0x0000000808160825 */ /* 0x041fe200078e0216 */
[----:B------:R-:W-:-:S04]  /*1080*/  @P0 IADD3 R8, PT, PT, R8, 0x2, RZ ;  /* 0x0000000208080810 */ /* 0x000fc80007ffe0ff */
[----:B------:R-:W4:Y:S01]  /*1090*/  @P0 LDG.E.64 R10, desc[UR6][R22.64+-0x8] ;  /* 0xfffff806160a0981 */ /* 0x000f22000c1e1b00 */
[----:B-1----:R-:W-:-:S03]  /*10a0*/  @P0 IMAD.WIDE R24, R3, 0x8, R6 ;  /* 0x0000000803180825 */ /* 0x002fc600078e0206 */
[----:B------:R-:W5:Y:S01]  /*10b0*/  @P0 LDG.E.64 R16, desc[UR6][R22.64] ;  /* 0x0000000616100981 */ /* 0x000f62000c1e1b00 */
[----:B------:R-:W-:-:S03]  /*10c0*/  @!P1 IMAD.IADD R3, R2, 0x1, R8 ;  /* 0x0000000102039824 */ /* 0x000fc600078e0208 */
        /* <DEDUP_REMOVED lines=11> */
.L_x_158:
        /* <DEDUP_REMOVED lines=20> */
[----:B------:R-:W-:Y:S05]  /*12c0*/  CALL.REL.NOINC `($__internal_4_$__cuda_sm20_div_rn_f64_full) ;  /* 0x0000002000487944 */ /* 0x000fea0003c00000 */
.L_x_163:
[----:B------:R-:W-:Y:S05]  /*12d0*/  BSYNC.RECONVERGENT B0 ;  /* 0x0000000000007941 */ /* 0x000fea0003800200 */
.L_x_162:
[----:B------:R-:W0:Y:S01]  /*12e0*/  LDC.64 R4, c[0x0][0x388] ;  /* 0x0000e200ff047b82 */ /* 0x000e220000000a00 */
[----:B------:R-:W1:Y:S02]  /*12f0*/  LDCU UR4, c[0x0][0x3a4] ;  /* 0x00007480ff0477ac */ /* 0x000e640008000800 */
[----:B-1----:R-:W-:-:S04]  /*1300*/  IMAD R3, R2, UR4, R0 ;  /* 0x0000000402037c24 */ /* 0x002fc8000f8e0200 */
[----:B0-----:R-:W-:-:S05]  /*1310*/  IMAD.WIDE R2, R3, 0x8, R4 ;  /* 0x0000000803027825 */ /* 0x001fca00078e0204 */
[----:B------:R-:W-:Y:S01]  /*1320*/  STG.E.64 desc[UR6][R2.64], R6 ;  /* 0x0000000602007986 */ /* 0x000fe2000c101b06 */
[----:B------:R-:W-:Y:S05]  /*1330*/  EXIT ;  /* 0x000000000000794d */ /* 0x000fea0003800000 */
.L_x_149:
[----:B------:R-:W-:-:S04]  /*1340*/  IADD3 R5, PT, PT, R8, -R3, RZ ;  /* 0x8000000308057210 */ /* 0x000fc80007ffe0ff */
[----:B------:R-:W-:-:S13]  /*1350*/  ISETP.GE.AND P0, PT, R2, R5, PT ;  /* 0x000000050200720c */ /* 0x000fda0003f06270 */
[----:B------:R-:W-:Y:S05]  /*1360*/  @!P0 BRA `(.L_x_164) ;  /* 0x0000001000948947 */ /* 0x000fea0003800000 */
[----:B------:R-:W-:Y:S02]  /*1370*/  ISETP.GE.AND P0, PT, R3, 0x1, PT ;  /* 0x000000010300780c */ /* 0x000fe40003f06270 */
[----:B------:R-:W-:-:S11]  /*1380*/  CS2R R20, SRZ ;  /* 0x0000000000147805 */ /* 0x000fd6000001ff00 */
[----:B------:R-:W-:Y:S05]  /*1390*/  @!P0 BRA `(.L_x_165) ;  /* 0x0000000800388947 */ /* 0x000fea0003800000 */
[----:B------:R-:W-:Y:S02]  /*13a0*/  ISETP.GE.U32.AND P0, PT, R3, 0x8, PT ;  /* 0x000000080300780c */ /* 0x000fe40003f06070 */
[----:B------:R-:W-:Y:S02]  /*13b0*/  CS2R R20, SRZ ;  /* 0x0000000000147805 */ /* 0x000fe4000001ff00 */
[----:B------:R-:W-:-:S09]  /*13c0*/  MOV R5, 0x1 ;  /* 0x0000000100057802 */ /* 0x000fd20000000f00 */
        /* <DEDUP_REMOVED lines=8> */
[C---:B------:R-:W-:Y:S01]  /*1450*/  IADD3 R26, PT, PT, R2.reuse, -0x2, RZ ;  /* 0xfffffffe021a7810 */ /* 0x040fe20007ffe0ff */
[----:B------:R-:W-:Y:S01]  /*1460*/  HFMA2 R28, -RZ, RZ, 0, 0 ;  /* 0x00000000ff1c7431 */ /* 0x000fe200000001ff */
[----:B------:R-:W-:Y:S01]  /*1470*/  LOP3.LUT R5, R3, 0x7ffffff8, RZ, 0xc0, !PT ;  /* 0x7ffffff803057812 */ /* 0x000fe200078ec0ff */
[-CC-:B------:R-:W-:Y:S01]  /*1480*/  IMAD R27, R2, R9.reuse, R0.reuse ;  /* 0x00000009021b7224 */ /* 0x180fe200078e0200 */
[----:B------:R-:W-:Y:S01]  /*1490*/  CS2R R20, SRZ ;  /* 0x0000000000147805 */ /* 0x000fe2000001ff00 */
[-CC-:B------:R-:W-:Y:S01]  /*14a0*/  IMAD R7, R7, R9.reuse, R0.reuse ;  /* 0x0000000907077224 */ /* 0x180fe200078e0200 */
[----:B------:R-:W-:Y:S01]  /*14b0*/  IADD3 R5, PT, PT, -R5, RZ, RZ ;  /* 0x000000ff05057210 */ /* 0x000fe20007ffe1ff */
[----:B------:R-:W-:-:S02]  /*14c0*/  IMAD R22, R22, R9, R0 ;  /* 0x0000000916167224 */ /* 0x000fc400078e0200 */
[-CC-:B------:R-:W-:Y:S01]  /*14d0*/  IMAD R23, R23, R9.reuse, R0.reuse ;  /* 0x0000000917177224 */ /* 0x180fe200078e0200 */
[----:B0-----:R-:W-:Y:S01]  /*14e0*/  UIADD3 UR4, UP0, UPT, UR4, 0x20, URZ ;  /* 0x0000002004047890 */ /* 0x001fe2000ff1e0ff */
[-CC-:B------:R-:W-:Y:S02]  /*14f0*/  IMAD R24, R24, R9.reuse, R0.reuse ;  /* 0x0000000918187224 */ /* 0x180fe400078e0200 */
[-CC-:B------:R-:W-:Y:S01]  /*1500*/  IMAD R25, R25, R9.reuse, R0.reuse ;  /* 0x0000000919197224 */ /* 0x180fe200078e0200 */
[----:B------:R-:W-:Y:S01]  /*1510*/  UIADD3.X UR5, UPT, UPT, URZ, UR5, URZ, UP0, !UPT ;  /* 0x00000005ff057290 */ /* 0x000fe200087fe4ff */
[-CC-:B------:R-:W-:Y:S02]  /*1520*/  IMAD R26, R26, R9.reuse, R0.reuse ;  /* 0x000000091a1a7224 */ /* 0x180fe400078e0200 */
[----:B------:R-:W-:Y:S02]  /*1530*/  IMAD R6, R6, R9, R0 ;  /* 0x0000000906067224 */ /* 0x000fe400078e0200 */
[----:B------:R-:W-:Y:S01]  /*1540*/  IMAD.U32 R12, RZ, RZ, UR4 ;  /* 0x00000004ff0c7e24 */ /* 0x000fe2000f8e00ff */
[----:B------:R-:W-:-:S07]  /*1550*/  MOV R13, UR5 ;  /* 0x00000005000d7c02 */ /* 0x000fce0008000f00 */
.L_x_167:
[----:B------:R-:W0:Y:S01]  /*1560*/  LDC.64 R18, c[0x0][0x380] ;  /* 0x0000e000ff127b82 */ /* 0x000e220000000a00 */
[----:B------:R-:W-:Y:S01]  /*1570*/  MOV R10, R12 ;  /* 0x0000000c000a7202 */ /* 0x000fe20000000f00 */
[----:B------:R-:W-:-:S05]  /*1580*/  IMAD.MOV.U32 R11, RZ, RZ, R13 ;  /* 0x000000ffff0b7224 */ /* 0x000fca00078e000d */
        /* <DEDUP_REMOVED lines=30> */
[----:B------:R-:W-:Y:S01]  /*1770*/  IADD3 R5, PT, PT, R5, 0x8, RZ ;  /* 0x0000000805057810 */ /* 0x000fe20007ffe0ff */
[----:B------:R-:W-:Y:S01]  /*1780*/  VIADD R28, R28, 0x8 ;  /* 0x000000081c1c7836 */ /* 0x000fe20000000000 */
[----:B---3--:R-:W-:-:S08]  /*1790*/  DFMA R12, -R16, R14, R12 ;  /* 0x0000000e100c722b */ /* 0x008fd0000000010c */
[----:B--2---:R-:W-:Y:S01]  /*17a0*/  DFMA R20, -R20, R18, R12 ;  /* 0x000000121414722b */ /* 0x004fe2000000010c */
[----:B------:R-:W-:-:S05]  /*17b0*/  IADD3 R12, P0, PT, R10, 0x40, RZ ;  /* 0x000000400a0c7810 */ /* 0x000fca0007f1e0ff */
[----:B------:R-:W-:Y:S01]  /*17c0*/  IMAD.X R13, RZ, RZ, R11, P0 ;  /* 0x000000ffff0d7224 */ /* 0x000fe200000e060b */
[----:B------:R-:W-:Y:S02]  /*17d0*/  ISETP.NE.AND P0, PT, R5, RZ, PT ;  /* 0x000000ff0500720c */ /* 0x000fe40003f05270 */
[----:B------:R-:W-:-:S04]  /*17e0*/  IADD3 R16, PT, PT, -R9, RZ, RZ ;  /* 0x000000ff09107210 */ /* 0x000fc80007ffe1ff */
[C---:B------:R-:W-:Y:S01]  /*17f0*/  LEA R7, R16.reuse, R7, 0x3 ;  /* 0x0000000710077211 */ /* 0x040fe200078e18ff */
[C---:B------:R-:W-:Y:S01]  /*1800*/  IMAD R23, R16.reuse, 0x8, R23 ;  /* 0x0000000810177824 */ /* 0x040fe200078e0217 */
[C---:B------:R-:W-:Y:S01]  /*1810*/  LEA R22, R16.reuse, R22, 0x3 ;  /* 0x0000001610167211 */ /* 0x040fe200078e18ff */
[C---:B------:R-:W-:Y:S01]  /*1820*/  IMAD R26, R16.reuse, 0x8, R26 ;  /* 0x00000008101a7824 */ /* 0x040fe200078e021a */
[C---:B------:R-:W-:Y:S02]  /*1830*/  LEA R24, R16.reuse, R24, 0x3 ;  /* 0x0000001810187211 */ /* 0x040fe400078e18ff */
[C---:B------:R-:W-:Y:S02]  /*1840*/  LEA R25, R16.reuse, R25, 0x3 ;  /* 0x0000001910197211 */ /* 0x040fe400078e18ff */
[C---:B------:R-:W-:Y:S02]  /*1850*/  LEA R27, R16.reuse, R27, 0x3 ;  /* 0x0000001b101b7211 */ /* 0x040fe400078e18ff */
[----:B------:R-:W-:Y:S01]  /*1860*/  LEA R6, R16, R6, 0x3 ;  /* 0x0000000610067211 */ /* 0x000fe200078e18ff */
[----:B------:R-:W-:Y:S06]  /*1870*/  @P0 BRA `(.L_x_167) ;  /* 0xfffffffc00380947 */ /* 0x000fec000383ffff */
[----:B------:R-:W-:-:S07]  /*1880*/  IADD3 R5, PT, PT, R28, 0x1, RZ ;  /* 0x000000011c057810 */ /* 0x000fce0007ffe0ff */
.L_x_166:
[----:B------:R-:W-:-:S13]  /*1890*/  LOP3.LUT P0, R6, R3, 0x7, RZ, 0xc0, !PT ;  /* 0x0000000703067812 */ /* 0x000fda000780c0ff */
[----:B------:R-:W-:Y:S05]  /*18a0*/  @!P0 BRA `(.L_x_165) ;  /* 0x0000000000f48947 */ /* 0x000fea0003800000 */
[----:B------:R-:W-:Y:S02]  /*18b0*/  ISETP.GE.U32.AND P0, PT, R6, 0x4, PT ;  /* 0x000000040600780c */ /* 0x000fe40003f06070 */
[----:B------:R-:W-:-:S04]  /*18c0*/  LOP3.LUT R24, R3, 0x3, RZ, 0xc0, !PT ;  /* 0x0000000303187812 */ /* 0x000fc800078ec0ff */
[----:B------:R-:W-:-:S07]  /*18d0*/  ISETP.NE.AND P1, PT, R24, RZ, PT ;  /* 0x000000ff1800720c */ /* 0x000fce0003f25270 */
[----:B------:R-:W-:Y:S06]  /*18e0*/  @!P0 BRA `(.L_x_168) ;  /* 0x0000000000708947 */ /* 0x000fec0003800000 */
[----:B------:R-:W0:Y:S01]  /*18f0*/  LDC.64 R12, c[0x0][0x380] ;  /* 0x0000e000ff0c7b82 */ /* 0x000e220000000a00 */
[----:B------:R-:W-:-:S05]  /*1900*/  IADD3 R10, PT, PT, R2, -R5, RZ ;  /* 0x80000005020a7210 */ /* 0x000fca0007ffe0ff */
[----:B------:R-:W-:Y:S02]  /*1910*/  IMAD R16, R10, R9, R0 ;  /* 0x000000090a107224 */ /* 0x000fe400078e0200 */
[----:B------:R-:W1:Y:S02]  /*1920*/  LDC.64 R6, c[0x0][0x390] ;  /* 0x0000e400ff067b82 */ /* 0x000e640000000a00 */
[----:B------:R-:W-:-:S04]  /*1930*/  IMAD.IADD R23, R16, 0x1, R9 ;  /* 0x0000000110177824 */ /* 0x000fc800078e0209 */
[----:B0-----:R-:W-:-:S06]  /*1940*/  IMAD.WIDE R22, R23, 0x8, R12 ;  /* 0x0000000817167825 */ /* 0x001fcc00078e020c */
[----:B------:R-:W2:Y:S01]  /*1950*/  LDG.E.64 R22, desc[UR6][R22.64] ;  /* 0x0000000616167981 */ /* 0x000ea2000c1e1b00 */
[----:B-1----:R-:W-:-:S05]  /*1960*/  IMAD.WIDE R6, R5, 0x8, R6 ;  /* 0x0000000805067825 */ /* 0x002fca00078e0206 */
[----:B------:R-:W2:Y:S01]  /*1970*/  LDG.E.64 R18, desc[UR6][R6.64+-0x8] ;  /* 0xfffff80606127981 */ /* 0x000ea2000c1e1b00 */
[----:B------:R-:W-:Y:S01]  /*1980*/  LOP3.LUT R11, RZ, R5, RZ, 0x33, !PT ;  /* 0x00000005ff0b7212 */ /* 0x000fe200078e33ff */
[----:B------:R-:W-:Y:S01]  /*1990*/  IMAD.WIDE R16, R16, 0x8, R12 ;  /* 0x0000000810107825 */ /* 0x000fe200078e020c */
[----:B------:R-:W-:Y:S01]  /*19a0*/  IADD3 R25, PT, PT, R10, -0x2, RZ ;  /* 0xfffffffe0a197810 */ /* 0x000fe20007ffe0ff */
[----:B------:R-:W3:Y:S01]  /*19b0*/  LDG.E.64 R14, desc[UR6][R6.64] ;  /* 0x00000006060e7981 */ /* 0x000ee2000c1e1b00 */
[----:B------:R-:W-:-:S03]  /*19c0*/  IADD3 R11, PT, PT, R2, R11, RZ ;  /* 0x0000000b020b7210 */ /* 0x000fc60007ffe0ff */
[----:B------:R-:W3:Y:S02]  /*19d0*/  LDG.E.64 R16, desc[UR6][R16.64] ;  /* 0x0000000610107981 */ /* 0x000ee4000c1e1b00 */
[----:B------:R-:W-:-:S04]  /*19e0*/  IMAD R11, R11, R9, R0 ;  /* 0x000000090b0b7224 */ /* 0x000fc800078e0200 */
        /* <DEDUP_REMOVED lines=9> */
[----:B------:R-:W-:-:S07]  /*1a80*/  VIADD R5, R5, 0x4 ;  /* 0x0000000405057836 */ /* 0x000fce0000000000 */
[----:B----4-:R-:W-:-:S08]  /*1a90*/  DFMA R20, -R20, R10, R14 ;  /* 0x0000000a1414722b */ /* 0x010fd0000000010e */
[----:B-----5:R-:W-:-:S11]  /*1aa0*/  DFMA R20, -R22, R12, R20 ;  /* 0x0000000c1614722b */ /* 0x020fd60000000114 */
.L_x_168:
[----:B------:R-:W-:Y:S05]  /*1ab0*/  @!P1 BRA `(.L_x_165) ;  /* 0x0000000000709947 */ /* 0x000fea0003800000 */
[----:B------:R-:W-:Y:S02]  /*1ac0*/  ISETP.NE.AND P0, PT, R24, 0x1, PT ;  /* 0x000000011800780c */ /* 0x000fe40003f05270 */
[----:B------:R-:W-:-:S04]  /*1ad0*/  LOP3.LUT R3, R3, 0x1, RZ, 0xc0, !PT ;  /* 0x0000000103037812 */ /* 0x000fc800078ec0ff */
[----:B------:R-:W-:-:S07]  /*1ae0*/  ISETP.NE.U32.AND P1, PT, R3, 0x1, PT ;  /* 0x000000010300780c */ /* 0x000fce0003f25070 */
[----:B------:R-:W0:Y:S01]  /*1af0*/  @P0 LDC.64 R22, c[0x0][0x390] ;  /* 0x0000e400ff160b82 */ /* 0x000e220000000a00 */
[----:B------:R-:W-:-:S05]  /*1b00*/  @P0 IADD3 R3, PT, PT, R2, -R5, RZ ;  /* 0x8000000502030210 */ /* 0x000fca0007ffe0ff */
[-C--:B------:R-:W-:Y:S02]  /*1b10*/  @P0 IMAD R19, R3, R9.reuse, R0 ;  /* 0x0000000903130224 */ /* 0x080fe400078e0200 */
[----:B------:R-:W1:Y:S03]  /*1b20*/  @P0 LDC.64 R16, c[0x0][0x380] ;  /* 0x0000e000ff100b82 */ /* 0x000e660000000a00 */
[----:B------:R-:W-:-:S05]  /*1b30*/  @P0 IADD3 R11, PT, PT, R19, R9, RZ ;  /* 0x00000009130b0210 */ /* 0x000fca0007ffe0ff */
[----:B------:R-:W2:Y:S08]  /*1b40*/  @!P1 LDC.64 R12, c[0x0][0x390] ;  /* 0x0000e400ff0c9b82 */ /* 0x000eb00000000a00 */
[----:B------:R-:W3:Y:S01]  /*1b50*/  @!P1 LDC.64 R6, c[0x0][0x380] ;  /* 0x0000e000ff069b82 */ /* 0x000ee20000000a00 */
[----:B0-----:R-:W-:-:S04]  /*1b60*/  @P0 IMAD.WIDE R22, R5, 0x8, R22 ;  /* 0x0000000805160825 */ /* 0x001fc800078e0216 */
[----:B------:R-:W-:Y:S01]  /*1b70*/  @P0 VIADD R5, R5, 0x2 ;  /* 0x0000000205050836 */ /* 0x000fe20000000000 */
[----:B------:R-:W4:Y:S01]  /*1b80*/  @P0 LDG.E.64 R14, desc[UR6][R22.64+-0x8] ;  /* 0xfffff806160e0981 */ /* 0x000f22000c1e1b00 */
[----:B-1----:R-:W-:-:S03]  /*1b90*/  @P0 IMAD.WIDE R10, R11, 0x8, R16 ;  /* 0x000000080b0a0825 */ /* 0x002fc600078e0210 */
[----:B------:R-:W-:-:S03]  /*1ba0*/  @!P1 IADD3 R18, PT, PT, R2, -R5, RZ ;  /* 0x8000000502129210 */ /* 0x000fc60007ffe0ff */
[----:B------:R-:W4:Y:S02]  /*1bb0*/  @P0 LDG.E.64 R10, desc[UR6][R10.64] ;  /* 0x000000060a0a0981 */ /* 0x000f24000c1e1b00 */
[----:B------:R-:W-:Y:S02]  /*1bc0*/  @!P1 IMAD R3, R18, R9, R9 ;  /* 0x0000000912039224 */ /* 0x000fe400078e0209 */
[----:B------:R-:W-:Y:S02]  /*1bd0*/  @P0 IMAD.WIDE R18, R19, 0x8, R16 ;  /* 0x0000000813120825 */ /* 0x000fe400078e0210 */
[----:B------:R-:W5:Y:S01]  /*1be0*/  @P0 LDG.E.64 R16, desc[UR6][R22.64] ;  /* 0x0000000616100981 */ /* 0x000f62000c1e1b00 */
[----:B------:R-:W-:Y:S01]  /*1bf0*/  @!P1 IADD3 R3, PT, PT, R0, R3, RZ ;  /* 0x0000000300039210 */ /* 0x000fe20007ffe0ff */
[----:B--2---:R-:W-:Y:S02]  /*1c00*/  @!P1 IMAD.WIDE R12, R5, 0x8, R12 ;  /* 0x00000008050c9825 */ /* 0x004fe400078e020c */
[----:B------:R-:W5:Y:S02]  /*1c10*/  @P0 LDG.E.64 R18, desc[UR6][R18.64] ;  /* 0x0000000612120981 */ /* 0x000f64000c1e1b00 */
[----:B---3--:R-:W-:-:S02]  /*1c20*/  @!P1 IMAD.WIDE R6, R3, 0x8, R6 ;  /* 0x0000000803069825 */ /* 0x008fc400078e0206 */
[----:B------:R-:W2:Y:S04]  /*1c30*/  @!P1 LDG.E.64 R12, desc[UR6][R12.64+-0x8] ;  /* 0xfffff8060c0c9981 */ /* 0x000ea8000c1e1b00 */
[----:B------:R-:W2:Y:S01]  /*1c40*/  @!P1 LDG.E.64 R6, desc[UR6][R6.64] ;  /* 0x0000000606069981 */ /* 0x000ea2000c1e1b00 */
[----:B----4-:R-:W-:-:S08]  /*1c50*/  @P0 DFMA R14, -R14, R10, R20 ;  /* 0x0000000a0e0e022b */ /* 0x010fd00000000114 */
[----:B-----5:R-:W-:-:S08]  /*1c60*/  @P0 DFMA R20, -R16, R18, R14 ;  /* 0x000000121014022b */ /* 0x020fd0000000010e */
[----:B--2---:R-:W-:-:S11]  /*1c70*/  @!P1 DFMA R20, -R12, R6, R20 ;  /* 0x000000060c14922b */ /* 0x004fd60000000114 */
.L_x_165:
[----:B------:R-:W-:Y:S01]  /*1c80*/  IMAD.IADD R3, R8, 0x1, -R2 ;  /* 0x0000000108037824 */ /* 0x000fe200078e0a02 */
[----:B------:R-:W-:Y:S04]  /*1c90*/  BSSY.RECONVERGENT B0, `(.L_x_169) ;  /* 0x0000076000007945 */ /* 0x000fe80003800200 */
[----:B------:R-:W-:-:S13]  /*1ca0*/  ISETP.GE.AND P0, PT, R3, 0x2, PT ;  /* 0x000000020300780c */ /* 0x000fda0003f06270 */
[----:B------:R-:W-:Y:S05]  /*1cb0*/  @!P0 BRA `(.L_x_170) ;  /* 0x0000000400cc8947 */ /* 0x000fea0003800000 */
[----:B------:R-:W-:Y:S01]  /*1cc0*/  IADD3 R5, PT, PT, R3, -0x2, RZ ;  /* 0xfffffffe03057810 */ /* 0x000fe20007ffe0ff */
[----:B------:R-:W-:Y:S01]  /*1cd0*/  BSSY.RECONVERGENT B1, `(.L_x_171) ;  /* 0x0000038000017945 */ /* 0x000fe20003800200 */
[----:B------:R-:W-:Y:S02]  /*1ce0*/  LOP3.LUT R3, RZ, R2, RZ, 0x33, !PT ;  /* 0x00000002ff037212 */ /* 0x000fe400078e33ff */
[----:B------:R-:W-:Y:S02]  /*1cf0*/  ISETP.GE.U32.AND P0, PT, R5, 0x7, PT ;  /* 0x000000070500780c */ /* 0x000fe40003f06070 */
[----:B------:R-:W-:Y:S01]  /*1d00*/  IADD3 R8, PT, PT, R3, R8, RZ ;  /* 0x0000000803087210 */ /* 0x000fe20007ffe0ff */
[----:B------:R-:W-:-:S03]  /*1d10*/  IMAD.MOV.U32 R3, RZ, RZ, 0x1 ;  /* 0x00000001ff037424 */ /* 0x000fc600078e00ff */
[----:B------:R-:W-:-:S07]  /*1d20*/  LOP3.LUT R6, R8, 0x7, RZ, 0xc0, !PT ;  /* 0x0000000708067812 */ /* 0x000fce00078ec0ff */
[----:B------:R-:W-:Y:S05]  /*1d30*/  @!P0 BRA `(.L_x_172) ;  /* 0x0000000000c48947 */ /* 0x000fea0003800000 */
[----:B------:R-:W-:Y:S01]  /*1d40*/  IMAD R5, R2, R9, R9 ;  /* 0x0000000902057224 */ /* 0x000fe200078e0209 */
[----:B------:R-:W-:Y:S01]  /*1d50*/  LOP3.LUT R7, R8, 0xfffffff8, RZ, 0xc0, !PT ;  /* 0xfffffff808077812 */ /* 0x000fe200078ec0ff */
[----:B------:R-:W-:Y:S01]  /*1d60*/  BSSY.RECONVERGENT B2, `(.L_x_173) ;  /* 0x000002d000027945 */ /* 0x000fe20003800200 */
[----:B------:R-:W-:Y:S02]  /*1d70*/  MOV R3, RZ ;  /* 0x000000ff00037202 */ /* 0x000fe40000000f00 */
[----:B------:R-:W-:Y:S01]  /*1d80*/  IADD3 R5, PT, PT, R0, R5, RZ ;  /* 0x0000000500057210 */ /* 0x000fe20007ffe0ff */
[----:B------:R-:W-:-:S07]  /*1d90*/  IMAD.MOV R7, RZ, RZ, -R7 ;  /* 0x000000ffff077224 */ /* 0x000fce00078e0a07 */
.L_x_174:
        /* <DEDUP_REMOVED lines=33> */
[----:B------:R-:W-:Y:S01]  /*1fb0*/  IADD3 R7, PT, PT, R7, 0x8, RZ ;  /* 0x0000000807077810 */ /* 0x000fe20007ffe0ff */
[----:B---3--:R-:W-:-:S03]  /*1fc0*/  DFMA R12, R16, R12, R22 ;  /* 0x0000000c100c722b */ /* 0x008fc60000000016 */
[----:B------:R-:W-:Y:S01]  /*1fd0*/  ISETP.NE.AND P0, PT, R7, RZ, PT ;  /* 0x000000ff0700720c */ /* 0x000fe20003f05270 */
[----:B------:R-:W-:Y:S01]  /*1fe0*/  VIADD R3, R3, 0x8 ;  /* 0x0000000803037836 */ /* 0x000fe20000000000 */
[----:B------:R-:W-:-:S03]  /*1ff0*/  LEA R5, R9, R5, 0x3 ;  /* 0x0000000509057211 */ /* 0x000fc600078e18ff */
[----:B--2---:R-:W-:-:S08]  /*2000*/  DFMA R20, R20, R18, R12 ;  /* 0x000000121414722b */ /* 0x004fd0000000000c */
[----:B----4-:R-:W-:Y:S01]  /*2010*/  DFMA R20, R10, R14, R20 ;  /* 0x0000000e0a14722b */ /* 0x010fe20000000014 */
[----:B------:R-:W-:Y:S10]  /*2020*/  @P0 BRA `(.L_x_174) ;  /* 0xfffffffc005c0947 */ /* 0x000ff4000383ffff */
[----:B------:R-:W-:Y:S05]  /*2030*/  BSYNC.RECONVERGENT B2 ;  /* 0x0000000000027941 */ /* 0x000fea0003800200 */
.L_x_173:
[----:B------:R-:W-:-:S07]  /*2040*/  IADD3 R3, PT, PT, R3, 0x1, RZ ;  /* 0x0000000103037810 */ /* 0x000fce0007ffe0ff */
.L_x_172:
[----:B------:R-:W-:Y:S05]  /*2050*/  BSYNC.RECONVERGENT B1 ;  /* 0x0000000000017941 */ /* 0x000fea0003800200 */
.L_x_171:
        /* <DEDUP_REMOVED lines=29> */
.L_x_176:
[----:B------:R-:W-:Y:S05]  /*2230*/  BSYNC.RECONVERGENT B1 ;  /* 0x0000000000017941 */ /* 0x000fea0003800200 */
.L_x_175:
[----:B------:R-:W-:Y:S05]  /*2240*/  @!P1 BRA `(.L_x_170) ;  /* 0x0000000000689947 */ /* 0x000fea0003800000 */
[----:B------:R-:W-:Y:S02]  /*2250*/  ISETP.NE.AND P0, PT, R5, 0x1, PT ;  /* 0x000000010500780c */ /* 0x000fe40003f05270 */
[----:B------:R-:W-:-:S04]  /*2260*/  LOP3.LUT R8, R8, 0x1, RZ, 0xc0, !PT ;  /* 0x0000000108087812 */ /* 0x000fc800078ec0ff */
[----:B------:R-:W-:-:S07]  /*2270*/  ISETP.NE.U32.AND P1, PT, R8, 0x1, PT ;  /* 0x000000010800780c */ /* 0x000fce0003f25070 */
[----:B------:R-:W0:Y:S01]  /*2280*/  @P0 LDC.64 R18, c[0x0][0x390] ;  /* 0x0000e400ff120b82 */ /* 0x000e220000000a00 */
[----:B------:R-:W-:-:S05]  /*2290*/  @P0 IADD3 R5, PT, PT, R2, R3, RZ ;  /* 0x0000000302050210 */ /* 0x000fca0007ffe0ff */
[----:B------:R-:W-:Y:S02]  /*22a0*/  @P0 IMAD R5, R5, R9, R0 ;  /* 0x0000000905050224 */ /* 0x000fe400078e0200 */
[----:B------:R-:W1:Y:S08]  /*22b0*/  @P0 LDC.64 R6, c[0x0][0x380] ;  /* 0x0000e000ff060b82 */ /* 0x000e700000000a00 */
[----:B------:R-:W2:Y:S08]  /*22c0*/  @!P1 LDC.64 R16, c[0x0][0x390] ;  /* 0x0000e400ff109b82 */ /* 0x000eb00000000a00 */
[----:B------:R-:W3:Y:S01]  /*22d0*/  @!P1 LDC.64 R12, c[0x0][0x380] ;  /* 0x0000e000ff0c9b82 */ /* 0x000ee20000000a00 */
[----:B0-----:R-:W-:-:S04]  /*22e0*/  @P0 IMAD.WIDE R18, R3, 0x8, R18 ;  /* 0x0000000803120825 */ /* 0x001fc800078e0212 */
[----:B------:R-:W-:Y:S01]  /*22f0*/  @P0 VIADD R3, R3, 0x2 ;  /* 0x0000000203030836 */ /* 0x000fe20000000000 */
[----:B------:R-:W4:Y:S01]  /*2300*/  @P0 LDG.E.64 R10, desc[UR6][R18.64+-0x8] ;  /* 0xfffff806120a0981 */ /* 0x000f22000c1e1b00 */
[----:B-1----:R-:W-:-:S03]  /*2310*/  @P0 IMAD.WIDE R22, R5, 0x8, R6 ;  /* 0x0000000805160825 */ /* 0x002fc600078e0206 */
[----:B------:R-:W-:Y:S02]  /*2320*/  @!P1 IADD3 R5, PT, PT, R2, R3, RZ ;  /* 0x0000000302059210 */ /* 0x000fe40007ffe0ff */
        /* <DEDUP_REMOVED lines=12> */
.L_x_170:
[----:B------:R-:W-:Y:S05]  /*23f0*/  BSYNC.RECONVERGENT B0 ;  /* 0x0000000000007941 */ /* 0x000fea0003800200 */
.L_x_169:
        /* <DEDUP_REMOVED lines=20> */
[----:B------:R-:W-:Y:S05]  /*2540*/  CALL.REL.NOINC `($__internal_4_$__cuda_sm20_div_rn_f64_full) ;  /* 0x0000000c00a87944 */ /* 0x000fea0003c00000 */
.L_x_178:
[----:B------:R-:W-:Y:S05]  /*2550*/  BSYNC.RECONVERGENT B0 ;  /* 0x0000000000007941 */ /* 0x000fea0003800200 */
.L_x_177:
[----:B------:R-:W0:Y:S01]  /*2560*/  LDC.64 R4, c[0x0][0x388] ;  /* 0x0000e200ff047b82 */ /* 0x000e220000000a00 */
[----:B------:R-:W1:Y:S02]  /*2570*/  LDCU UR4, c[0x0][0x3a4] ;  /* 0x00007480ff0477ac */ /* 0x000e640008000800 */
[----:B-1----:R-:W-:-:S04]  /*2580*/  IMAD R3, R2, UR4, R0 ;  /* 0x0000000402037c24 */ /* 0x002fc8000f8e0200 */
[----:B0-----:R-:W-:-:S05]  /*2590*/  IMAD.WIDE R4, R3, 0x8, R4 ;  /* 0x0000000803047825 */ /* 0x001fca00078e0204 */
[----:B------:R-:W-:Y:S01]  /*25a0*/  STG.E.64 desc[UR6][R4.64], R6 ;  /* 0x0000000604007986 */ /* 0x000fe2000c101b06 */
[----:B------:R-:W-:Y:S05]  /*25b0*/  EXIT ;  /* 0x000000000000794d */ /* 0x000fea0003800000 */
.L_x_164:
        /* <DEDUP_REMOVED lines=9> */
[C---:B------:R-:W-:Y:S01]  /*2650*/  IMAD R7, R2.reuse, R9, R9 ;  /* 0x0000000902077224 */ /* 0x040fe200078e0209 */
[C---:B------:R-:W-:Y:S01]  /*2660*/  IADD3 R20, PT, PT, R2.reuse, -0x5, RZ ;  /* 0xfffffffb02147810 */ /* 0x040fe20007ffe0ff */
[C---:B------:R-:W-:Y:S01]  /*2670*/  VIADD R25, R2.reuse, 0xfffffff9 ;  /* 0xfffffff902197836 */ /* 0x040fe20000000000 */
[C---:B------:R-:W-:Y:S01]  /*2680*/  IADD3 R22, PT, PT, R2.reuse, -0x2, RZ ;  /* 0xfffffffe02167810 */ /* 0x040fe20007ffe0ff */
[C---:B------:R-:W-:Y:S01]  /*2690*/  VIADD R21, R2.reuse, 0xfffffffc ;  /* 0xfffffffc02157836 */ /* 0x040fe20000000000 */
[C---:B------:R-:W-:Y:S01]  /*26a0*/  IADD3 R23, PT, PT, R2.reuse, -0x3, RZ ;  /* 0xfffffffd02177810 */ /* 0x040fe20007ffe0ff */
[----:B------:R-:W-:Y:S01]  /*26b0*/  VIADD R6, R2, 0xffffffff ;  /* 0xffffffff02067836 */ /* 0x000fe20000000000 */
[----:B------:R-:W-:Y:S01]  /*26c0*/  LOP3.LUT R5, R3, 0x7ffffff8, RZ, 0xc0, !PT ;  /* 0x7ffffff803057812 */ /* 0x000fe200078ec0ff */
[----:B------:R-:W-:-:S02]  /*26d0*/  HFMA2 R26, -RZ, RZ, 0, 0 ;  /* 0x00000000ff1a7431 */ /* 0x000fc400000001ff */
[-CC-:B------:R-:W-:Y:S01]  /*26e0*/  IMAD R24, R2, R9.reuse, R0.reuse ;  /* 0x0000000902187224 */ /* 0x180fe200078e0200 */
[----:B------:R-:W-:Y:S01]  /*26f0*/  CS2R R10, SRZ ;  /* 0x00000000000a7805 */ /* 0x000fe2000001ff00 */
[--C-:B------:R-:W-:Y:S01]  /*2700*/  IMAD R25, R25, R9, R0.reuse ;  /* 0x0000000919197224 */ /* 0x100fe200078e0200 */
[----:B------:R-:W-:Y:S01]  /*2710*/  IADD3 R7, PT, PT, R0, R7, RZ ;  /* 0x0000000700077210 */ /* 0x000fe20007ffe0ff */
[-CC-:B------:R-:W-:Y:S02]  /*2720*/  IMAD R8, R8, R9.reuse, R0.reuse ;  /* 0x0000000908087224 */ /* 0x180fe400078e0200 */
[-CC-:B------:R-:W-:Y:S01]  /*2730*/  IMAD R20, R20, R9.reuse, R0.reuse ;  /* 0x0000000914147224 */ /* 0x180fe200078e0200 */
[----:B0-----:R-:W-:Y:S01]  /*2740*/  UIADD3 UR4, UP0, UPT, UR4, 0x20, URZ ;  /* 0x0000002004047890 */ /* 0x001fe2000ff1e0ff */
[-CC-:B------:R-:W-:Y:S02]  /*2750*/  IMAD R21, R21, R9.reuse, R0.reuse ;  /* 0x0000000915157224 */ /* 0x180fe400078e0200 */
[-CC-:B------:R-:W-:Y:S01]  /*2760*/  IMAD R22, R22, R9.reuse, R0.reuse ;  /* 0x0000000916167224 */ /* 0x180fe200078e0200 */
[----:B------:R-:W-:Y:S01]  /*2770*/  UIADD3.X UR5, UPT, UPT, URZ, UR5, URZ, UP0, !UPT ;  /* 0x00000005ff057290 */ /* 0x000fe200087fe4ff */
[-CC-:B------:R-:W-:Y:S01]  /*2780*/  IMAD R23, R23, R9.reuse, R0.reuse ;  /* 0x0000000917177224 */ /* 0x180fe200078e0200 */
[----:B------:R-:W-:Y:S01]  /*2790*/  MOV R27, UR4 ;  /* 0x00000004001b7c02 */ /* 0x000fe20008000f00 */
[----:B------:R-:W-:-:S02]  /*27a0*/  IMAD R6, R6, R9, R0 ;  /* 0x0000000906067224 */ /* 0x000fc400078e0200 */
[----:B------:R-:W-:Y:S01]  /*27b0*/  IMAD.MOV R5, RZ, RZ, -R5 ;  /* 0x000000ffff057224 */ /* 0x000fe200078e0a05 */
[----:B------:R-:W-:-:S07]  /*27c0*/  MOV R28, UR5 ;  /* 0x00000005001c7c02 */ /* 0x000fce0008000f00 */
.L_x_181:
[----:B------:R-:W0:Y:S02]  /*27d0*/  LDC.64 R12, c[0x0][0x380] ;  /* 0x0000e000ff0c7b82 */ /* 0x000e240000000a00 */
[----:B0-----:R-:W-:-:S04]  /*27e0*/  IMAD.WIDE R16, R24, 0x8, R12 ;  /* 0x0000000818107825 */ /* 0x001fc800078e020c */
[----:B------:R-:W-:Y:S02]  /*27f0*/  IMAD.WIDE R14, R7, 0x8, R12 ;  /* 0x00000008070e7825 */ /* 0x000fe400078e020c */
[----:B------:R-:W2:Y:S04]  /*2800*/  LDG.E.64 R16, desc[UR6][R16.64] ;  /* 0x0000000610107981 */ /* 0x000ea8000c1e1b00 */
[----:B------:R-:W2:Y:S01]  /*2810*/  LDG.E.64 R18, desc[UR6][R14.64] ;  /* 0x000000060e127981 */ /* 0x000ea2000c1e1b00 */
[----:B------:R-:W-:Y:S01]  /*2820*/  IMAD.MOV.U32 R29, RZ, RZ, R28 ;  /* 0x000000ffff1d7224 */ /* 0x000fe200078e001c */
        /* <DEDUP_REMOVED lines=49> */
[----:B------:R-:W-:Y:S02]  /*2b40*/  IADD3 R27, P0, PT, R28, 0x40, RZ ;  /* 0x000000401c1b7810 */ /* 0x000fe40007f1e0ff */
[----:B------:R-:W-:Y:S02]  /*2b50*/  IADD3 R5, PT, PT, R5, 0x8, RZ ;  /* 0x0000000805057810 */ /* 0x000fe40007ffe0ff */
[----:B--2---:R-:W-:Y:S01]  /*2b60*/  DFMA R10, R16, R10, R18 ;  /* 0x0000000a100a722b */ /* 0x004fe20000000012 */
[----:B------:R0:W2:Y:S01]  /*2b70*/  LDG.E.64 R16, desc[UR6][R28.64+0x18] ;  /* 0x000018061c107981 */ /* 0x0000a2000c1e1b00 */
[----:B---3--:R-:W-:Y:S01]  /*2b80*/  DADD R12, -R12, R14 ;  /* 0x000000000c0c7229 */ /* 0x008fe2000000010e */
[----:B0-----:R-:W-:Y:S02]  /*2b90*/  IADD3.X R28, PT, PT, RZ, R29, RZ, P0, !PT ;  /* 0x0000001dff1c7210 */ /* 0x001fe400007fe4ff */
[----:B------:R-:W-:-:S02]  /*2ba0*/  ISETP.NE.AND P0, PT, R5, RZ, PT ;  /* 0x000000ff0500720c */ /* 0x000fc40003f05270 */
[----:B------:R-:W-:Y:S02]  /*2bb0*/  IADD3 R26, PT, PT, R26, 0x8, RZ ;  /* 0x000000081a1a7810 */ /* 0x000fe40007ffe0ff */
[----:B------:R-:W-:Y:S01]  /*2bc0*/  LEA R7, R9, R7, 0x3 ;  /* 0x0000000709077211 */ /* 0x000fe200078e18ff */
[----:B--2---:R-:W-:Y:S01]  /*2bd0*/  DFMA R10, R16, R12, R10 ;  /* 0x0000000c100a722b */ /* 0x004fe2000000000a */
        /* <DEDUP_REMOVED lines=10> */
[----:B------:R-:W-:-:S07]  /*2c80*/  VIADD R26, R26, 0x1 ;  /* 0x000000011a1a7836 */ /* 0x000fce0000000000 */
.L_x_180:
[----:B------:R-:W-:-:S13]  /*2c90*/  LOP3.LUT P0, R6, R3, 0x7, RZ, 0xc0, !PT ;  /* 0x0000000703067812 */ /* 0x000fda000780c0ff */
[----:B------:R-:W-:Y:S05]  /*2ca0*/  @!P0 BRA `(.L_x_179) ;  /* 0x0000000400688947 */ /* 0x000fea0003800000 */
[----:B------:R-:W-:Y:S02]  /*2cb0*/  ISETP.GE.U32.AND P0, PT, R6, 0x4, PT ;  /* 0x000000040600780c */ /* 0x000fe40003f06070 */
[----:B------:R-:W-:-:S04]  /*2cc0*/  LOP3.LUT R5, R3, 0x3, RZ, 0xc0, !PT ;  /* 0x0000000303057812 */ /* 0x000fc800078ec0ff */
[----:B------:R-:W-:-:S07]  /*2cd0*/  ISETP.NE.AND P1, PT, R5, RZ, PT ;  /* 0x000000ff0500720c */ /* 0x000fce0003f25270 */
[----:B------:R-:W-:Y:S06]  /*2ce0*/  @!P0 BRA `(.L_x_182) ;  /* 0x0000000000a88947 */ /* 0x000fec0003800000 */
[----:B------:R-:W0:Y:S01]  /*2cf0*/  LDC.64 R16, c[0x0][0x380] ;  /* 0x0000e000ff107b82 */ /* 0x000e220000000a00 */
[CC--:B------:R-:W-:Y:S02]  /*2d00*/  IADD3 R8, PT, PT, R2.reuse, -R26.reuse, RZ ;  /* 0x8000001a02087210 */ /* 0x0c0fe40007ffe0ff */
[----:B------:R-:W-:-:S03]  /*2d10*/  IADD3 R13, PT, PT, R2, R26, RZ ;  /* 0x0000001a020d7210 */ /* 0x000fc60007ffe0ff */
[-CC-:B------:R-:W-:Y:S02]  /*2d20*/  IMAD R12, R8, R9.reuse, R0.reuse ;  /* 0x00000009080c7224 */ /* 0x180fe400078e0200 */
[----:B------:R-:W1:Y:S01]  /*2d30*/  LDC.64 R6, c[0x0][0x390] ;  /* 0x0000e400ff067b82 */ /* 0x000e620000000a00 */
[----:B------:R-:W-:Y:S02]  /*2d40*/  IMAD R13, R13, R9, R0 ;  /* 0x000000090d0d7224 */ /* 0x000fe400078e0200 */
[----:B------:R-:W-:-:S04]  /*2d50*/  IMAD.IADD R21, R12, 0x1, R9 ;  /* 0x000000010c157824 */ /* 0x000fc800078e0209 */
[----:B0-----:R-:W-:-:S04]  /*2d60*/  IMAD.WIDE R20, R21, 0x8, R16 ;  /* 0x0000000815147825 */ /* 0x001fc800078e0210 */
[----:B------:R-:W-:Y:S02]  /*2d70*/  IMAD.WIDE R24, R13, 0x8, R16 ;  /* 0x000000080d187825 */ /* 0x000fe400078e0210 */
[----:B------:R-:W2:Y:S04]  /*2d80*/  LDG.E.64 R20, desc[UR6][R20.64] ;  /* 0x0000000614147981 */ /* 0x000ea8000c1e1b00 */
[----:B------:R0:W2:Y:S01]  /*2d90*/  LDG.E.64 R18, desc[UR6][R24.64] ;  /* 0x0000000618127981 */ /* 0x0000a2000c1e1b00 */
[----:B-1----:R-:W-:-:S05]  /*2da0*/  IMAD.WIDE R6, R26, 0x8, R6 ;  /* 0x000000081a067825 */ /* 0x002fca00078e0206 */
[----:B------:R-:W3:Y:S01]  /*2db0*/  LDG.E.64 R22, desc[UR6][R6.64+-0x8] ;  /* 0xfffff80606167981 */ /* 0x000ee2000c1e1b00 */
[----:B------:R-:W-:-:S04]  /*2dc0*/  IMAD.WIDE R12, R12, 0x8, R16 ;  /* 0x000000080c0c7825 */ /* 0x000fc800078e0210 */
[----:B0-----:R-:W-:Y:S02]  /*2dd0*/  IMAD.WIDE R24, R9, 0x8, R24 ;  /* 0x0000000809187825 */ /* 0x001fe400078e0218 */
[----:B------:R-:W4:Y:S04]  /*2de0*/  LDG.E.64 R12, desc[UR6][R12.64] ;  /* 0x000000060c0c7981 */ /* 0x000f28000c1e1b00 */
[----:B------:R0:W4:Y:S01]  /*2df0*/  LDG.E.64 R14, desc[UR6][R24.64] ;  /* 0x00000006180e7981 */ /* 0x000122000c1e1b00 */
[----:B------:R-:W-:-:S04]  /*2e00*/  LOP3.LUT R27, RZ, R26, RZ, 0x33, !PT ;  /* 0x0000001aff1b7212 */ /* 0x000fc800078e33ff */
[----:B------:R-:W-:Y:S02]  /*2e10*/  IADD3 R27, PT, PT, R2, R27, RZ ;  /* 0x0000001b021b7210 */ /* 0x000fe40007ffe0ff */
[----:B------:R-:W-:Y:S01]  /*2e20*/  IADD3 R8, PT, PT, R8, -0x2, RZ ;  /* 0xfffffffe08087810 */ /* 0x000fe20007ffe0ff */
[----:B0-----:R-:W-:Y:S01]  /*2e30*/  IMAD.WIDE R24, R9, 0x8, R24 ;  /* 0x0000000809187825 */ /* 0x001fe200078e0218 */
[----:B--2---:R-:W-:-:S03]  /*2e40*/  DADD R18, -R20, R18 ;  /* 0x0000000014127229 */ /* 0x004fc60000000112 */
[----:B------:R-:W-:-:S04]  /*2e50*/  IMAD R21, R27, R9, R0 ;  /* 0x000000091b157224 */ /* 0x000fc800078e0200 */
[----:B------:R-:W-:Y:S01]  /*2e60*/  IMAD.WIDE R20, R21, 0x8, R16 ;  /* 0x0000000815147825 */ /* 0x000fe200078e0210 */
[----:B---3--:R-:W-:-:S03]  /*2e70*/  DFMA R10, R22, R18, R10 ;  /* 0x00000012160a722b */ /* 0x008fc6000000000a */
[----:B------:R-:W-:Y:S01]  /*2e80*/  IMAD R19, R8, R9, R0 ;  /* 0x0000000908137224 */ /* 0x000fe200078e0200 */
[----:B------:R0:W2:Y:S03]  /*2e90*/  LDG.E.64 R22, desc[UR6][R24.64] ;  /* 0x0000000618167981 */ /* 0x0000a6000c1e1b00 */
[----:B------:R-:W-:Y:S01]  /*2ea0*/  IMAD.WIDE R16, R19, 0x8, R16 ;  /* 0x0000000813107825 */ /* 0x000fe200078e0210 */
[----:B------:R-:W2:Y:S04]  /*2eb0*/  LDG.E.64 R20, desc[UR6][R20.64] ;  /* 0x0000000614147981 */ /* 0x000ea8000c1e1b00 */
[----:B------:R-:W3:Y:S01]  /*2ec0*/  LDG.E.64 R18, desc[UR6][R6.64] ;  /* 0x0000000606127981 */ /* 0x000ee2000c1e1b00 */
[----:B0-----:R-:W-:Y:S01]  /*2ed0*/  IMAD.WIDE R24, R9, 0x8, R24 ;  /* 0x0000000809187825 */ /* 0x001fe200078e0218 */
[----:B----4-:R-:W-:-:S02]  /*2ee0*/  DADD R12, -R12, R14 ;  /* 0x000000000c0c7229 */ /* 0x010fc4000000010e */
[----:B------:R-:W4:Y:S04]  /*2ef0*/  LDG.E.64 R16, desc[UR6][R16.64] ;  /* 0x0000000610107981 */ /* 0x000f28000c1e1b00 */
[----:B------:R-:W4:Y:S04]  /*2f00*/  LDG.E.64 R24, desc[UR6][R24.64] ;  /* 0x0000000618187981 */ /* 0x000f28000c1e1b00 */
[----:B------:R-:W5:Y:S04]  /*2f10*/  LDG.E.64 R14, desc[UR6][R6.64+0x8] ;  /* 0x00000806060e7981 */ /* 0x000f68000c1e1b00 */
[----:B------:R-:W5:Y:S01]  /*2f20*/  LDG.E.64 R6, desc[UR6][R6.64+0x10] ;  /* 0x0000100606067981 */ /* 0x000f62000c1e1b00 */
[----:B------:R-:W-:Y:S01]  /*2f30*/  VIADD R26, R26, 0x4 ;  /* 0x000000041a1a7836 */ /* 0x000fe20000000000 */
[----:B--2---:R-:W-:-:S02]  /*2f40*/  DADD R22, -R20, R22 ;  /* 0x0000000014167229 */ /* 0x004fc40000000116 */
[----:B---3--:R-:W-:Y:S02]  /*2f50*/  DFMA R10, R18, R12, R10 ;  /* 0x0000000c120a722b */ /* 0x008fe4000000000a */
[----:B----4-:R-:W-:-:S06]  /*2f60*/  DADD R12, -R16, R24 ;  /* 0x00000000100c7229 */ /* 0x010fcc0000000118 */
[----:B-----5:R-:W-:-:S08]  /*2f70*/  DFMA R10, R14, R22, R10 ;  /* 0x000000160e0a722b */ /* 0x020fd0000000000a */
[----:B------:R-:W-:-:S11]  /*2f80*/  DFMA R10, R6, R12, R10 ;  /* 0x0000000c060a722b */ /* 0x000fd6000000000a */
.L_x_182:
[----:B------:R-:W-:Y:S05]  /*2f90*/  @!P1 BRA `(.L_x_179) ;  /* 0x0000000000ac9947 */ /* 0x000fea0003800000 */
[----:B------:R-:W-:Y:S02]  /*2fa0*/  ISETP.NE.AND P0, PT, R5, 0x1, PT ;  /* 0x000000010500780c */ /* 0x000fe40003f05270 */
[----:B------:R-:W-:-:S04]  /*2fb0*/  LOP3.LUT R3, R3, 0x1, RZ, 0xc0, !PT ;  /* 0x0000000103037812 */ /* 0x000fc800078ec0ff */
[----:B------:R-:W-:-:S07]  /*2fc0*/  ISETP.NE.U32.AND P1, PT, R3, 0x1, PT ;  /* 0x000000010300780c */ /* 0x000fce0003f25070 */
        /* <DEDUP_REMOVED lines=19> */
[----:B------:R-:W-:Y:S01]  /*3100*/  IADD3 R26, PT, PT, R26, 0x2, RZ ;  /* 0x000000021a1a7810 */ /* 0x000fe20007ffe0ff */
[----:B--2---:R-:W-:-:S02]  /*3110*/  DADD R6, -R12, R6 ;  /* 0x000000000c067229 */ /* 0x004fc40000000106 */
[----:B---3--:R-:W-:-:S06]  /*3120*/  DADD R14, -R14, R28 ;  /* 0x000000000e0e7229 */ /* 0x008fcc000000011c */
[----:B----4-:R-:W-:-:S08]  /*3130*/  DFMA R6, R18, R6, R10 ;  /* 0x000000061206722b */ /* 0x010fd0000000000a */
[----:B-----5:R-:W-:-:S11]  /*3140*/  DFMA R10, R16, R14, R6 ;  /* 0x0000000e100a722b */ /* 0x020fd60000000006 */
.L_x_183:
[----:B------:R-:W-:Y:S05]  /*3150*/  @P1 BRA `(.L_x_179) ;  /* 0x00000000003c1947 */ /* 0x000fea0003800000 */
[----:B------:R-:W0:Y:S01]  /*3160*/  LDC.64 R14, c[0x0][0x380] ;  /* 0x0000e000ff0e7b82 */ /* 0x000e220000000a00 */
[C---:B------:R-:W-:Y:S01]  /*3170*/  IADD3 R8, PT, PT, R2.reuse, -R26, RZ ;  /* 0x8000001a02087210 */ /* 0x040fe20007ffe0ff */
[----:B------:R-:W-:-:S04]  /*3180*/  IMAD.IADD R5, R2, 0x1, R26 ;  /* 0x0000000102057824 */ /* 0x000fc800078e021a */
[-C--:B------:R-:W-:Y:S02]  /*3190*/  IMAD R3, R8, R9.reuse, R9 ;  /* 0x0000000908037224 */ /* 0x080fe400078e0209 */
[----:B------:R-:W1:Y:S01]  /*31a0*/  LDC.64 R6, c[0x0][0x390] ;  /* 0x0000e400ff067b82 */ /* 0x000e620000000a00 */
[----:B------:R-:W-:Y:S02]  /*31b0*/  IMAD R5, R5, R9, R0 ;  /* 0x0000000905057224 */ /* 0x000fe400078e0200 */
[----:B------:R-:W-:Y:S02]  /*31c0*/  IADD3 R3, PT, PT, R0, R3, RZ ;  /* 0x0000000300037210 */ /* 0x000fe40007ffe0ff */
        /* <DEDUP_REMOVED lines=8> */
.L_x_179:
        /* <DEDUP_REMOVED lines=18> */
[----:B------:R-:W-:Y:S05]  /*3370*/  CALL.REL.NOINC `($__internal_4_$__cuda_sm20_div_rn_f64_full) ;  /* 0x00000000001c7944 */ /* 0x000fea0003c00000 */
.L_x_185:
[----:B------:R-:W-:Y:S05]  /*3380*/  BSYNC.RECONVERGENT B0 ;  /* 0x0000000000007941 */ /* 0x000fea0003800200 */
.L_x_184:
[----:B------:R-:W0:Y:S01]  /*3390*/  LDC.64 R4, c[0x0][0x388] ;  /* 0x0000e200ff047b82 */ /* 0x000e220000000a00 */
[----:B------:R-:W1:Y:S02]  /*33a0*/  LDCU UR4, c[0x0][0x3a4] ;  /* 0x00007480ff0477ac */ /* 0x000e640008000800 */
[----:B-1----:R-:W-:-:S04]  /*33b0*/  IMAD R3, R2, UR4, R0 ;  /* 0x0000000402037c24 */ /* 0x002fc8000f8e0200 */
[----:B0-----:R-:W-:-:S05]  /*33c0*/  IMAD.WIDE R4, R3, 0x8, R4 ;  /* 0x0000000803047825 */ /* 0x001fca00078e0204 */
[----:B------:R-:W-:Y:S01]  /*33d0*/  STG.E.64 desc[UR6][R4.64], R6 ;  /* 0x0000000604007986 */ /* 0x000fe2000c101b06 */
[----:B------:R-:W-:Y:S05]  /*33e0*/  EXIT ;  /* 0x000000000000794d */ /* 0x000fea0003800000 */
        .weak           $__internal_4_$__cuda_sm20_div_rn_f64_full
        .type           $__internal_4_$__cuda_sm20_div_rn_f64_full,@function
        .size           $__internal_4_$__cuda_sm20_div_rn_f64_full,(.L_x_211 - $__internal_4_$__cuda_sm20_div_rn_f64_full)
$__internal_4_$__cuda_sm20_div_rn_f64_full:
        /* <DEDUP_REMOVED lines=69> */
.L_x_187:
        /* <DEDUP_REMOVED lines=16> */
.L_x_190:
[----:B------:R-:W-:Y:S02]  /*3940*/  LOP3.LUT R17, R7, 0x80000, RZ, 0xfc, !PT ;  /* 0x0008000007117812 */ /* 0x000fe400078efcff */
[----:B------:R-:W-:Y:S01]  /*3950*/  MOV R16, R6 ;  /* 0x0000000600107202 */ /* 0x000fe20000000f00 */
[----:B------:R-:W-:Y:S06]  /*3960*/  BRA `(.L_x_188) ;  /* 0x0000000000087947 */ /* 0x000fec0003800000 */
.L_x_189:
[----:B------:R-:W-:Y:S02]  /*3970*/  LOP3.LUT R17, R11, 0x80000, RZ, 0xfc, !PT ;  /* 0x000800000b117812 */ /* 0x000fe400078efcff */
[----:B------:R-:W-:-:S07]  /*3980*/  MOV R16, R10 ;  /* 0x0000000a00107202 */ /* 0x000fce0000000f00 */
.L_x_188:
[----:B------:R-:W-:Y:S05]  /*3990*/  BSYNC.RECONVERGENT B1 ;  /* 0x0000000000017941 */ /* 0x000fea0003800200 */
.L_x_186:
[----:B------:R-:W-:Y:S02]  /*39a0*/  HFMA2 R13, -RZ, RZ, 0, 0 ;  /* 0x00000000ff0d7431 */ /* 0x000fe400000001ff */
[----:B------:R-:W-:Y:S01]  /*39b0*/  IMAD.MOV.U32 R6, RZ, RZ, R16 ;  /* 0x000000ffff067224 */ /* 0x000fe200078e0010 */
[----:B------:R-:W-:Y:S01]  /*39c0*/  MOV R7, R17 ;  /* 0x0000001100077202 */ /* 0x000fe20000000f00 */
[----:B------:R-:W-:Y:S06]  /*39d0*/  RET.REL.NODEC R12 `(_Z17DiffDxplus_kernelPdS_S_diii) ;  /* 0xffffffc40c887950 */ /* 0x000fec0003c3ffff */
.L_x_191:
        /* <DEDUP_REMOVED lines=10> */
.L_x_211:


//--------------------- .text._Z17Ac2dstress_kernelPdS_S_S_S_S_S_S_S_S_S_S_iid --------------------------
	.section	.text._Z17Ac2dstress_kernelPdS_S_S_S_S_S_S_S_S_S_S_iid,"ax",@progbits
	.align	128
        .global         _Z17Ac2dstress_kernelPdS_S_S_S_S_S_S_S_S_S_S_iid
        .type           _Z17Ac2dstress_kernelPdS_S_S_S_S_S_S_S_S_S_S_iid,@function
        .size           _Z17Ac2dstress_kernelPdS_S_S_S_S_S_S_S_S_S_S_iid,(.L_x_219 - _Z17Ac2dstress_kernelPdS_S_S_S_S_S_S_S_S_S_S_iid)
        .other          _Z17Ac2dstress_kernelPdS_S_S_S_S_S_S_S_S_S_S_iid,@"STO_CUDA_ENTRY STV_DEFAULT"
_Z17Ac2dstress_kernelPdS_S_S_S_S_S_S_S_S_S_S_iid:
.text._Z17Ac2dstress_kernelPdS_S_S_S_S_S_S_S_S_S_S_iid:
[----:B------:R-:W-:Y:S01]  /*0000*/  LDC R1, c[0x0][0x37c] ;  /* 0x0000df00ff017b82 */ /* 0x000fe20000000800 */
[----:B------:R-:W0:Y:S07]  /*0010*/  S2R R2, SR_TID.Y ;  /* 0x0000000000027919 */ /* 0x000e2e0000002200 */
[----:B------:R-:W1:Y:S01]  /*0020*/  LDC R0, c[0x0][0x360] ;  /* 0x0000d800ff007b82 */ /* 0x000e620000000800 */
[----:B------:R-:W2:Y:S01]  /*0030*/  LDCU.64 UR6, c[0x0][0x3e0] ;  /* 0x00007c00ff0677ac */ /* 0x000ea20008000a00 */
[----:B------:R-:W1:Y:S06]  /*0040*/  S2R R3, SR_TID.X ;  /* 0x0000000000037919 */ /* 0x000e6c0000002100 */
[----:B------:R-:W0:Y:S08]  /*0050*/  S2UR UR5, SR_CTAID.Y ;  /* 0x00000000000579c3 */ /* 0x000e300000002600 */
[----:B------:R-:W0:Y:S08]  /*0060*/  LDC R7, c[0x0][0x364] ;  /* 0x0000d900ff077b82 */ /* 0x000e300000000800 */
[----:B------:R-:W1:Y:S01]  /*0070*/  S2UR UR4, SR_CTAID.X ;  /* 0x00000000000479c3 */ /* 0x000e620000002500 */
[----:B0-----:R-:W-:-:S05]  /*0080*/  IMAD R7, R7, UR5, R2 ;  /* 0x0000000507077c24 */ /* 0x001fca000f8e0202 */
[----:B--2---:R-:W-:Y:S01]  /*0090*/  ISETP.GE.AND P0, PT, R7, UR7, PT ;  /* 0x0000000707007c0c */ /* 0x004fe2000bf06270 */
[----:B-1----:R-:W-:-:S05]  /*00a0*/  IMAD R0, R0, UR4, R3 ;  /* 0x0000000400007c24 */ /* 0x002fca000f8e0203 */
[----:B------:R-:W-:-:S13]  /*00b0*/  ISETP.GE.OR P0, PT, R0, UR6, P0 ;  /* 0x0000000600007c0c */ /* 0x000fda0008706670 */
[----:B------:R-:W-:Y:S05]  /*00c0*/  @P0 EXIT ;  /* 0x000000000000094d */ /* 0x000fea0003800000 */
[----:B------:R-:W0:Y:S01]  /*00d0*/  LDC.64 R4, c[0x0][0x390] ;  /* 0x0000e400ff047b82 */ /* 0x000e220000000a00 */
[----:B------:R-:W1:Y:S01]  /*00e0*/  LDCU.64 UR4, c[0x0][0x358] ;  /* 0x00006b00ff0477ac */ /* 0x000e620008000a00 */
[----:B------:R-:W-:Y:S01]  /*00f0*/  IMAD R0, R0, UR7, R7 ;  /* 0x0000000700007c24 */ /* 0x000fe2000f8e0207 */
[----:B------:R-:W2:Y:S05]  /*0100*/  LDCU.64 UR8, c[0x0][0x3e8] ;  /* 0x00007d00ff0877ac */ /* 0x000eaa0008000a00 */
[----:B------:R-:W3:Y:S08]  /*0110*/  LDC.64 R2, c[0x0][0x398] ;  /* 0x0000e600ff027b82 */ /* 0x000ef00000000a00 */
[----:B------:R-:W4:Y:S01]  /*0120*/  LDC.64 R8, c[0x0][0x3b8] ;  /* 0x0000ee00ff087b82 */ /* 0x000f220000000a00 */
[----:B0-----:R-:W-:-:S07]  /*0130*/  IMAD.WIDE R4, R0, 0x8, R4 ;  /* 0x0000000800047825 */ /* 0x001fce00078e0204 */
[----:B------:R-:W0:Y:S01]  /*0140*/  LDC.64 R6, c[0x0][0x3a8] ;  /* 0x0000ea00ff067b82 */ /* 0x000e220000000a00 */
[----:B-1----:R-:W5:Y:S01]  /*0150*/  LDG.E.64 R22, desc[UR4][R4.64] ;  /* 0x0000000404167981 */ /* 0x002f62000c1e1b00 */
[----:B---3--:R-:W-:-:S06]  /*0160*/  IMAD.WIDE R2, R0, 0x8, R2 ;  /* 0x0000000800027825 */ /* 0x008fcc00078e0202 */
[----:B------:R-:W1:Y:S01]  /*0170*/  LDC.64 R12, c[0x0][0x388] ;  /* 0x0000e200ff0c7b82 */ /* 0x000e620000000a00 */
[----:B------:R-:W5:Y:S07]  /*0180*/  LDG.E.64 R24, desc[UR4][R2.64] ;  /* 0x0000000402187981 */ /* 0x000f6e000c1e1b00 */
[----:B------:R-:W3:Y:S08]  /*0190*/  LDC.64 R20, c[0x0][0x3b0] ;  /* 0x0000ec00ff147b82 */ /* 0x000ef00000000a00 */
[----:B------:R-:W2:Y:S08]  /*01a0*/  LDC.64 R14, c[0x0][0x380] ;  /* 0x0000e000ff0e7b82 */ /* 0x000eb00000000a00 */
[----:B------:R-:W2:Y:S01]  /*01b0*/  LDC.64 R16, c[0x0][0x3a0] ;  /* 0x0000e800ff107b82 */ /* 0x000ea20000000a00 */
[----:B----4-:R-:W-:-:S04]  /*01c0*/  IMAD.WIDE R8, R0, 0x8, R8 ;  /* 0x0000000800087825 */ /* 0x010fc800078e0208 */
[C---:B0-----:R-:W-:Y:S02]  /*01d0*/  IMAD.WIDE R6, R0.reuse, 0x8, R6 ;  /* 0x0000000800067825 */ /* 0x041fe400078e0206 */
[----:B------:R-:W4:Y:S02]  /*01e0*/  LDG.E.64 R8, desc[UR4][R8.64] ;  /* 0x0000000408087981 */ /* 0x000f24000c1e1b00 */
[C---:B-1----:R-:W-:Y:S02]  /*01f0*/  IMAD.WIDE R12, R0.reuse, 0x8, R12 ;  /* 0x00000008000c7825 */ /* 0x042fe400078e020c */
[----:B------:R-:W4:Y:S02]  /*0200*/  LDG.E.64 R10, desc[UR4][R6.64] ;  /* 0x00000004060a7981 */ /* 0x000f24000c1e1b00 */
[C---:B---3--:R-:W-:Y:S02]  /*0210*/  IMAD.WIDE R20, R0.reuse, 0x8, R20 ;  /* 0x0000000800147825 */ /* 0x048fe400078e0214 */
[----:B------:R-:W3:Y:S02]  /*0220*/  LDG.E.64 R12, desc[UR4][R12.64] ;  /* 0x000000040c0c7981 */ /* 0x000ee4000c1e1b00 */
[----:B--2---:R-:W-:-:S02]  /*0230*/  IMAD.WIDE R14, R0, 0x8, R14 ;  /* 0x00000008000e7825 */ /* 0x004fc400078e020e */
[----:B------:R-:W2:Y:S04]  /*0240*/  LDG.E.64 R20, desc[UR4][R20.64] ;  /* 0x0000000414147981 */ /* 0x000ea8000c1e1b00 */
[----:B------:R-:W2:Y:S01]  /*0250*/  LDG.E.64 R18, desc[UR4][R14.64] ;  /* 0x000000040e127981 */ /* 0x000ea2000c1e1b00 */
[----:B------:R-:W-:Y:S01]  /*0260*/  IMAD.WIDE R16, R0, 0x8, R16 ;  /* 0x0000000800107825 */ /* 0x000fe200078e0210 */
[----:B-----5:R-:W-:-:S04]  /*0270*/  DADD R22, R22, R24 ;  /* 0x0000000016167229 */ /* 0x020fc80000000018 */
[----:B------:R-:W5:Y:S01]  /*0280*/  LDG.E.64 R24, desc[UR4][R16.64] ;  /* 0x0000000410187981 */ /* 0x000f62000c1e1b00 */
[----:B----4-:R-:W-:Y:S01]  /*0290*/  DMUL R8, R10, R8 ;  /* 0x000000080a087228 */ /* 0x010fe20000000000 */
[----:B------:R-:W0:Y:S01]  /*02a0*/  LDC.64 R10, c[0x0][0x3c8] ;  /* 0x0000f200ff0a7b82 */ /* 0x000e220000000a00 */
[----:B---3--:R-:W-:-:S07]  /*02b0*/  DMUL R26, R12, UR8 ;  /* 0x000000080c1a7c28 */ /* 0x008fce0008000000 */
[----:B------:R-:W1:Y:S01]  /*02c0*/  LDC.64 R12, c[0x0][0x3c0] ;  /* 0x0000f000ff0c7b82 */ /* 0x000e620000000a00 */
[----:B--2---:R-:W-:Y:S01]  /*02d0*/  DFMA R18, R26, R22, R18 ;  /* 0x000000161a12722b */ /* 0x004fe20000000012 */
[----:B0-----:R-:W-:-:S04]  /*02e0*/  IMAD.WIDE R22, R0, 0x8, R10 ;  /* 0x0000000800167825 */ /* 0x001fc800078e020a */
[C---:B-1----:R-:W-:Y:S01]  /*02f0*/  IMAD.WIDE R12, R0.reuse, 0x8, R12 ;  /* 0x00000008000c7825 */ /* 0x042fe200078e020c */
[----:B-----5:R-:W-:Y:S01]  /*0300*/  DFMA R8, R24, R20, R8 ;  /* 0x000000141808722b */ /* 0x020fe20000000008 */
[----:B------:R-:W0:Y:S07]  /*0310*/  LDC.64 R24, c[0x0][0x3d8] ;  /* 0x0000f600ff187b82 */ /* 0x000e2e0000000a00 */
[----:B------:R-:W-:Y:S02]  /*0320*/  DFMA R18, R8, UR8, R18 ;  /* 0x0000000808127c2b */ /* 0x000fe40008000012 */
[----:B------:R-:W1:Y:S05]  /*0330*/  LDC.64 R8, c[0x0][0x3d0] ;  /* 0x0000f400ff087b82 */ /* 0x000e6a0000000a00 */
[----:B------:R-:W-:Y:S04]  /*0340*/  STG.E.64 desc[UR4][R14.64], R18 ;  /* 0x000000120e007986 */ /* 0x000fe8000c101b04 */
[----:B------:R-:W2:Y:S04]  /*0350*/  LDG.E.64 R4, desc[UR4][R4.64] ;  /* 0x0000000404047981 */ /* 0x000ea8000c1e1b00 */
[----:B------:R-:W2:Y:S04]  /*0360*/  LDG.E.64 R22, desc[UR4][R22.64] ;  /* 0x0000000416167981 */ /* 0x000ea8000c1e1b00 */
[----:B------:R-:W3:Y:S04]  /*0370*/  LDG.E.64 R10, desc[UR4][R16.64] ;  /* 0x00000004100a7981 */ /* 0x000ee8000c1e1b00 */
[----:B------:R-:W3:Y:S01]  /*0380*/  LDG.E.64 R12, desc[UR4][R12.64] ;  /* 0x000000040c0c7981 */ /* 0x000ee2000c1e1b00 */
[----:B-1----:R-:W-:Y:S01]  /*0390*/  IMAD.WIDE R8, R0, 0x8, R8 ;  /* 0x0000000800087825 */ /* 0x002fe200078e0208 */
[----:B--2---:R-:W-:-:S08]  /*03a0*/  DMUL R20, R22, R4 ;  /* 0x0000000416147228 */ /* 0x004fd00000000000 */
[----:B---3--:R-:W-:Y:S01]  /*03b0*/  DFMA R10, R12, R10, R20 ;  /* 0x0000000a0c0a722b */ /* 0x008fe20000000014 */
[----:B0-----:R-:W-:-:S06]  /*03c0*/  IMAD.WIDE R20, R0, 0x8, R24 ;  /* 0x0000000800147825 */ /* 0x001fcc00078e0218 */
[----:B------:R-:W-:Y:S04]  /*03d0*/  STG.E.64 desc[UR4][R16.64], R10 ;  /* 0x0000000a10007986 */ /* 0x000fe8000c101b04 */
[----:B------:R-:W2:Y:S04]  /*03e0*/  LDG.E.64 R2, desc[UR4][R2.64] ;  /* 0x0000000402027981 */ /* 0x000ea8000c1e1b00 */
[----:B------:R-:W2:Y:S04]  /*03f0*/  LDG.E.64 R20, desc[UR4][R20.64] ;  /* 0x0000000414147981 */ /* 0x000ea8000c1e1b00 */
[----:B------:R-:W3:Y:S04]  /*0400*/  LDG.E.64 R4, desc[UR4][R6.64] ;  /* 0x0000000406047981 */ /* 0x000ee8000c1e1b00 */
[----:B------:R-:W3:Y:S01]  /*0410*/  LDG.E.64 R8, desc[UR4][R8.64] ;  /* 0x0000000408087981 */ /* 0x000ee2000c1e1b00 */
[----:B--2---:R-:W-:-:S08]  /*0420*/  DMUL R12, R20, R2 ;  /* 0x00000002140c7228 */ /* 0x004fd00000000000 */
[----:B---3--:R-:W-:-:S07]  /*0430*/  DFMA R4, R8, R4, R12 ;  /* 0x000000040804722b */ /* 0x008fce000000000c */
[----:B------:R-:W-:Y:S01]  /*0440*/  STG.E.64 desc[UR4][R6.64], R4 ;  /* 0x0000000406007986 */ /* 0x000fe2000c101b04 */
[----:B------:R-:W-:Y:S05]  /*0450*/  EXIT ;  /* 0x000000000000794d */ /* 0x000fea0003800000 */
.L_x_192:
        /* <DEDUP_REMOVED lines=10> */
.L_x_219:


//--------------------- .text._Z13Ac2dvy_kernelPdS_S_S_S_S_S_iid --------------------------
	.section	.text._Z13Ac2dvy_kernelPdS_S_S_S_S_S_iid,"ax",@progbits
	.align	128
        .global         _Z13Ac2dvy_kernelPdS_S_S_S_S_S_iid
        .type           _Z13Ac2dvy_kernelPdS_S_S_S_S_S_iid,@function
        .size           _Z13Ac2dvy_kernelPdS_S_S_S_S_S_iid,(.L_x_212 - _Z13Ac2dvy_kernelPdS_S_S_S_S_S_iid)
        .other          _Z13Ac2dvy_kernelPdS_S_S_S_S_S_iid,@"STO_CUDA_ENTRY STV_DEFAULT"
_Z13Ac2dvy_kernelPdS_S_S_S_S_S_iid:
.text._Z13Ac2dvy_kernelPdS_S_S_S_S_S_iid:
        /* <DEDUP_REMOVED lines=15> */
[----:B------:R-:W-:-:S04]  /*00f0*/  IMAD R0, R0, UR7, R5 ;  /* 0x0000000700007c24 */ /* 0x000fc8000f8e0205 */
[----:B0-----:R-:W-:-:S05]  /*0100*/  IMAD.WIDE R2, R0, 0x8, R2 ;  /* 0x0000000800027825 */ /* 0x001fca00078e0202 */
[----:B-1----:R-:W2:Y:S01]  /*0110*/  LDG.E.64 R4, desc[UR4][R2.64] ;  /* 0x0000000402047981 */ /* 0x002ea2000c1e1b00 */
[----:B------:R-:W-:Y:S01]  /*0120*/  BSSY.RECONVERGENT B0, `(.L_x_193) ;  /* 0x000000e000007945 */ /* 0x000fe20003800200 */
[----:B--2---:R-:W0:Y:S01]  /*0130*/  MUFU.RCP64H R7, R5 ;  /* 0x0000000500077308 */ /* 0x004e220000001800 */
[----:B------:R-:W-:-:S04]  /*0140*/  IADD3 R6, PT, PT, R5, 0x300402, RZ ;  /* 0x0030040205067810 */ /* 0x000fc80007ffe0ff */
[----:B------:R-:W-:Y:S02]  /*0150*/  FSETP.GEU.AND P0, PT, |R6|, 5.8789094863358348022e-39, PT ;  /* 0x004004020600780b */ /* 0x000fe40003f0e200 */
[----:B0-----:R-:W-:-:S08]  /*0160*/  DFMA R8, -R4, R6, 1 ;  /* 0x3ff000000408742b */ /* 0x001fd00000000106 */
[----:B------:R-:W-:-:S08]  /*0170*/  DFMA R8, R8, R8, R8 ;  /* 0x000000080808722b */ /* 0x000fd00000000008 */
[----:B------:R-:W-:-:S08]  /*0180*/  DFMA R8, R6, R8, R6 ;  /* 0x000000080608722b */ /* 0x000fd00000000006 */
[----:B------:R-:W-:-:S08]  /*0190*/  DFMA R10, -R4, R8, 1 ;  /* 0x3ff00000040a742b */ /* 0x000fd00000000108 */
[----:B------:R-:W-:Y:S01]  /*01a0*/  DFMA R10, R8, R10, R8 ;  /* 0x0000000a080a722b */ /* 0x000fe20000000008 */
[----:B------:R-:W-:Y:S10]  /*01b0*/  @P0 BRA `(.L_x_194) ;  /* 0x0000000000100947 */ /* 0x000ff40003800000 */
[----:B------:R-:W-:-:S04]  /*01c0*/  LOP3.LUT R2, R5, 0x7fffffff, RZ, 0xc0, !PT ;  /* 0x7fffffff05027812 */ /* 0x000fc800078ec0ff */
[----:B------:R-:W-:Y:S02]  /*01d0*/  IADD3 R8, PT, PT, R2, -0x100000, RZ ;  /* 0xfff0000002087810 */ /* 0x000fe40007ffe0ff */
[----:B------:R-:W-:-:S07]  /*01e0*/  MOV R2, 0x200 ;  /* 0x0000020000027802 */ /* 0x000fce0000000f00 */
[----:B------:R-:W-:Y:S05]  /*01f0*/  CALL.REL.NOINC `($__internal_5_$__cuda_sm20_dblrcp_rn_slowpath_v3) ;  /* 0x00000000007c7944 */ /* 0x000fea0003c00000 */
.L_x_194:
[----:B------:R-:W-:Y:S05]  /*0200*/  BSYNC.RECONVERGENT B0 ;  /* 0x0000000000007941 */ /* 0x000fea0003800200 */
.L_x_193:
[----:B------:R-:W0:Y:S01]  /*0210*/  LDC.64 R6, c[0x0][0x390] ;  /* 0x0000e400ff067b82 */ /* 0x000e220000000a00 */
[----:B------:R-:W1:Y:S07]  /*0220*/  LDCU.64 UR6, c[0x0][0x3c0] ;  /* 0x00007800ff0677ac */ /* 0x000e6e0008000a00 */
[----:B------:R-:W2:Y:S08]  /*0230*/  LDC.64 R4, c[0x0][0x380] ;  /* 0x0000e000ff047b82 */ /* 0x000eb00000000a00 */
[----:B------:R-:W3:Y:S08]  /*0240*/  LDC.64 R2, c[0x0][0x398] ;  /* 0x0000e600ff027b82 */ /* 0x000ef00000000a00 */
[----:B------:R-:W4:Y:S01]  /*0250*/  LDC.64 R20, c[0x0][0x3a0] ;  /* 0x0000e800ff147b82 */ /* 0x000f220000000a00 */
[----:B0-----:R-:W-:-:S05]  /*0260*/  IMAD.WIDE R6, R0, 0x8, R6 ;  /* 0x0000000800067825 */ /* 0x001fca00078e0206 */
[----:B------:R-:W5:Y:S01]  /*0270*/  LDG.E.64 R16, desc[UR4][R6.64] ;  /* 0x0000000406107981 */ /* 0x000f62000c1e1b00 */
[C---:B--2---:R-:W-:Y:S01]  /*0280*/  IMAD.WIDE R4, R0.reuse, 0x8, R4 ;  /* 0x0000000800047825 */ /* 0x044fe200078e0204 */
[----:B------:R-:W0:Y:S04]  /*0290*/  LDC.64 R8, c[0x0][0x3b0] ;  /* 0x0000ec00ff087b82 */ /* 0x000e280000000a00 */
[----:B------:R-:W5:Y:S01]  /*02a0*/  LDG.E.64 R18, desc[UR4][R4.64] ;  /* 0x0000000404127981 */ /* 0x000f62000c1e1b00 */
[----:B---3--:R-:W-:-:S05]  /*02b0*/  IMAD.WIDE R2, R0, 0x8, R2 ;  /* 0x0000000800027825 */ /* 0x008fca00078e0202 */
[----:B------:R-:W2:Y:S01]  /*02c0*/  LDG.E.64 R12, desc[UR4][R2.64] ;  /* 0x00000004020c7981 */ /* 0x000ea2000c1e1b00 */
[----:B----4-:R-:W-:-:S06]  /*02d0*/  IMAD.WIDE R20, R0, 0x8, R20 ;  /* 0x0000000800147825 */ /* 0x010fcc00078e0214 */
[----:B------:R-:W3:Y:S01]  /*02e0*/  LDG.E.64 R20, desc[UR4][R20.64] ;  /* 0x0000000414147981 */ /* 0x000ee2000c1e1b00 */
[----:B-1----:R-:W-:Y:S01]  /*02f0*/  DMUL R14, R10, UR6 ;  /* 0x000000060a0e7c28 */ /* 0x002fe20008000000 */
[----:B------:R-:W1:Y:S02]  /*0300*/  LDC.64 R10, c[0x0][0x3a8] ;  /* 0x0000ea00ff0a7b82 */ /* 0x000e640000000a00 */
[----:B-1----:R-:W-:-:S05]  /*0310*/  IMAD.WIDE R10, R0, 0x8, R10 ;  /* 0x00000008000a7825 */ /* 0x002fca00078e020a */
[----:B-----5:R-:W-:Y:S02]  /*0320*/  DFMA R14, R14, R16, R18 ;  /* 0x000000100e0e722b */ /* 0x020fe40000000012 */
[----:B--2---:R-:W-:-:S08]  /*0330*/  DMUL R12, R12, UR6 ;  /* 0x000000060c0c7c28 */ /* 0x004fd00008000000 */
        /* <DEDUP_REMOVED lines=11> */
        .weak           $__internal_5_$__cuda_sm20_dblrcp_rn_slowpath_v3
        .type           $__internal_5_$__cuda_sm20_dblrcp_rn_slowpath_v3,@function
        .size           $__internal_5_$__cuda_sm20_dblrcp_rn_slowpath_v3,(.L_x_212 - $__internal_5_$__cuda_sm20_dblrcp_rn_slowpath_v3)
$__internal_5_$__cuda_sm20_dblrcp_rn_slowpath_v3:
[----:B------:R-:W-:Y:S01]  /*03f0*/  DSETP.GTU.AND P0, PT, |R4|, +INF , PT ;  /* 0x7ff000000400742a */ /* 0x000fe20003f0c200 */
[----:B------:R-:W-:-:S13]  /*0400*/  BSSY.RECONVERGENT B1, `(.L_x_195) ;  /* 0x0000023000017945 */ /* 0x000fda0003800200 */
[----:B------:R-:W-:Y:S05]  /*0410*/  @P0 BRA `(.L_x_196) ;  /* 0x00000000007c0947 */ /* 0x000fea0003800000 */
[----:B------:R-:W-:-:S05]  /*0420*/  LOP3.LUT R3, R5, 0x7fffffff, RZ, 0xc0, !PT ;  /* 0x7fffffff05037812 */ /* 0x000fca00078ec0ff */
[----:B------:R-:W-:-:S05]  /*0430*/  VIADD R6, R3, 0xffffffff ;  /* 0xffffffff03067836 */ /* 0x000fca0000000000 */
[----:B------:R-:W-:-:S13]  /*0440*/  ISETP.GE.U32.AND P0, PT, R6, 0x7fefffff, PT ;  /* 0x7fefffff0600780c */ /* 0x000fda0003f06070 */
[----:B------:R-:W-:Y:S02]  /*0450*/  @P0 LOP3.LUT R7, R5, 0x7ff00000, RZ, 0x3c, !PT ;  /* 0x7ff0000005070812 */ /* 0x000fe400078e3cff */
[----:B------:R-:W-:Y:S01]  /*0460*/  @P0 MOV R6, RZ ;  /* 0x000000ff00060202 */ /* 0x000fe20000000f00 */
[----:B------:R-:W-:Y:S06]  /*0470*/  @P0 BRA `(.L_x_197) ;  /* 0x00000000006c0947 */ /* 0x000fec0003800000 */
[----:B------:R-:W-:-:S13]  /*0480*/  ISETP.GE.U32.AND P0, PT, R3, 0x1000001, PT ;  /* 0x010000010300780c */ /* 0x000fda0003f06070 */
[----:B------:R-:W-:Y:S05]  /*0490*/  @!P0 BRA `(.L_x_198) ;  /* 0x0000000000348947 */ /* 0x000fea0003800000 */
[----:B------:R-:W-:Y:S01]  /*04a0*/  VIADD R7, R5, 0xc0200000 ;  /* 0xc020000005077836 */ /* 0x000fe20000000000 */
[----:B------:R-:W-:-:S03]  /*04b0*/  MOV R6, R4 ;  /* 0x0000000400067202 */ /* 0x000fc60000000f00 */
[----:B------:R-:W0:Y:S03]  /*04c0*/  MUFU.RCP64H R9, R7 ;  /* 0x0000000700097308 */ /* 0x000e260000001800 */
[----:B0-----:R-:W-:-:S08]  /*04d0*/  DFMA R10, -R6, R8, 1 ;  /* 0x3ff00000060a742b */ /* 0x001fd00000000108 */
[----:B------:R-:W-:-:S08]  /*04e0*/  DFMA R10, R10, R10, R10 ;  /* 0x0000000a0a0a722b */ /* 0x000fd0000000000a */
[----:B------:R-:W-:-:S08]  /*04f0*/  DFMA R10, R8, R10, R8 ;  /* 0x0000000a080a722b */ /* 0x000fd00000000008 */
[----:B------:R-:W-:-:S08]  /*0500*/  DFMA R8, -R6, R10, 1 ;  /* 0x3ff000000608742b */ /* 0x000fd0000000010a */
[----:B------:R-:W-:-:S08]  /*0510*/  DFMA R8, R10, R8, R10 ;  /* 0x000000080a08722b */ /* 0x000fd0000000000a */
[----:B------:R-:W-:-:S08]  /*0520*/  DMUL R8, R8, 2.2250738585072013831e-308 ;  /* 0x0010000008087828 */ /* 0x000fd00000000000 */
[----:B------:R-:W-:-:S08]  /*0530*/  DFMA R4, -R4, R8, 1 ;  /* 0x3ff000000404742b */ /* 0x000fd00000000108 */
[----:B------:R-:W-:-:S08]  /*0540*/  DFMA R4, R4, R4, R4 ;  /* 0x000000040404722b */ /* 0x000fd00000000004 */
[----:B------:R-:W-:Y:S01]  /*0550*/  DFMA R6, R8, R4, R8 ;  /* 0x000000040806722b */ /* 0x000fe20000000008 */
[----:B------:R-:W-:Y:S10]  /*0560*/  BRA `(.L_x_197) ;  /* 0x0000000000307947 */ /* 0x000ff40003800000 */
.L_x_198:
[----:B------:R-:W-:Y:S01]  /*0570*/  DMUL R4, R4, 8.11296384146066816958e+31 ;  /* 0x4690000004047828 */ /* 0x000fe20000000000 */
[----:B------:R-:W-:-:S05]  /*0580*/  IMAD.MOV.U32 R6, RZ, RZ, R8 ;  /* 0x000000ffff067224 */ /* 0x000fca00078e0008 */
[----:B------:R-:W0:Y:S02]  /*0590*/  MUFU.RCP64H R7, R5 ;  /* 0x0000000500077308 */ /* 0x000e240000001800 */
[----:B0-----:R-:W-:-:S08]  /*05a0*/  DFMA R8, -R4, R6, 1 ;  /* 0x3ff000000408742b */ /* 0x001fd00000000106 */
[----:B------:R-:W-:-:S08]  /*05b0*/  DFMA R8, R8, R8, R8 ;  /* 0x000000080808722b */ /* 0x000fd00000000008 */
[----:B------:R-:W-:-:S08]  /*05c0*/  DFMA R8, R6, R8, R6 ;  /* 0x000000080608722b */ /* 0x000fd00000000006 */
[----:B------:R-:W-:-:S08]  /*05d0*/  DFMA R6, -R4, R8, 1 ;  /* 0x3ff000000406742b */ /* 0x000fd00000000108 */
[----:B------:R-:W-:-:S08]  /*05e0*/  DFMA R6, R8, R6, R8 ;  /* 0x000000060806722b */ /* 0x000fd00000000008 */
[----:B------:R-:W-:Y:S01]  /*05f0*/  DMUL R6, R6, 8.11296384146066816958e+31 ;  /* 0x4690000006067828 */ /* 0x000fe20000000000 */
[----:B------:R-:W-:Y:S10]  /*0600*/  BRA `(.L_x_197) ;  /* 0x0000000000087947 */ /* 0x000ff40003800000 */
.L_x_196:
[----:B------:R-:W-:Y:S02]  /*0610*/  LOP3.LUT R7, R5, 0x80000, RZ, 0xfc, !PT ;  /* 0x0008000005077812 */ /* 0x000fe400078efcff */
[----:B------:R-:W-:-:S07]  /*0620*/  MOV R6, R4 ;  /* 0x0000000400067202 */ /* 0x000fce0000000f00 */
.L_x_197:
[----:B------:R-:W-:Y:S05]  /*0630*/  BSYNC.RECONVERGENT B1 ;  /* 0x0000000000017941 */ /* 0x000fea0003800200 */
.L_x_195:
[----:B------:R-:W-:Y:S01]  /*0640*/  IMAD.MOV.U32 R3, RZ, RZ, 0x0 ;  /* 0x00000000ff037424 */ /* 0x000fe200078e00ff */
[----:B------:R-:W-:Y:S01]  /*0650*/  MOV R11, R7 ;  /* 0x00000007000b7202 */ /* 0x000fe20000000f00 */
[----:B------:R-:W-:Y:S02]  /*0660*/  IMAD.MOV.U32 R10, RZ, RZ, R6 ;  /* 0x000000ffff0a7224 */ /* 0x000fe400078e0006 */
[----:B------:R-:W-:Y:S05]  /*0670*/  RET.REL.NODEC R2 `(_Z13Ac2dvy_kernelPdS_S_S_S_S_S_iid) ;  /* 0xfffffff802607950 */ /* 0x000fea0003c3ffff */
.L_x_199:
        /* <DEDUP_REMOVED lines=16> */
.L_x_212:


//--------------------- .text._Z13Ac2dvx_kernelPdS_S_S_S_S_S_iid --------------------------
	.section	.text._Z13Ac2dvx_kernelPdS_S_S_S_S_S_iid,"ax",@progbits
	.align	128
        .global         _Z13Ac2dvx_kernelPdS_S_S_S_S_S_iid
        .type           _Z13Ac2dvx_kernelPdS_S_S_S_S_S_iid,@function
        .size           _Z13Ac2dvx_kernelPdS_S_S_S_S_S_iid,(.L_x_213 - _Z13Ac2dvx_kernelPdS_S_S_S_S_S_iid)
        .other          _Z13Ac2dvx_kernelPdS_S_S_S_S_S_iid,@"STO_CUDA_ENTRY STV_DEFAULT"
_Z13Ac2dvx_kernelPdS_S_S_S_S_S_iid:
.text._Z13Ac2dvx_kernelPdS_S_S_S_S_S_iid:
        /* <DEDUP_REMOVED lines=31> */
[----:B------:R-:W-:Y:S05]  /*01f0*/  CALL.REL.NOINC `($__internal_6_$__cuda_sm20_dblrcp_rn_slowpath_v3) ;  /* 0x00000000007c7944 */ /* 0x000fea0003c00000 */
.L_x_201:
[----:B------:R-:W-:Y:S05]  /*0200*/  BSYNC.RECONVERGENT B0 ;  /* 0x0000000000007941 */ /* 0x000fea0003800200 */
.L_x_200:
        /* <DEDUP_REMOVED lines=30> */
        .weak           $__internal_6_$__cuda_sm20_dblrcp_rn_slowpath_v3
        .type           $__internal_6_$__cuda_sm20_dblrcp_rn_slowpath_v3,@function
        .size           $__internal_6_$__cuda_sm20_dblrcp_rn_slowpath_v3,(.L_x_213 - $__internal_6_$__cuda_sm20_dblrcp_rn_slowpath_v3)
$__internal_6_$__cuda_sm20_dblrcp_rn_slowpath_v3:
        /* <DEDUP_REMOVED lines=24> */
.L_x_205:
        /* <DEDUP_REMOVED lines=10> */
.L_x_203:
[----:B------:R-:W-:Y:S02]  /*0610*/  LOP3.LUT R7, R5, 0x80000, RZ, 0xfc, !PT ;  /* 0x0008000005077812 */ /* 0x000fe400078efcff */
[----:B------:R-:W-:-:S07]  /*0620*/  MOV R6, R4 ;  /* 0x0000000400067202 */ /* 0x000fce0000000f00 */
.L_x_204:
[----:B------:R-:W-:Y:S05]  /*0630*/  BSYNC.RECONVERGENT B1 ;  /* 0x0000000000017941 */ /* 0x000fea0003800200 */
.L_x_202:
[----:B------:R-:W-:Y:S01]  /*0640*/  IMAD.MOV.U32 R3, RZ, RZ, 0x0 ;  /* 0x00000000ff037424 */ /* 0x000fe200078e00ff */
[----:B------:R-:W-:Y:S01]  /*0650*/  MOV R11, R7 ;  /* 0x00000007000b7202 */ /* 0x000fe20000000f00 */
[----:B------:R-:W-:Y:S02]  /*0660*/  IMAD.MOV.U32 R10, RZ, RZ, R6 ;  /* 0x000000ffff0a7224 */ /* 0x000fe400078e0006 */
[----:B------:R-:W-:Y:S05]  /*0670*/  RET.REL.NODEC R2 `(_Z13Ac2dvx_kernelPdS_S_S_S_S_S_iid) ;  /* 0xfffffff802607950 */ /* 0x000fea0003c3ffff */
.L_x_206:
        /* <DEDUP_REMOVED lines=16> */
.L_x_213:


//--------------------- .nv.shared.reserved.0     --------------------------
	.section	.nv.shared.reserved.0,"aw",@nobits
	.weak		__nv_reservedSMEM_offset_0_alias
	.size		__nv_reservedSMEM_offset_0_alias, 0, 64
	.other		__nv_reservedSMEM_offset_0_alias,@"STO_CUDA_RESERVED_SHARED STV_DEFAULT"
__nv_reservedSMEM_offset_0_alias:
	.zero		0
	.zero		64


//--------------------- .nv.constant0._Z17add_source_kernelPddS_diiiS_i --------------------------
	.section	.nv.constant0._Z17add_source_kernelPddS_diiiS_i,"a",@progbits
	.sectionflags	@""
	.align	4
.nv.constant0._Z17add_source_kernelPddS_diiiS_i:
	.zero		956


//--------------------- .nv.constant0._Z18DiffDyminus_kernelPdS_S_diii --------------------------
	.section	.nv.constant0._Z18DiffDyminus_kernelPdS_S_diii,"a",@progbits
	.sectionflags	@""
	.align	4
.nv.constant0._Z18DiffDyminus_kernelPdS_S_diii:
	.zero		940


//--------------------- .nv.constant0._Z18DiffDxminus_kernelPdS_S_diii --------------------------
	.section	.nv.constant0._Z18DiffDxminus_kernelPdS_S_diii,"a",@progbits
	.sectionflags	@""
	.align	4
.nv.constant0._Z18DiffDxminus_kernelPdS_S_diii:
	.zero		940


//--------------------- .nv.constant0._Z17DiffDyplus_kernelPdS_S_diii --------------------------
	.section	.nv.constant0._Z17DiffDyplus_kernelPdS_S_diii,"a",@progbits
	.sectionflags	@""
	.align	4
.nv.constant0._Z17DiffDyplus_kernelPdS_S_diii:
	.zero		940


//--------------------- .nv.constant0._Z17DiffDxplus_kernelPdS_S_diii --------------------------
	.section	.nv.constant0._Z17DiffDxplus_kernelPdS_S_diii,"a",@progbits
	.sectionflags	@""
	.align	4
.nv.constant0._Z17DiffDxplus_kernelPdS_S_diii:
	.zero		940


//--------------------- .nv.constant0._Z17Ac2dstress_kernelPdS_S_S_S_S_S_S_S_S_S_S_iid --------------------------
	.section	.nv.constant0._Z17Ac2dstress_kernelPdS_S_S_S_S_S_S_S_S_S_S_iid,"a",@progbits
	.sectionflags	@""
	.align	4
.nv.constant0._Z17Ac2dstress_kernelPdS_S_S_S_S_S_S_S_S_S_S_iid:
	.zero		1008


//--------------------- .nv.constant0._Z13Ac2dvy_kernelPdS_S_S_S_S_S_iid --------------------------
	.section	.nv.constant0._Z13Ac2dvy_kernelPdS_S_S_S_S_S_iid,"a",@progbits
	.sectionflags	@""
	.align	4
.nv.constant0._Z13Ac2dvy_kernelPdS_S_S_S_S_S_iid:
	.zero		968


//--------------------- .nv.constant0._Z13Ac2dvx_kernelPdS_S_S_S_S_S_iid --------------------------
	.section	.nv.constant0._Z13Ac2dvx_kernelPdS_S_S_S_S_S_iid,"a",@progbits
	.sectionflags	@""
	.align	4
.nv.constant0._Z13Ac2dvx_kernelPdS_S_S_S_S_S_iid:
	.zero		968


//--------------------- SYMBOLS --------------------------

	.type		.nv.reservedSmem.offset0,@object
	.size		.nv.reservedSmem.offset0,0x4
